def matmul_kernel(
    a_ptr,
    b_ptr,
    c_ptr,
    M,
    N,
    K,
    stride_am,
    stride_ak,
    stride_bk,
    stride_bn,
    stride_cm,
    stride_cn,
    BLOCK_M: tl.constexpr,
    BLOCK_N: tl.constexpr,
    BLOCK_K: tl.constexpr,
    GROUP_M: tl.constexpr,
):
    pid = tl.program_id(axis=0)
    num_pid_m = tl.cdiv(M, BLOCK_M)
    num_pid_n = tl.cdiv(N, BLOCK_N)
    num_pid_in_group = GROUP_M * num_pid_n
    group_id = pid // num_pid_in_group
    first_pid_m = group_id * GROUP_M
    group_size_m = min(num_pid_m - first_pid_m, GROUP_M)
    pid_m = first_pid_m + ((pid % num_pid_in_group) % group_size_m)
    pid_n = (pid % num_pid_in_group) // group_size_m

    offs_am = (pid_m * BLOCK_M + tl.arange(0, BLOCK_M)) % M
    offs_bn = (pid_n * BLOCK_N + tl.arange(0, BLOCK_N)) % N
    offs_k = tl.arange(0, BLOCK_K)
    a_ptrs = a_ptr + offs_am[:, None] * stride_am + offs_k[None, :] * stride_ak
    b_ptrs = b_ptr + offs_k[:, None] * stride_bk + offs_bn[None, :] * stride_bn

    acc = tl.zeros((BLOCK_M, BLOCK_N), dtype=tl.float32)
    for kk in range(0, tl.cdiv(K, BLOCK_K)):
        a = tl.load(a_ptrs, mask=offs_k[None, :] < K - kk * BLOCK_K, other=0.0)
        b = tl.load(b_ptrs, mask=offs_k[:, None] < K - kk * BLOCK_K, other=0.0)
        acc = tl.dot(a, b, acc)
        a_ptrs += BLOCK_K * stride_ak
        b_ptrs += BLOCK_K * stride_bk

    c = acc.to(c_ptr.dtype.element_ty)
    offs_cm = pid_m * BLOCK_M + tl.arange(0, BLOCK_M)
    offs_cn = pid_n * BLOCK_N + tl.arange(0, BLOCK_N)
    c_ptrs = c_ptr + offs_cm[:, None] * stride_cm + offs_cn[None, :] * stride_cn
    mask = (offs_cm[:, None] < M) & (offs_cn[None, :] < N)
    tl.store(c_ptrs, c, mask=mask)

# config = {"BLOCK_K": 128, "BLOCK_M": 16, "BLOCK_N": 512, "GROUP_M": 8, "arch": "sm_100", "dtype": "fp8e4m3", "num_ctas": 1, "num_stages": 2, "num_warps": 2}
# arch = sm_100


// ===== COMPILED SASS (sm_100a) =====

	.target	sm_100a

	.elftype	@"ET_EXEC"


//--------------------- .note.nv.tkinfo           --------------------------
	.section	.note.nv.tkinfo,"",@"SHT_NOTE"
	.sectionflags	@"SHF_NOTE_NV_TKINFO"
	.tkinfo
        /*0018*/ 	.word	0x00000081
        /*0030*/ 	.string	""
        /*0030*/ 	.string	"ptxas-blackwell"
        /*0030*/ 	.string	"Cuda compilation tools, release 12.9, V12.9.86"
        /*0030*/ 	.string	"Build cuda_12.9.r12.9/compiler.36037853_0"
        /*0030*/ 	.string	"-v  -suppress-debug-info  -lineinfo  -arch sm_100a "



//--------------------- .note.nv.cuver            --------------------------
	.section	.note.nv.cuver,"",@"SHT_NOTE"
	.sectionflags	@"SHF_NOTE_NV_CUVER"
        /*0018*/ 	.short	0x0001
        /*001a*/ 	.short	0x0064
        /*001c*/ 	.short	0x0001
        /*001e*/ 	.short	0x0000
        /*0020*/ 	.short	0x0001
        /*0022*/ 	.short	0x0000


//--------------------- .nv.info                  --------------------------
	.section	.nv.info,"",@"SHT_CUDA_INFO"
	.align	4


	//----- nvinfo : EIATTR_REGCOUNT
	.align		4
        /*0000*/ 	.byte	0x04, 0x2f
        /*0002*/ 	.short	(.L_1 - .L_0)
	.align		4
.L_0:
        /*0004*/ 	.word	index@(matmul_kernel)
        /*0008*/ 	.word	0x00000020


	//----- nvinfo : EIATTR_FRAME_SIZE
	.align		4
.L_1:
        /*000c*/ 	.byte	0x04, 0x11
        /*000e*/ 	.short	(.L_3 - .L_2)
	.align		4
.L_2:
        /*0010*/ 	.word	index@(matmul_kernel)
        /*0014*/ 	.word	0x000043a8


	//----- nvinfo : EIATTR_MIN_STACK_SIZE
	.align		4
.L_3:
        /*0018*/ 	.byte	0x04, 0x12
        /*001a*/ 	.short	(.L_5 - .L_4)
	.align		4
.L_4:
        /*001c*/ 	.word	index@(matmul_kernel)
        /*0020*/ 	.word	0x000043a8
.L_5:


//--------------------- .nv.info.matmul_kernel    --------------------------
	.section	.nv.info.matmul_kernel,"",@"SHT_CUDA_INFO"
	.sectionflags	@""
	.align	4


	//----- nvinfo : EIATTR_CUDA_API_VERSION
	.align		4
        /*0000*/ 	.byte	0x04, 0x37
        /*0002*/ 	.short	(.L_7 - .L_6)
.L_6:
        /*0004*/ 	.word	0x00000081


	//----- nvinfo : EIATTR_KPARAM_INFO
	.align		4
.L_7:
        /*0008*/ 	.byte	0x04, 0x17
        /*000a*/ 	.short	(.L_9 - .L_8)
.L_8:
        /*000c*/ 	.word	0x00000000
        /*0010*/ 	.short	0x000d
        /*0012*/ 	.short	0x0048
        /*0014*/ 	.byte	0x00, 0xf4, 0x21, 0x00


	//----- nvinfo : EIATTR_KPARAM_INFO
	.align		4
.L_9:
        /*0018*/ 	.byte	0x04, 0x17
        /*001a*/ 	.short	(.L_11 - .L_10)
.L_10:
        /*001c*/ 	.word	0x00000000
        /*0020*/ 	.short	0x000c
        /*0022*/ 	.short	0x0040
        /*0024*/ 	.byte	0x00, 0xf4, 0x21, 0x00


	//----- nvinfo : EIATTR_KPARAM_INFO
	.align		4
.L_11:
        /*0028*/ 	.byte	0x04, 0x17
        /*002a*/ 	.short	(.L_13 - .L_12)
.L_12:
        /*002c*/ 	.word	0x00000000
        /*0030*/ 	.short	0x000b
        /*0032*/ 	.short	0x0038
        /*0034*/ 	.byte	0x00, 0xf0, 0x11, 0x00


	//----- nvinfo : EIATTR_KPARAM_INFO
	.align		4
.L_13:
        /*0038*/ 	.byte	0x04, 0x17
        /*003a*/ 	.short	(.L_15 - .L_14)
.L_14:
        /*003c*/ 	.word	0x00000000
        /*0040*/ 	.short	0x000a
        /*0042*/ 	.short	0x0034
        /*0044*/ 	.byte	0x00, 0xf0, 0x11, 0x00


	//----- nvinfo : EIATTR_KPARAM_INFO
	.align		4
.L_15:
        /*0048*/ 	.byte	0x04, 0x17
        /*004a*/ 	.short	(.L_17 - .L_16)
.L_16:
        /*004c*/ 	.word	0x00000000
        /*0050*/ 	.short	0x0009
        /*0052*/ 	.short	0x0030
        /*0054*/ 	.byte	0x00, 0xf0, 0x11, 0x00


	//----- nvinfo : EIATTR_KPARAM_INFO
	.align		4
.L_17:
        /*0058*/ 	.byte	0x04, 0x17
        /*005a*/ 	.short	(.L_19 - .L_18)
.L_18:
        /*005c*/ 	.word	0x00000000
        /*0060*/ 	.short	0x0008
        /*0062*/ 	.short	0x002c
        /*0064*/ 	.byte	0x00, 0xf0, 0x11, 0x00


	//----- nvinfo : EIATTR_KPARAM_INFO
	.align		4
.L_19:
        /*0068*/ 	.byte	0x04, 0x17
        /*006a*/ 	.short	(.L_21 - .L_20)
.L_20:
        /*006c*/ 	.word	0x00000000
        /*0070*/ 	.short	0x0007
        /*0072*/ 	.short	0x0028
        /*0074*/ 	.byte	0x00, 0xf0, 0x11, 0x00


	//----- nvinfo : EIATTR_KPARAM_INFO
	.align		4
.L_21:
        /*0078*/ 	.byte	0x04, 0x17
        /*007a*/ 	.short	(.L_23 - .L_22)
.L_22:
        /*007c*/ 	.word	0x00000000
        /*0080*/ 	.short	0x0006
        /*0082*/ 	.short	0x0024
        /*0084*/ 	.byte	0x00, 0xf0, 0x11, 0x00


	//----- nvinfo : EIATTR_KPARAM_INFO
	.align		4
.L_23:
        /*0088*/ 	.byte	0x04, 0x17
        /*008a*/ 	.short	(.L_25 - .L_24)
.L_24:
        /*008c*/ 	.word	0x00000000
        /*0090*/ 	.short	0x0005
        /*0092*/ 	.short	0x0020
        /*0094*/ 	.byte	0x00, 0xf0, 0x11, 0x00


	//----- nvinfo : EIATTR_KPARAM_INFO
	.align		4
.L_25:
        /*0098*/ 	.byte	0x04, 0x17
        /*009a*/ 	.short	(.L_27 - .L_26)
.L_26:
        /*009c*/ 	.word	0x00000000
        /*00a0*/ 	.short	0x0004
        /*00a2*/ 	.short	0x001c
        /*00a4*/ 	.byte	0x00, 0xf0, 0x11, 0x00


	//----- nvinfo : EIATTR_KPARAM_INFO
	.align		4
.L_27:
        /*00a8*/ 	.byte	0x04, 0x17
        /*00aa*/ 	.short	(.L_29 - .L_28)
.L_28:
        /*00ac*/ 	.word	0x00000000
        /*00b0*/ 	.short	0x0003
        /*00b2*/ 	.short	0x0018
        /*00b4*/ 	.byte	0x00, 0xf0, 0x11, 0x00


	//----- nvinfo : EIATTR_KPARAM_INFO
	.align		4
.L_29:
        /*00b8*/ 	.byte	0x04, 0x17
        /*00ba*/ 	.short	(.L_31 - .L_30)
.L_30:
        /*00bc*/ 	.word	0x00000000
        /*00c0*/ 	.short	0x0002
        /*00c2*/ 	.short	0x0010
        /*00c4*/ 	.byte	0x00, 0xf4, 0x21, 0x00


	//----- nvinfo : EIATTR_KPARAM_INFO
	.align		4
.L_31:
        /*00c8*/ 	.byte	0x04, 0x17
        /*00ca*/ 	.short	(.L_33 - .L_32)
.L_32:
        /*00cc*/ 	.word	0x00000000
        /*00d0*/ 	.short	0x0001
        /*00d2*/ 	.short	0x0008
        /*00d4*/ 	.byte	0x00, 0xf4, 0x21, 0x00


	//----- nvinfo : EIATTR_KPARAM_INFO
	.align		4
.L_33:
        /*00d8*/ 	.byte	0x04, 0x17
        /*00da*/ 	.short	(.L_35 - .L_34)
.L_34:
        /*00dc*/ 	.word	0x00000000
        /*00e0*/ 	.short	0x0000
        /*00e2*/ 	.short	0x0000
        /*00e4*/ 	.byte	0x00, 0xf4, 0x21, 0x00


	//----- nvinfo : EIATTR_SPARSE_MMA_MASK
	.align		4
.L_35:
        /*00e8*/ 	.byte	0x03, 0x50
        /*00ea*/ 	.short	0x0000


	//----- nvinfo : EIATTR_MAXREG_COUNT
	.align		4
        /*00ec*/ 	.byte	0x03, 0x1b
        /*00ee*/ 	.short	0x00ff


	//----- nvinfo : EIATTR_NUM_BARRIERS
	.align		4
        /*00f0*/ 	.byte	0x02, 0x4c
        /*00f2*/ 	.byte	0x01
	.zero		1


	//----- nvinfo : EIATTR_ANNOTATIONS
	.align		4
        /*00f4*/ 	.byte	0x04, 0x55
        /*00f6*/ 	.short	(.L_37 - .L_36)


	//   ....[0]....
.L_36:
        /*00f8*/ 	.word	0x00000001
        /*00fc*/ 	.byte	0x10, 0x05, 0x00, 0x00, 0x01, 0x00, 0x00, 0x00, 0x20, 0x05, 0x00, 0x00, 0x01, 0x00, 0x00, 0x00
        /* <DEDUP_REMOVED lines=2308> */
        /*914c*/ 	.byte	0x70, 0x2d, 0x03, 0x00


	//----- nvinfo : EIATTR_VRC_CTA_INIT_COUNT
	.align		4
.L_37:
        /*9150*/ 	.byte	0x02, 0x4a
	.zero		1
	.zero		1


	//----- nvinfo : EIATTR_EXIT_INSTR_OFFSETS
	.align		4
        /*9154*/ 	.byte	0x04, 0x1c
        /*9156*/ 	.short	(.L_39 - .L_38)


	//   ....[0]....
.L_38:
        /*9158*/ 	.word	0x000a5a50


	//   ....[1]....
        /*915c*/ 	.word	0x000a5a70


	//----- nvinfo : EIATTR_REQNTID
	.align		4
.L_39:
        /*9160*/ 	.byte	0x04, 0x10
        /*9162*/ 	.short	(.L_41 - .L_40)
.L_40:
        /*9164*/ 	.word	0x00000040
        /*9168*/ 	.word	0x00000001
        /*916c*/ 	.word	0x00000001


	//----- nvinfo : EIATTR_CBANK_PARAM_SIZE
	.align		4
.L_41:
        /*9170*/ 	.byte	0x03, 0x19
        /*9172*/ 	.short	0x0050


	//----- nvinfo : EIATTR_PARAM_CBANK
	.align		4
        /*9174*/ 	.byte	0x04, 0x0a
        /*9176*/ 	.short	(.L_43 - .L_42)
	.align		4
.L_42:
        /*9178*/ 	.word	index@(.nv.constant0.matmul_kernel)
        /*917c*/ 	.short	0x0380
        /*917e*/ 	.short	0x0050


	//----- nvinfo : EIATTR_SW_WAR
	.align		4
.L_43:
        /*9180*/ 	.byte	0x04, 0x36
        /*9182*/ 	.short	(.L_45 - .L_44)
.L_44:
        /*9184*/ 	.word	0x00000008
.L_45:


//--------------------- .nv.compat                --------------------------
	.section	.nv.compat,"",@"SHT_CUDA_COMPAT_INFO"
	.align	4
        /*0000*/ 	.byte	0x02, 0x02, 0x02, 0x00, 0x02, 0x05, 0x05, 0x00, 0x02, 0x03, 0x00, 0x00, 0x02, 0x06, 0x01, 0x00


//--------------------- .nv.callgraph             --------------------------
	.section	.nv.callgraph,"",@"SHT_CUDA_CALLGRAPH"
	.align	4
	.sectionentsize	8
	.align		4
        /*0000*/ 	.word	0x00000000
	.align		4
        /*0004*/ 	.word	0xffffffff
	.align		4
        /*0008*/ 	.word	0x00000000
	.align		4
        /*000c*/ 	.word	0xfffffffe
	.align		4
        /*0010*/ 	.word	0x00000000
	.align		4
        /*0014*/ 	.word	0xfffffffd
	.align		4
        /*0018*/ 	.word	0x00000000
	.align		4
        /*001c*/ 	.word	0xfffffffc


//--------------------- .text.matmul_kernel       --------------------------
	.section	.text.matmul_kernel,"ax",@progbits
	.align	128
        .global         matmul_kernel
        .type           matmul_kernel,@function
        .size           matmul_kernel,(.L_x_4 - matmul_kernel)
        .other          matmul_kernel,@"STO_CUDA_ENTRY STV_DEFAULT"
matmul_kernel:
.text.matmul_kernel:
[----:B------:R-:W0:Y:S08]  /*0000*/  LDC R1, c[0x0][0x37c] ;  /* 0x0000df00ff017b82 */ /* 0x000e300000000800 */
[----:B------:R-:W1:Y:S01]  /*0010*/  LDC.64 R2, c[0x0][0x398] ;  /* 0x0000e600ff027b82 */ /* 0x000e620000000a00 */
[----:B------:R-:W2:Y:S01]  /*0020*/  S2R R14, SR_TID.X ;  /* 0x00000000000e7919 */ /* 0x000ea20000002100 */
[----:B------:R-:W3:Y:S01]  /*0030*/  LDCU UR4, c[0x0][0x3a0] ;  /* 0x00007400ff0477ac */ /* 0x000ee20008000800 */
[----:B0-----:R-:W-:Y:S01]  /*0040*/  VIADD R1, R1, 0xffffbc58 ;  /* 0xffffbc5801017836 */ /* 0x001fe20000000000 */
[----:B------:R-:W0:Y:S01]  /*0050*/  LDCU.64 UR8, c[0x0][0x358] ;  /* 0x00006b00ff0877ac */ /* 0x000e220008000a00 */
[----:B---3--:R-:W-:Y:S01]  /*0060*/  UIADD3 UR4, UPT, UPT, UR4, 0x7f, URZ ;  /* 0x0000007f04047890 */ /* 0x008fe2000fffe0ff */
[----:B-1----:R-:W-:-:S03]  /*0070*/  VIADD R0, R3, 0x1ff ;  /* 0x000001ff03007836 */ /* 0x002fc60000000000 */
[----:B------:R-:W-:Y:S02]  /*0080*/  UISETP.GT.AND UP0, UPT, UR4, 0x7f, UPT ;  /* 0x0000007f0400788c */ /* 0x000fe4000bf04270 */
[----:B------:R-:W-:-:S04]  /*0090*/  SHF.R.S32.HI R5, RZ, 0x1f, R0 ;  /* 0x0000001fff057819 */ /* 0x000fc80000011400 */
[----:B------:R-:W-:-:S04]  /*00a0*/  LEA.HI R5, R5, R0, RZ, 0x9 ;  /* 0x0000000005057211 */ /* 0x000fc800078f48ff */
[----:B------:R-:W-:Y:S02]  /*00b0*/  SHF.R.S32.HI R0, RZ, 0x9, R5 ;  /* 0x00000009ff007819 */ /* 0x000fe40000011405 */
[----:B------:R-:W1:Y:S03]  /*00c0*/  S2R R5, SR_CTAID.X ;  /* 0x0000000000057919 */ /* 0x000e660000002500 */
[----:B------:R-:W-:-:S05]  /*00d0*/  IMAD.SHL.U32 R0, R0, 0x8, RZ ;  /* 0x0000000800007824 */ /* 0x000fca00078e00ff */
[-C--:B------:R-:W-:Y:S02]  /*00e0*/  IABS R9, R0.reuse ;  /* 0x0000000000097213 */ /* 0x080fe40000000000 */
[----:B------:R-:W-:Y:S02]  /*00f0*/  IABS R12, R0 ;  /* 0x00000000000c7213 */ /* 0x000fe40000000000 */
[----:B------:R-:W3:Y:S08]  /*0100*/  I2F.RP R4, R9 ;  /* 0x0000000900047306 */ /* 0x000ef00000209400 */
[----:B---3--:R-:W3:Y:S01]  /*0110*/  MUFU.RCP R4, R4 ;  /* 0x0000000400047308 */ /* 0x008ee20000001000 */
[----:B-1----:R-:W-:Y:S01]  /*0120*/  IABS R10, R5 ;  /* 0x00000005000a7213 */ /* 0x002fe20000000000 */
[----:B---3--:R-:W-:-:S02]  /*0130*/  VIADD R6, R4, 0xffffffe ;  /* 0x0ffffffe04067836 */ /* 0x008fc40000000000 */
[----:B------:R-:W-:-:S04]  /*0140*/  IMAD.MOV R4, RZ, RZ, -R12 ;  /* 0x000000ffff047224 */ /* 0x000fc800078e0a0c */
[----:B------:R1:W3:Y:S02]  /*0150*/  F2I.FTZ.U32.TRUNC.NTZ R7, R6 ;  /* 0x0000000600077305 */ /* 0x0002e4000021f000 */
[----:B-1----:R-:W-:Y:S02]  /*0160*/  IMAD.MOV.U32 R6, RZ, RZ, RZ ;  /* 0x000000ffff067224 */ /* 0x002fe400078e00ff */
[----:B---3--:R-:W-:-:S04]  /*0170*/  IMAD.MOV R8, RZ, RZ, -R7 ;  /* 0x000000ffff087224 */ /* 0x008fc800078e0a07 */
[----:B------:R-:W-:Y:S02]  /*0180*/  IMAD R11, R8, R9, RZ ;  /* 0x00000009080b7224 */ /* 0x000fe400078e02ff */
[----:B------:R-:W-:Y:S02]  /*0190*/  IMAD.MOV.U32 R8, RZ, RZ, R10 ;  /* 0x000000ffff087224 */ /* 0x000fe400078e000a */
[----:B------:R-:W-:-:S06]  /*01a0*/  IMAD.HI.U32 R7, R7, R11, R6 ;  /* 0x0000000b07077227 */ /* 0x000fcc00078e0006 */
[----:B------:R-:W-:-:S04]  /*01b0*/  IMAD.HI.U32 R7, R7, R8, RZ ;  /* 0x0000000807077227 */ /* 0x000fc800078e00ff */
[----:B------:R-:W-:-:S05]  /*01c0*/  IMAD R4, R7, R4, R8 ;  /* 0x0000000407047224 */ /* 0x000fca00078e0208 */
[----:B------:R-:W-:-:S13]  /*01d0*/  ISETP.GT.U32.AND P1, PT, R9, R4, PT ;  /* 0x000000040900720c */ /* 0x000fda0003f24070 */
[----:B------:R-:W-:Y:S02]  /*01e0*/  @!P1 IMAD.IADD R4, R4, 0x1, -R9 ;  /* 0x0000000104049824 */ /* 0x000fe400078e0a09 */
[----:B------:R-:W-:Y:S01]  /*01f0*/  @!P1 VIADD R7, R7, 0x1 ;  /* 0x0000000107079836 */ /* 0x000fe20000000000 */
[----:B------:R-:W-:Y:S02]  /*0200*/  ISETP.NE.AND P1, PT, R0, RZ, PT ;  /* 0x000000ff0000720c */ /* 0x000fe40003f25270 */
[----:B------:R-:W-:Y:S02]  /*0210*/  ISETP.GE.U32.AND P0, PT, R4, R9, PT ;  /* 0x000000090400720c */ /* 0x000fe40003f06070 */
[----:B------:R-:W-:-:S04]  /*0220*/  LOP3.LUT R4, R5, R0, RZ, 0x3c, !PT ;  /* 0x0000000005047212 */ /* 0x000fc800078e3cff */
[----:B------:R-:W-:Y:S01]  /*0230*/  ISETP.GE.AND P2, PT, R4, RZ, PT ;  /* 0x000000ff0400720c */ /* 0x000fe20003f46270 */
[----:B------:R-:W-:-:S06]  /*0240*/  VIADD R4, R2, 0xf ;  /* 0x0000000f02047836 */ /* 0x000fcc0000000000 */
[----:B------:R-:W-:-:S04]  /*0250*/  @P0 VIADD R7, R7, 0x1 ;  /* 0x0000000107070836 */ /* 0x000fc80000000000 */
[----:B------:R-:W-:Y:S01]  /*0260*/  IMAD.MOV.U32 R6, RZ, RZ, R7 ;  /* 0x000000ffff067224 */ /* 0x000fe200078e0007 */
[----:B------:R-:W-:-:S03]  /*0270*/  SHF.R.S32.HI R7, RZ, 0x1f, R4 ;  /* 0x0000001fff077819 */ /* 0x000fc60000011404 */
[----:B------:R-:W-:Y:S01]  /*0280*/  @!P2 IMAD.MOV R6, RZ, RZ, -R6 ;  /* 0x000000ffff06a224 */ /* 0x000fe200078e0a06 */
[----:B------:R-:W-:Y:S02]  /*0290*/  @!P1 LOP3.LUT R6, RZ, R0, RZ, 0x33, !PT ;  /* 0x00000000ff069212 */ /* 0x000fe400078e33ff */
[----:B------:R-:W-:-:S03]  /*02a0*/  LEA.HI R7, R7, R4, RZ, 0x4 ;  /* 0x0000000407077211 */ /* 0x000fc600078f20ff */
[----:B------:R-:W-:Y:S02]  /*02b0*/  IMAD.SHL.U32 R4, R6, 0x8, RZ ;  /* 0x0000000806047824 */ /* 0x000fe400078e00ff */
[----:B------:R-:W-:-:S03]  /*02c0*/  IMAD.MOV R6, RZ, RZ, -R6 ;  /* 0x000000ffff067224 */ /* 0x000fc600078e0a06 */
[----:B------:R-:W-:Y:S01]  /*02d0*/  LEA.HI.SX32 R7, R7, -R4, 0x1c ;  /* 0x8000000407077211 */ /* 0x000fe200078fe2ff */
[----:B------:R-:W-:Y:S02]  /*02e0*/  IMAD R15, R0, R6, R5 ;  /* 0x00000006000f7224 */ /* 0x000fe400078e0205 */
[----:B------:R-:W-:Y:S01]  /*02f0*/  IMAD.MOV.U32 R6, RZ, RZ, RZ ;  /* 0x000000ffff067224 */ /* 0x000fe200078e00ff */
[----:B------:R-:W-:Y:S02]  /*0300*/  VIMNMX R8, PT, PT, R7, 0x8, PT ;  /* 0x0000000807087848 */ /* 0x000fe40003fe0100 */
[----:B------:R-:W-:Y:S02]  /*0310*/  IABS R13, R15 ;  /* 0x0000000f000d7213 */ /* 0x000fe40000000000 */
[----:B------:R-:W-:-:S04]  /*0320*/  IABS R11, R8 ;  /* 0x00000008000b7213 */ /* 0x000fc80000000000 */
[----:B------:R-:W1:Y:S08]  /*0330*/  I2F.RP R9, R11 ;  /* 0x0000000b00097306 */ /* 0x000e700000209400 */
[----:B-1----:R-:W1:Y:S02]  /*0340*/  MUFU.RCP R9, R9 ;  /* 0x0000000900097308 */ /* 0x002e640000001000 */
[----:B-1----:R-:W-:-:S06]  /*0350*/  VIADD R7, R9, 0xffffffe ;  /* 0x0ffffffe09077836 */ /* 0x002fcc0000000000 */
[----:B------:R-:W1:Y:S02]  /*0360*/  F2I.FTZ.U32.TRUNC.NTZ R7, R7 ;  /* 0x0000000700077305 */ /* 0x000e64000021f000 */
[----:B-1----:R-:W-:-:S04]  /*0370*/  IMAD.MOV R10, RZ, RZ, -R7 ;  /* 0x000000ffff0a7224 */ /* 0x002fc800078e0a07 */
[----:B------:R-:W-:-:S04]  /*0380*/  IMAD.MOV.U32 R0, RZ, RZ, R10 ;  /* 0x000000ffff007224 */ /* 0x000fc800078e000a */
[----:B------:R-:W-:Y:S01]  /*0390*/  IMAD R5, R0, R11, RZ ;  /* 0x0000000b00057224 */ /* 0x000fe200078e02ff */
[----:B------:R-:W-:-:S03]  /*03a0*/  IABS R0, R8 ;  /* 0x0000000800007213 */ /* 0x000fc60000000000 */
[----:B------:R-:W-:Y:S01]  /*03b0*/  IMAD.HI.U32 R6, R7, R5, R6 ;  /* 0x0000000507067227 */ /* 0x000fe200078e0006 */
[----:B--2---:R-:W-:-:S03]  /*03c0*/  SHF.R.U32.HI R7, RZ, 0x4, R14 ;  /* 0x00000004ff077819 */ /* 0x004fc6000001160e */
[----:B------:R-:W-:Y:S01]  /*03d0*/  IMAD.MOV R0, RZ, RZ, -R0 ;  /* 0x000000ffff007224 */ /* 0x000fe200078e0a00 */
[----:B------:R-:W-:Y:S01]  /*03e0*/  SGXT.U32 R7, R7, 0x2 ;  /* 0x000000020707781a */ /* 0x000fe20000000000 */
        /* <DEDUP_REMOVED lines=8> */
[----:B------:R-:W-:Y:S02]  /*0470*/  ISETP.GE.AND P2, PT, R0, RZ, PT ;  /* 0x000000ff0000720c */ /* 0x000fe40003f46270 */
[----:B------:R-:W-:-:S05]  /*0480*/  LOP3.LUT R0, R14, 0xf, RZ, 0xc0, !PT ;  /* 0x0000000f0e007812 */ /* 0x000fca00078ec0ff */
[----:B------:R-:W-:-:S06]  /*0490*/  @P0 VIADD R6, R6, 0x1 ;  /* 0x0000000106060836 */ /* 0x000fcc0000000000 */
[----:B------:R-:W-:Y:S01]  /*04a0*/  @!P2 IMAD.MOV R6, RZ, RZ, -R6 ;  /* 0x000000ffff06a224 */ /* 0x000fe200078e0a06 */
[----:B------:R-:W-:-:S05]  /*04b0*/  @!P1 LOP3.LUT R6, RZ, R8, RZ, 0x33, !PT ;  /* 0x00000008ff069212 */ /* 0x000fca00078e33ff */
[----:B------:R-:W-:Y:S02]  /*04c0*/  IMAD.MOV R5, RZ, RZ, -R6 ;  /* 0x000000ffff057224 */ /* 0x000fe400078e0a06 */
[----:B------:R-:W-:Y:S02]  /*04d0*/  IMAD.SHL.U32 R29, R6, 0x200, RZ ;  /* 0x00000200061d7824 */ /* 0x000fe400078e00ff */
[----:B------:R-:W-:-:S04]  /*04e0*/  IMAD R5, R8, R5, R15 ;  /* 0x0000000508057224 */ /* 0x000fc800078e020f */
[----:B------:R-:W-:-:S04]  /*04f0*/  IMAD.IADD R5, R4, 0x1, R5 ;  /* 0x0000000104057824 */ /* 0x000fc800078e0205 */
[----:B------:R-:W-:-:S05]  /*0500*/  IMAD R0, R5, 0x10, R0 ;  /* 0x0000001005007824 */ /* 0x000fca00078e0200 */
[----:B------:R1:W-:Y:S04]  /*0510*/  STL [R1+0x33a4], R0 ;  /* 0x0033a40001007387 */ /* 0x0003e80000100800 */
[----:B------:R2:W-:Y:S01]  /*0520*/  STL [R1+0x460], R29 ;  /* 0x0004601d01007387 */ /* 0x0005e20000100800 */
[----:B-1----:R-:W-:Y:S01]  /*0530*/  LOP3.LUT R0, R7, 0x78, RZ, 0xfc, !PT ;  /* 0x0000007807007812 */ /* 0x002fe200078efcff */
[----:B0-----:R-:W-:Y:S06]  /*0540*/  BRA.U UP0, `(.L_x_0) ;  /* 0x00000009000c7547 */ /* 0x001fec000b800000 */
[----:B------:R-:W-:Y:S01]  /*0550*/  IMAD.SHL.U32 R0, R14, 0x20, RZ ;  /* 0x000000200e007824 */ /* 0x000fe200078e00ff */
[----:B------:R1:W-:Y:S04]  /*0560*/  STL [R1+0x690], RZ ;  /* 0x000690ff01007387 */ /* 0x0003e80000100800 */
[----:B------:R1:W-:Y:S04]  /*0570*/  STL [R1+0x33a0], R0 ;  /* 0x0033a00001007387 */ /* 0x0003e80000100800 */
[----:B------:R1:W-:Y:S04]  /*0580*/  STL [R1+0x694], RZ ;  /* 0x000694ff01007387 */ /* 0x0003e80000100800 */
        /* <DEDUP_REMOVED lines=125> */
[----:B------:R1:W-:Y:S01]  /*0d60*/  STL [R1+0xdc], RZ ;  /* 0x0000dcff01007387 */ /* 0x0003e20000100800 */
[----:B------:R-:W-:Y:S05]  /*0d70*/  BRA `(.L_x_1) ;  /* 0x000009c000207947 */ /* 0x000fea0003800000 */
.L_x_0:
[----:B------:R-:W-:Y:S01]  /*0d80*/  IABS R12, R3 ;  /* 0x00000003000c7213 */ /* 0x000fe20000000000 */
[C---:B------:R-:W-:Y:S01]  /*0d90*/  VIADD R6, R29.reuse, 0x1ff ;  /* 0x000001ff1d067836 */ /* 0x040fe20000000000 */
[----:B------:R0:W-:Y:S01]  /*0da0*/  STL [R1+0x3570], R3 ;  /* 0x0035700301007387 */ /* 0x0001e20000100800 */
[----:B------:R-:W-:Y:S01]  /*0db0*/  IMAD.MOV.U32 R4, RZ, RZ, RZ ;  /* 0x000000ffff047224 */ /* 0x000fe200078e00ff */
[----:B------:R-:W1:Y:S01]  /*0dc0*/  I2F.RP R7, R12 ;  /* 0x0000000c00077306 */ /* 0x000e620000209400 */
[C---:B------:R-:W-:Y:S01]  /*0dd0*/  VIADD R0, R29.reuse, 0x1fe ;  /* 0x000001fe1d007836 */ /* 0x040fe20000000000 */
[----:B------:R-:W-:Y:S01]  /*0de0*/  ISETP.GE.AND P4, PT, R6, RZ, PT ;  /* 0x000000ff0600720c */ /* 0x000fe20003f86270 */
[C---:B------:R-:W-:Y:S01]  /*0df0*/  VIADD R10, R29.reuse, 0x1fd ;  /* 0x000001fd1d0a7836 */ /* 0x040fe20000000000 */
[----:B------:R-:W3:Y:S01]  /*0e00*/  LDCU UR7, c[0x0][0x3a8] ;  /* 0x00007500ff0777ac */ /* 0x000ee20008000800 */
[C---:B------:R-:W-:Y:S01]  /*0e10*/  VIADD R14, R29.reuse, 0x1fc ;  /* 0x000001fc1d0e7836 */ /* 0x040fe20000000000 */
[----:B------:R-:W-:Y:S01]  /*0e20*/  IABS R11, R0 ;  /* 0x00000000000b7213 */ /* 0x000fe20000000000 */
[C---:B------:R-:W-:Y:S01]  /*0e30*/  VIADD R15, R29.reuse, 0x1fb ;  /* 0x000001fb1d0f7836 */ /* 0x040fe20000000000 */
[----:B------:R-:W-:Y:S01]  /*0e40*/  ISETP.GE.AND P6, PT, R10, RZ, PT ;  /* 0x000000ff0a00720c */ /* 0x000fe20003fc6270 */
[C---:B------:R-:W-:Y:S01]  /*0e50*/  VIADD R19, R29.reuse, 0x1f6 ;  /* 0x000001f61d137836 */ /* 0x040fe20000000000 */
[----:B------:R-:W-:Y:S01]  /*0e60*/  ISETP.GE.AND P5, PT, R14, RZ, PT ;  /* 0x000000ff0e00720c */ /* 0x000fe20003fa6270 */
[C---:B------:R-:W-:Y:S01]  /*0e70*/  VIADD R20, R29.reuse, 0x1f5 ;  /* 0x000001f51d147836 */ /* 0x040fe20000000000 */
[----:B------:R-:W-:Y:S01]  /*0e80*/  IABS R13, R15 ;  /* 0x0000000f000d7213 */ /* 0x000fe20000000000 */
[----:B------:R-:W-:Y:S01]  /*0e90*/  VIADD R18, R29, 0x1f3 ;  /* 0x000001f31d127836 */ /* 0x000fe20000000000 */
[----:B------:R-:W4:Y:S01]  /*0ea0*/  LDCU.64 UR4, c[0x0][0x388] ;  /* 0x00007100ff0477ac */ /* 0x000f220008000a00 */
[----:B-1----:R-:W1:Y:S01]  /*0eb0*/  MUFU.RCP R7, R7 ;  /* 0x0000000700077308 */ /* 0x002e620000001000 */
[----:B------:R-:W5:Y:S01]  /*0ec0*/  LDCU UR6, c[0x0][0x3a4] ;  /* 0x00007480ff0677ac */ /* 0x000f620008000800 */
[----:B------:R-:W2:Y:S01]  /*0ed0*/  LDCU.64 UR10, c[0x0][0x380] ;  /* 0x00007000ff0a77ac */ /* 0x000ea20008000a00 */
[----:B------:R-:W0:Y:S01]  /*0ee0*/  LDCU UR12, c[0x0][0x3a8] ;  /* 0x00007500ff0c77ac */ /* 0x000e220008000800 */
[----:B-1----:R-:W-:Y:S01]  /*0ef0*/  VIADD R5, R7, 0xffffffe ;  /* 0x0ffffffe07057836 */ /* 0x002fe20000000000 */
[----:B------:R-:W-:-:S05]  /*0f00*/  IABS R7, R6 ;  /* 0x0000000600077213 */ /* 0x000fca0000000000 */
[----:B------:R-:W1:Y:S02]  /*0f10*/  F2I.FTZ.U32.TRUNC.NTZ R5, R5 ;  /* 0x0000000500057305 */ /* 0x000e64000021f000 */
[----:B-1----:R-:W-:-:S04]  /*0f20*/  IMAD.MOV R9, RZ, RZ, -R5 ;  /* 0x000000ffff097224 */ /* 0x002fc800078e0a05 */
[----:B------:R-:W-:-:S04]  /*0f30*/  IMAD R9, R9, R12, RZ ;  /* 0x0000000c09097224 */ /* 0x000fc800078e02ff */
[----:B------:R-:W-:Y:S01]  /*0f40*/  IMAD.HI.U32 R4, R5, R9, R4 ;  /* 0x0000000905047227 */ /* 0x000fe200078e0004 */
[----:B------:R-:W-:-:S05]  /*0f50*/  IABS R9, R10 ;  /* 0x0000000a00097213 */ /* 0x000fca0000000000 */
[----:B------:R-:W-:-:S04]  /*0f60*/  IMAD.HI.U32 R5, R4, R7, RZ ;  /* 0x0000000704057227 */ /* 0x000fc800078e00ff */
[----:B------:R-:W-:Y:S02]  /*0f70*/  IMAD.MOV R8, RZ, RZ, -R5 ;  /* 0x000000ffff087224 */ /* 0x000fe400078e0a05 */
[----:B------:R-:W-:-:S04]  /*0f80*/  IMAD.HI.U32 R5, R4, R11, RZ ;  /* 0x0000000b04057227 */ /* 0x000fc800078e00ff */
[----:B------:R-:W-:Y:S02]  /*0f90*/  IMAD R7, R12, R8, R7 ;  /* 0x000000080c077224 */ /* 0x000fe400078e0207 */
[----:B------:R-:W-:Y:S02]  /*0fa0*/  IMAD.MOV R8, RZ, RZ, -R5 ;  /* 0x000000ffff087224 */ /* 0x000fe400078e0a05 */
[----:B------:R-:W-:Y:S01]  /*0fb0*/  IMAD.HI.U32 R5, R4, R9, RZ ;  /* 0x0000000904057227 */ /* 0x000fe200078e00ff */
[----:B------:R-:W-:-:S03]  /*0fc0*/  ISETP.GT.U32.AND P0, PT, R12, R7, PT ;  /* 0x000000070c00720c */ /* 0x000fc60003f04070 */
[----:B------:R-:W-:Y:S02]  /*0fd0*/  IMAD R11, R12, R8, R11 ;  /* 0x000000080c0b7224 */ /* 0x000fe400078e020b */
[----:B------:R-:W-:Y:S02]  /*0fe0*/  IMAD.MOV R5, RZ, RZ, -R5 ;  /* 0x000000ffff057224 */ /* 0x000fe400078e0a05 */
[----:B------:R-:W-:Y:S01]  /*0ff0*/  IMAD.HI.U32 R8, R4, R13, RZ ;  /* 0x0000000d04087227 */ /* 0x000fe200078e00ff */
[----:B------:R-:W-:-:S03]  /*1000*/  ISETP.GT.U32.AND P1, PT, R12, R11, PT ;  /* 0x0000000b0c00720c */ /* 0x000fc60003f24070 */
[C---:B------:R-:W-:Y:S01]  /*1010*/  IMAD R5, R12.reuse, R5, R9 ;  /* 0x000000050c057224 */ /* 0x040fe200078e0209 */
[----:B------:R-:W-:Y:S01]  /*1020*/  IABS R9, R14 ;  /* 0x0000000e00097213 */ /* 0x000fe20000000000 */
[----:B------:R-:W-:Y:S02]  /*1030*/  @!P0 IMAD.IADD R7, R7, 0x1, -R12 ;  /* 0x0000000107078824 */ /* 0x000fe400078e0a0c */
[----:B------:R-:W-:Y:S01]  /*1040*/  IMAD.MOV R8, RZ, RZ, -R8 ;  /* 0x000000ffff087224 */ /* 0x000fe200078e0a08 */
[----:B------:R-:W-:Y:S01]  /*1050*/  ISETP.GT.U32.AND P2, PT, R12, R5, PT ;  /* 0x000000050c00720c */ /* 0x000fe20003f44070 */
[----:B------:R-:W-:Y:S01]  /*1060*/  IMAD.HI.U32 R6, R4, R9, RZ ;  /* 0x0000000904067227 */ /* 0x000fe200078e00ff */
[----:B------:R-:W-:-:S03]  /*1070*/  ISETP.GT.U32.AND P0, PT, R12, R7, PT ;  /* 0x000000070c00720c */ /* 0x000fc60003f04070 */
[----:B------:R-:W-:Y:S01]  /*1080*/  @!P1 IMAD.IADD R11, R11, 0x1, -R12 ;  /* 0x000000010b0b9824 */ /* 0x000fe200078e0a0c */
[----:B------:R-:W-:Y:S01]  /*1090*/  ISETP.GE.AND P1, PT, R0, RZ, PT ;  /* 0x000000ff0000720c */ /* 0x000fe20003f26270 */
[----:B------:R-:W-:Y:S02]  /*10a0*/  IMAD.MOV R6, RZ, RZ, -R6 ;  /* 0x000000ffff067224 */ /* 0x000fe400078e0a06 */
[----:B------:R-:W-:Y:S01]  /*10b0*/  VIADD R0, R29, 0x1fa ;  /* 0x000001fa1d007836 */ /* 0x000fe20000000000 */
[C---:B------:R-:W-:Y:S01]  /*10c0*/  ISETP.GT.U32.AND P3, PT, R12.reuse, R11, PT ;  /* 0x0000000b0c00720c */ /* 0x040fe20003f64070 */
[C---:B------:R-:W-:Y:S02]  /*10d0*/  IMAD R9, R12.reuse, R6, R9 ;  /* 0x000000060c097224 */ /* 0x040fe400078e0209 */
[----:B------:R-:W-:Y:S01]  /*10e0*/  IMAD R10, R12, R8, R13 ;  /* 0x000000080c0a7224 */ /* 0x000fe200078e020d */
[----:B------:R-:W-:Y:S01]  /*10f0*/  IABS R13, R0 ;  /* 0x00000000000d7213 */ /* 0x000fe20000000000 */
[--C-:B------:R-:W-:Y:S01]  /*1100*/  @!P0 IMAD.IADD R7, R7, 0x1, -R12.reuse ;  /* 0x0000000107078824 */ /* 0x100fe200078e0a0c */
[----:B------:R-:W-:Y:S01]  /*1110*/  ISETP.GE.AND P0, PT, R15, RZ, PT ;  /* 0x000000ff0f00720c */ /* 0x000fe20003f06270 */
[----:B------:R-:W-:-:S02]  /*1120*/  @!P2 IMAD.IADD R5, R5, 0x1, -R12 ;  /* 0x000000010505a824 */ /* 0x000fc400078e0a0c */
[----:B------:R-:W-:Y:S02]  /*1130*/  IMAD.MOV.U32 R17, RZ, RZ, R7 ;  /* 0x000000ffff117224 */ /* 0x000fe400078e0007 */
[----:B------:R-:W-:Y:S01]  /*1140*/  VIADD R6, R29, 0x1f9 ;  /* 0x000001f91d067836 */ /* 0x000fe20000000000 */
[C---:B------:R-:W-:Y:S01]  /*1150*/  ISETP.GT.U32.AND P2, PT, R12.reuse, R5, PT ;  /* 0x000000050c00720c */ /* 0x040fe20003f44070 */
[----:B------:R-:W-:Y:S01]  /*1160*/  @!P3 IMAD.IADD R11, R11, 0x1, -R12 ;  /* 0x000000010b0bb824 */ /* 0x000fe200078e0a0c */
[----:B------:R-:W-:Y:S01]  /*1170*/  ISETP.GT.U32.AND P3, PT, R12, R9, PT ;  /* 0x000000090c00720c */ /* 0x000fe20003f64070 */
[----:B------:R-:W-:Y:S01]  /*1180*/  @!P4 IMAD.MOV R17, RZ, RZ, -R17 ;  /* 0x000000ffff11c224 */ /* 0x000fe200078e0a11 */
[----:B------:R-:W-:Y:S01]  /*1190*/  ISETP.GE.AND P4, PT, R0, RZ, PT ;  /* 0x000000ff0000720c */ /* 0x000fe20003f86270 */
[----:B------:R-:W-:Y:S01]  /*11a0*/  IMAD.HI.U32 R0, R4, R13, RZ ;  /* 0x0000000d04007227 */ /* 0x000fe200078e00ff */
[----:B------:R-:W-:Y:S02]  /*11b0*/  IABS R21, R6 ;  /* 0x0000000600157213 */ /* 0x000fe40000000000 */
[----:B------:R-:W-:Y:S01]  /*11c0*/  STL [R1+0x44], R17 ;  /* 0x0000441101007387 */ /* 0x000fe20000100800 */
[----:B------:R-:W-:-:S02]  /*11d0*/  IMAD.MOV.U32 R16, RZ, RZ, R11 ;  /* 0x000000ffff107224 */ /* 0x000fc400078e000b */
[----:B------:R-:W-:Y:S02]  /*11e0*/  IMAD.MOV R0, RZ, RZ, -R0 ;  /* 0x000000ffff007224 */ /* 0x000fe400078e0a00 */
[----:B------:R-:W-:Y:S01]  /*11f0*/  @!P1 IMAD.MOV R16, RZ, RZ, -R16 ;  /* 0x000000ffff109224 */ /* 0x000fe200078e0a10 */
[----:B------:R-:W-:Y:S01]  /*1200*/  ISETP.GE.AND P1, PT, R6, RZ, PT ;  /* 0x000000ff0600720c */ /* 0x000fe20003f26270 */
[----:B------:R-:W-:Y:S02]  /*1210*/  @!P3 IMAD.IADD R9, R9, 0x1, -R12 ;  /* 0x000000010909b824 */ /* 0x000fe400078e0a0c */
[----:B------:R-:W-:Y:S01]  /*1220*/  IMAD R8, R12, R0, R13 ;  /* 0x000000000c087224 */ /* 0x000fe200078e020d */
[----:B------:R1:W-:Y:S01]  /*1230*/  STL [R1+0x48], R16 ;  /* 0x0000481001007387 */ /* 0x0003e20000100800 */
[----:B------:R-:W-:Y:S01]  /*1240*/  IMAD.HI.U32 R6, R4, R21, RZ ;  /* 0x0000001504067227 */ /* 0x000fe200078e00ff */
[----:B------:R-:W-:-:S03]  /*1250*/  ISETP.GT.U32.AND P3, PT, R12, R9, PT ;  /* 0x000000090c00720c */ /* 0x000fc60003f64070 */
[----:B------:R-:W-:Y:S01]  /*1260*/  @!P2 IMAD.IADD R5, R5, 0x1, -R12 ;  /* 0x000000010505a824 */ /* 0x000fe200078e0a0c */
[C---:B------:R-:W-:Y:S01]  /*1270*/  ISETP.GT.U32.AND P2, PT, R12.reuse, R10, PT ;  /* 0x0000000a0c00720c */ /* 0x040fe20003f44070 */
[----:B------:R-:W-:Y:S02]  /*1280*/  IMAD.MOV R6, RZ, RZ, -R6 ;  /* 0x000000ffff067224 */ /* 0x000fe400078e0a06 */
[----:B0-----:R-:W-:Y:S02]  /*1290*/  IMAD.MOV.U32 R3, RZ, RZ, R5 ;  /* 0x000000ffff037224 */ /* 0x001fe400078e0005 */
[C---:B------:R-:W-:Y:S02]  /*12a0*/  IMAD R21, R12.reuse, R6, R21 ;  /* 0x000000060c157224 */ /* 0x040fe400078e0215 */
[----:B------:R-:W-:Y:S02]  /*12b0*/  VIADD R15, R29, 0x1f8 ;  /* 0x000001f81d0f7836 */ /* 0x000fe40000000000 */
[----:B------:R-:W-:Y:S01]  /*12c0*/  @!P3 IMAD.IADD R9, R9, 0x1, -R12 ;  /* 0x000000010909b824 */ /* 0x000fe200078e0a0c */
[C---:B------:R-:W-:Y:S01]  /*12d0*/  ISETP.GT.U32.AND P3, PT, R12.reuse, R8, PT ;  /* 0x000000080c00720c */ /* 0x040fe20003f64070 */
[----:B------:R-:W-:Y:S01]  /*12e0*/  VIADD R14, R29, 0x1f7 ;  /* 0x000001f71d0e7836 */ /* 0x000fe20000000000 */
[----:B------:R-:W-:Y:S01]  /*12f0*/  IABS R11, R15 ;  /* 0x0000000f000b7213 */ /* 0x000fe20000000000 */
[----:B------:R-:W-:Y:S01]  /*1300*/  @!P6 IMAD.MOV R3, RZ, RZ, -R3 ;  /* 0x000000ffff03e224 */ /* 0x000fe200078e0a03 */
[----:B------:R-:W-:Y:S01]  /*1310*/  ISETP.GT.U32.AND P6, PT, R12, R21, PT ;  /* 0x000000150c00720c */ /* 0x000fe20003fc4070 */
[----:B-1----:R-:W-:Y:S01]  /*1320*/  IMAD.MOV.U32 R16, RZ, RZ, R9 ;  /* 0x000000ffff107224 */ /* 0x002fe200078e0009 */
[----:B------:R-:W-:Y:S01]  /*1330*/  IABS R7, R14 ;  /* 0x0000000e00077213 */ /* 0x000fe20000000000 */
[C---:B------:R-:W-:Y:S01]  /*1340*/  IMAD.HI.U32 R0, R4.reuse, R11, RZ ;  /* 0x0000000b04007227 */ /* 0x040fe200078e00ff */
[----:B------:R-:W-:Y:S03]  /*1350*/  STL [R1+0x3574], R3 ;  /* 0x0035740301007387 */ /* 0x000fe60000100800 */
[----:B------:R-:W-:-:S04]  /*1360*/  IMAD.HI.U32 R6, R4, R7, RZ ;  /* 0x0000000704067227 */ /* 0x000fc800078e00ff */
[----:B------:R-:W-:Y:S02]  /*1370*/  @!P3 IMAD.IADD R8, R8, 0x1, -R12 ;  /* 0x000000010808b824 */ /* 0x000fe400078e0a0c */
[----:B------:R-:W-:Y:S01]  /*1380*/  @!P5 IMAD.MOV R16, RZ, RZ, -R16 ;  /* 0x000000ffff10d224 */ /* 0x000fe200078e0a10 */
[----:B------:R-:W-:Y:S01]  /*1390*/  ISETP.GE.AND P5, PT, R15, RZ, PT ;  /* 0x000000ff0f00720c */ /* 0x000fe20003fa6270 */
[----:B------:R-:W-:Y:S01]  /*13a0*/  IMAD.MOV R0, RZ, RZ, -R0 ;  /* 0x000000ffff007224 */ /* 0x000fe200078e0a00 */
[----:B------:R-:W-:Y:S01]  /*13b0*/  ISETP.GT.U32.AND P3, PT, R12, R8, PT ;  /* 0x000000080c00720c */ /* 0x000fe20003f64070 */
[----:B------:R-:W-:Y:S01]  /*13c0*/  IMAD.MOV R6, RZ, RZ, -R6 ;  /* 0x000000ffff067224 */ /* 0x000fe200078e0a06 */
[----:B------:R0:W-:Y:S01]  /*13d0*/  STL [R1+0x5c], R16 ;  /* 0x00005c1001007387 */ /* 0x0001e20000100800 */
[--C-:B------:R-:W-:Y:S01]  /*13e0*/  @!P6 IMAD.IADD R21, R21, 0x1, -R12.reuse ;  /* 0x000000011515e824 */ /* 0x100fe200078e0a0c */
[----:B------:R-:W-:Y:S01]  /*13f0*/  IABS R15, R20 ;  /* 0x00000014000f7213 */ /* 0x000fe20000000000 */
[----:B------:R-:W-:-:S02]  /*1400*/  @!P2 IMAD.IADD R10, R10, 0x1, -R12 ;  /* 0x000000010a0aa824 */ /* 0x000fc400078e0a0c */
[C---:B------:R-:W-:Y:S01]  /*1410*/  IMAD R11, R12.reuse, R0, R11 ;  /* 0x000000000c0b7224 */ /* 0x040fe200078e020b */
[----:B------:R-:W-:Y:S01]  /*1420*/  ISETP.GT.U32.AND P6, PT, R12, R21, PT ;  /* 0x000000150c00720c */ /* 0x000fe20003fc4070 */
[----:B------:R-:W-:Y:S01]  /*1430*/  IMAD.HI.U32 R23, R4, R15, RZ ;  /* 0x0000000f04177227 */ /* 0x000fe200078e00ff */
[----:B------:R-:W-:-:S03]  /*1440*/  ISETP.GT.U32.AND P2, PT, R12, R10, PT ;  /* 0x0000000a0c00720c */ /* 0x000fc60003f44070 */
[----:B0-----:R-:W-:Y:S01]  /*1450*/  IMAD R16, R12, R6, R7 ;  /* 0x000000060c107224 */ /* 0x001fe200078e0207 */
[----:B------:R-:W-:Y:S01]  /*1460*/  IABS R6, R19 ;  /* 0x0000001300067213 */ /* 0x000fe20000000000 */
[----:B------:R-:W-:Y:S01]  /*1470*/  @!P3 IMAD.IADD R8, R8, 0x1, -R12 ;  /* 0x000000010808b824 */ /* 0x000fe200078e0a0c */
[----:B------:R-:W-:Y:S01]  /*1480*/  ISETP.GT.U32.AND P3, PT, R12, R11, PT ;  /* 0x0000000b0c00720c */ /* 0x000fe20003f64070 */
[----:B------:R-:W-:Y:S01]  /*1490*/  IMAD.MOV R23, RZ, RZ, -R23 ;  /* 0x000000ffff177224 */ /* 0x000fe200078e0a17 */
[----:B------:R-:W-:Y:S01]  /*14a0*/  IABS R7, R18 ;  /* 0x0000001200077213 */ /* 0x000fe20000000000 */
[----:B------:R-:W-:-:S04]  /*14b0*/  IMAD.HI.U32 R9, R4, R6, RZ ;  /* 0x0000000604097227 */ /* 0x000fc800078e00ff */
[----:B------:R-:W-:Y:S02]  /*14c0*/  IMAD.MOV R9, RZ, RZ, -R9 ;  /* 0x000000ffff097224 */ /* 0x000fe400078e0a09 */
[----:B------:R-:W-:Y:S01]  /*14d0*/  @!P6 IMAD.IADD R21, R21, 0x1, -R12 ;  /* 0x000000011515e824 */ /* 0x000fe200078e0a0c */
[C---:B------:R-:W-:Y:S01]  /*14e0*/  ISETP.GT.U32.AND P6, PT, R12.reuse, R16, PT ;  /* 0x000000100c00720c */ /* 0x040fe20003fc4070 */
[----:B------:R-:W-:Y:S02]  /*14f0*/  IMAD R6, R12, R9, R6 ;  /* 0x000000090c067224 */ /* 0x000fe400078e0206 */
[--C-:B------:R-:W-:Y:S01]  /*1500*/  @!P2 IMAD.IADD R10, R10, 0x1, -R12.reuse ;  /* 0x000000010a0aa824 */ /* 0x100fe200078e0a0c */
[----:B------:R-:W-:Y:S01]  /*1510*/  ISETP.GE.AND P2, PT, R14, RZ, PT ;  /* 0x000000ff0e00720c */ /* 0x000fe20003f46270 */
[----:B------:R-:W-:Y:S01]  /*1520*/  @!P3 IMAD.IADD R11, R11, 0x1, -R12 ;  /* 0x000000010b0bb824 */ /* 0x000fe200078e0a0c */
[----:B------:R-:W-:Y:S01]  /*1530*/  ISETP.GT.U32.AND P3, PT, R12, R6, PT ;  /* 0x000000060c00720c */ /* 0x000fe20003f64070 */
[----:B------:R-:W-:-:S02]  /*1540*/  IMAD.MOV.U32 R3, RZ, RZ, R10 ;  /* 0x000000ffff037224 */ /* 0x000fc400078e000a */
[C---:B------:R-:W-:Y:S02]  /*1550*/  VIADD R5, R29.reuse, 0x1f4 ;  /* 0x000001f41d057836 */ /* 0x040fe40000000000 */
[----:B------:R-:W-:Y:S02]  /*1560*/  IMAD R15, R12, R23, R15 ;  /* 0x000000170c0f7224 */ /* 0x000fe400078e020f */
[----:B------:R-:W-:Y:S01]  /*1570*/  @!P0 IMAD.MOV R3, RZ, RZ, -R3 ;  /* 0x000000ffff038224 */ /* 0x000fe200078e0a03 */
[----:B------:R-:W-:Y:S01]  /*1580*/  IABS R17, R5 ;  /* 0x0000000500117213 */ /* 0x000fe20000000000 */
[----:B------:R-:W-:Y:S01]  /*1590*/  @!P6 IMAD.IADD R16, R16, 0x1, -R12 ;  /* 0x000000011010e824 */ /* 0x000fe200078e0a0c */
[----:B------:R-:W-:Y:S01]  /*15a0*/  ISETP.GT.U32.AND P6, PT, R12, R15, PT ;  /* 0x0000000f0c00720c */ /* 0x000fe20003fc4070 */
[----:B------:R-:W-:Y:S01]  /*15b0*/  VIADD R13, R29, 0x1f2 ;  /* 0x000001f21d0d7836 */ /* 0x000fe20000000000 */
[----:B------:R0:W-:Y:S01]  /*15c0*/  STL [R1+0x60], R3 ;  /* 0x0000600301007387 */ /* 0x0001e20000100800 */
[----:B------:R-:W-:Y:S01]  /*15d0*/  IMAD.HI.U32 R22, R4, R17, RZ ;  /* 0x0000001104167227 */ /* 0x000fe200078e00ff */
[----:B------:R-:W-:-:S02]  /*15e0*/  ISETP.GT.U32.AND P0, PT, R12, R16, PT ;  /* 0x000000100c00720c */ /* 0x000fc40003f04070 */
[----:B------:R-:W-:Y:S01]  /*15f0*/  IABS R0, R13 ;  /* 0x0000000d00007213 */ /* 0x000fe20000000000 */
[----:B------:R-:W-:Y:S01]  /*1600*/  @!P3 IMAD.IADD R6, R6, 0x1, -R12 ;  /* 0x000000010606b824 */ /* 0x000fe200078e0a0c */
[----:B------:R-:W-:Y:S01]  /*1610*/  ISETP.GT.U32.AND P3, PT, R12, R11, PT ;  /* 0x0000000b0c00720c */ /* 0x000fe20003f64070 */
[----:B------:R-:W-:-:S04]  /*1620*/  IMAD.HI.U32 R9, R4, R7, RZ ;  /* 0x0000000704097227 */ /* 0x000fc800078e00ff */
[----:B0-----:R-:W-:Y:S02]  /*1630*/  IMAD.MOV.U32 R3, RZ, RZ, R8 ;  /* 0x000000ffff037224 */ /* 0x001fe400078e0008 */
[----:B------:R-:W-:Y:S02]  /*1640*/  IMAD.MOV R22, RZ, RZ, -R22 ;  /* 0x000000ffff167224 */ /* 0x000fe400078e0a16 */
[----:B------:R-:W-:Y:S02]  /*1650*/  @!P4 IMAD.MOV R3, RZ, RZ, -R3 ;  /* 0x000000ffff03c224 */ /* 0x000fe400078e0a03 */
[----:B------:R-:W-:Y:S02]  /*1660*/  IMAD.MOV R23, RZ, RZ, -R9 ;  /* 0x000000ffff177224 */ /* 0x000fe400078e0a09 */
[C---:B------:R-:W-:Y:S01]  /*1670*/  IMAD R9, R12.reuse, R22, R17 ;  /* 0x000000160c097224 */ /* 0x040fe200078e0211 */
[----:B------:R0:W-:Y:S01]  /*1680*/  STL [R1+0x84], R3 ;  /* 0x0000840301007387 */ /* 0x0001e20000100800 */
[----:B------:R-:W-:-:S02]  /*1690*/  IMAD R7, R12, R23, R7 ;  /* 0x000000170c077224 */ /* 0x000fc400078e0207 */
[----:B------:R-:W-:Y:S01]  /*16a0*/  @!P6 IMAD.IADD R15, R15, 0x1, -R12 ;  /* 0x000000010f0fe824 */ /* 0x000fe200078e0a0c */
[----:B------:R-:W-:Y:S01]  /*16b0*/  ISETP.GT.U32.AND P6, PT, R12, R6, PT ;  /* 0x000000060c00720c */ /* 0x000fe20003fc4070 */
[----:B------:R-:W-:-:S03]  /*16c0*/  IMAD.HI.U32 R14, R4, R0, RZ ;  /* 0x00000000040e7227 */ /* 0x000fc600078e00ff */
[C---:B------:R-:W-:Y:S01]  /*16d0*/  ISETP.GT.U32.AND P4, PT, R12.reuse, R15, PT ;  /* 0x0000000f0c00720c */ /* 0x040fe20003f84070 */
[----:B------:R-:W-:Y:S01]  /*16e0*/  @!P3 IMAD.IADD R11, R11, 0x1, -R12 ;  /* 0x000000010b0bb824 */ /* 0x000fe200078e0a0c */
[C---:B------:R-:W-:Y:S01]  /*16f0*/  ISETP.GT.U32.AND P3, PT, R12.reuse, R7, PT ;  /* 0x000000070c00720c */ /* 0x040fe20003f64070 */
[----:B0-----:R-:W-:Y:S02]  /*1700*/  IMAD.MOV.U32 R3, RZ, RZ, R21 ;  /* 0x000000ffff037224 */ /* 0x001fe400078e0015 */
[----:B------:R-:W-:Y:S02]  /*1710*/  IMAD.MOV R17, RZ, RZ, -R14 ;  /* 0x000000ffff117224 */ /* 0x000fe400078e0a0e */
[----:B------:R-:W-:Y:S01]  /*1720*/  @!P1 IMAD.MOV R3, RZ, RZ, -R3 ;  /* 0x000000ffff039224 */ /* 0x000fe200078e0a03 */
[C---:B------:R-:W-:Y:S01]  /*1730*/  ISETP.GT.U32.AND P1, PT, R12.reuse, R9, PT ;  /* 0x000000090c00720c */ /* 0x040fe20003f24070 */
[----:B------:R-:W-:Y:S02]  /*1740*/  IMAD R0, R12, R17, R0 ;  /* 0x000000110c007224 */ /* 0x000fe400078e0200 */
[C---:B------:R-:W-:Y:S01]  /*1750*/  VIADD R10, R29.reuse, 0x1f0 ;  /* 0x000001f01d0a7836 */ /* 0x040fe20000000000 */
[----:B------:R0:W-:Y:S01]  /*1760*/  STL [R1+0x98], R3 ;  /* 0x0000980301007387 */ /* 0x0001e20000100800 */
[----:B------:R-:W-:-:S02]  /*1770*/  VIADD R14, R29, 0x1f1 ;  /* 0x000001f11d0e7836 */ /* 0x000fc40000000000 */
[--C-:B------:R-:W-:Y:S01]  /*1780*/  @!P0 IMAD.IADD R16, R16, 0x1, -R12.reuse ;  /* 0x0000000110108824 */ /* 0x100fe200078e0a0c */
[----:B------:R-:W-:Y:S01]  /*1790*/  IABS R8, R10 ;  /* 0x0000000a00087213 */ /* 0x000fe20000000000 */
[--C-:B------:R-:W-:Y:S01]  /*17a0*/  @!P6 IMAD.IADD R6, R6, 0x1, -R12.reuse ;  /* 0x000000010606e824 */ /* 0x100fe200078e0a0c */
[----:B------:R-:W-:Y:S01]  /*17b0*/  ISETP.GT.U32.AND P6, PT, R12, R0, PT ;  /* 0x000000000c00720c */ /* 0x000fe20003fc4070 */
[----:B------:R-:W-:Y:S01]  /*17c0*/  IMAD.MOV.U32 R22, RZ, RZ, R11 ;  /* 0x000000ffff167224 */ /* 0x000fe200078e000b */
[----:B------:R-:W-:Y:S01]  /*17d0*/  IABS R17, R14 ;  /* 0x0000000e00117213 */ /* 0x000fe20000000000 */
[--C-:B------:R-:W-:Y:S01]  /*17e0*/  @!P1 IMAD.IADD R9, R9, 0x1, -R12.reuse ;  /* 0x0000000109099824 */ /* 0x100fe200078e0a0c */
[----:B------:R-:W-:Y:S01]  /*17f0*/  ISETP.GE.AND P0, PT, R19, RZ, PT ;  /* 0x000000ff1300720c */ /* 0x000fe20003f06270 */
[----:B------:R-:W-:Y:S01]  /*1800*/  @!P3 IMAD.IADD R7, R7, 0x1, -R12 ;  /* 0x000000010707b824 */ /* 0x000fe200078e0a0c */
[----:B------:R-:W-:Y:S01]  /*1810*/  ISETP.GE.AND P1, PT, R5, RZ, PT ;  /* 0x000000ff0500720c */ /* 0x000fe20003f26270 */
[----:B0-----:R-:W-:Y:S01]  /*1820*/  IMAD.MOV.U32 R3, RZ, RZ, R16 ;  /* 0x000000ffff037224 */ /* 0x001fe200078e0010 */
[----:B------:R-:W-:Y:S01]  /*1830*/  ISETP.GE.AND P3, PT, R18, RZ, PT ;  /* 0x000000ff1200720c */ /* 0x000fe20003f66270 */
[----:B------:R-:W-:Y:S01]  /*1840*/  @!P4 IMAD.IADD R15, R15, 0x1, -R12 ;  /* 0x000000010f0fc824 */ /* 0x000fe200078e0a0c */
[----:B------:R-:W-:Y:S01]  /*1850*/  ISETP.GE.AND P4, PT, R20, RZ, PT ;  /* 0x000000ff1400720c */ /* 0x000fe20003f86270 */
[----:B------:R-:W-:Y:S01]  /*1860*/  @!P5 IMAD.MOV R22, RZ, RZ, -R22 ;  /* 0x000000ffff16d224 */ /* 0x000fe200078e0a16 */
[----:B------:R-:W-:Y:S01]  /*1870*/  ISETP.GT.U32.AND P5, PT, R12, R9, PT ;  /* 0x000000090c00720c */ /* 0x000fe20003fa4070 */
[----:B------:R-:W-:-:S03]  /*1880*/  IMAD.HI.U32 R19, R4, R8, RZ ;  /* 0x0000000804137227 */ /* 0x000fc600078e00ff */
[----:B------:R-:W-:Y:S01]  /*1890*/  STL [R1+0x9c], R22 ;  /* 0x00009c1601007387 */ /* 0x000fe20000100800 */
[----:B------:R-:W-:Y:S01]  /*18a0*/  @!P2 IMAD.MOV R3, RZ, RZ, -R3 ;  /* 0x000000ffff03a224 */ /* 0x000fe200078e0a03 */
[----:B------:R-:W-:Y:S01]  /*18b0*/  ISETP.GT.U32.AND P2, PT, R12, R7, PT ;  /* 0x000000070c00720c */ /* 0x000fe20003f44070 */
[----:B------:R-:W-:-:S03]  /*18c0*/  IMAD.HI.U32 R21, R4, R17, RZ ;  /* 0x0000001104157227 */ /* 0x000fc600078e00ff */
[----:B------:R0:W-:Y:S01]  /*18d0*/  STL [R1+0xb0], R3 ;  /* 0x0000b00301007387 */ /* 0x0001e20000100800 */
[----:B------:R-:W-:Y:S02]  /*18e0*/  IMAD.MOV R19, RZ, RZ, -R19 ;  /* 0x000000ffff137224 */ /* 0x000fe400078e0a13 */
[----:B------:R-:W-:Y:S02]  /*18f0*/  IMAD.MOV R21, RZ, RZ, -R21 ;  /* 0x000000ffff157224 */ /* 0x000fe400078e0a15 */
[----:B------:R-:W-:Y:S02]  /*1900*/  IMAD.MOV.U32 R16, RZ, RZ, R6 ;  /* 0x000000ffff107224 */ /* 0x000fe400078e0006 */
[----:B------:R-:W-:Y:S02]  /*1910*/  @!P6 IMAD.IADD R0, R0, 0x1, -R12 ;  /* 0x000000010000e824 */ /* 0x000fe400078e0a0c */
[C---:B------:R-:W-:Y:S02]  /*1920*/  IMAD R8, R12.reuse, R19, R8 ;  /* 0x000000130c087224 */ /* 0x040fe400078e0208 */
[----:B0-----:R-:W-:Y:S01]  /*1930*/  IMAD.MOV.U32 R3, RZ, RZ, R15 ;  /* 0x000000ffff037224 */ /* 0x001fe200078e000f */
[C---:B------:R-:W-:Y:S01]  /*1940*/  ISETP.GT.U32.AND P6, PT, R12.reuse, R0, PT ;  /* 0x000000000c00720c */ /* 0x040fe20003fc4070 */
[----:B------:R-:W-:-:S02]  /*1950*/  IMAD R5, R12, R21, R17 ;  /* 0x000000150c057224 */ /* 0x000fc400078e0211 */
[----:B------:R-:W-:Y:S02]  /*1960*/  @!P0 IMAD.MOV R16, RZ, RZ, -R16 ;  /* 0x000000ffff108224 */ /* 0x000fe400078e0a10 */
[----:B------:R-:W-:Y:S01]  /*1970*/  VIADD R11, R29, 0x1ef ;  /* 0x000001ef1d0b7836 */ /* 0x000fe20000000000 */
[C---:B------:R-:W-:Y:S01]  /*1980*/  ISETP.GT.U32.AND P0, PT, R12.reuse, R5, PT ;  /* 0x000000050c00720c */ /* 0x040fe20003f04070 */
[----:B------:R-:W-:Y:S01]  /*1990*/  @!P4 IMAD.MOV R3, RZ, RZ, -R3 ;  /* 0x000000ffff03c224 */ /* 0x000fe200078e0a03 */
[----:B------:R0:W-:Y:S01]  /*19a0*/  STL [R1+0xbc], R16 ;  /* 0x0000bc1001007387 */ /* 0x0001e20000100800 */
[--C-:B------:R-:W-:Y:S01]  /*19b0*/  @!P5 IMAD.IADD R9, R9, 0x1, -R12.reuse ;  /* 0x000000010909d824 */ /* 0x100fe200078e0a0c */
[----:B------:R-:W-:Y:S01]  /*19c0*/  ISETP.GT.U32.AND P5, PT, R12, R8, PT ;  /* 0x000000080c00720c */ /* 0x000fe20003fa4070 */
[--C-:B------:R-:W-:Y:S01]  /*19d0*/  @!P2 IMAD.IADD R7, R7, 0x1, -R12.reuse ;  /* 0x000000010707a824 */ /* 0x100fe200078e0a0c */
[----:B------:R1:W-:Y:S01]  /*19e0*/  STL [R1+0xc0], R3 ;  /* 0x0000c00301007387 */ /* 0x0003e20000100800 */
[----:B------:R-:W-:Y:S01]  /*19f0*/  IMAD.MOV.U32 R15, RZ, RZ, R9 ;  /* 0x000000ffff0f7224 */ /* 0x000fe200078e0009 */
[----:B------:R-:W-:Y:S01]  /*1a00*/  ISETP.GE.AND P4, PT, R13, RZ, PT ;  /* 0x000000ff0d00720c */ /* 0x000fe20003f86270 */
[----:B------:R-:W-:Y:S01]  /*1a10*/  VIADD R6, R29, 0x1ee ;  /* 0x000001ee1d067836 */ /* 0x000fe20000000000 */
[----:B------:R-:W-:Y:S01]  /*1a20*/  ISETP.GE.AND P2, PT, R14, RZ, PT ;  /* 0x000000ff0e00720c */ /* 0x000fe20003f46270 */
[----:B------:R-:W-:Y:S01]  /*1a30*/  @!P1 IMAD.MOV R15, RZ, RZ, -R15 ;  /* 0x000000ffff0f9224 */ /* 0x000fe200078e0a0f */
[----:B0-----:R-:W-:Y:S01]  /*1a40*/  IABS R16, R11 ;  /* 0x0000000b00107213 */ /* 0x001fe20000000000 */
[--C-:B------:R-:W-:Y:S01]  /*1a50*/  @!P6 IMAD.IADD R0, R0, 0x1, -R12.reuse ;  /* 0x000000010000e824 */ /* 0x100fe200078e0a0c */
[----:B------:R-:W-:Y:S01]  /*1a60*/  IABS R13, R6 ;  /* 0x00000006000d7213 */ /* 0x000fe20000000000 */
[----:B------:R-:W-:Y:S01]  /*1a70*/  @!P0 IMAD.IADD R5, R5, 0x1, -R12 ;  /* 0x0000000105058824 */ /* 0x000fe200078e0a0c */
[----:B------:R0:W-:Y:S01]  /*1a80*/  STL [R1+0xc4], R15 ;  /* 0x0000c40f01007387 */ /* 0x0001e20000100800 */
[----:B-1----:R-:W-:Y:S01]  /*1a90*/  IMAD.MOV.U32 R3, RZ, RZ, R7 ;  /* 0x000000ffff037224 */ /* 0x002fe200078e0007 */
[----:B------:R-:W-:Y:S01]  /*1aa0*/  ISETP.GE.AND P6, PT, R10, RZ, PT ;  /* 0x000000ff0a00720c */ /* 0x000fe20003fc6270 */
[----:B------:R-:W-:Y:S01]  /*1ab0*/  IMAD.HI.U32 R14, R4, R16, RZ ;  /* 0x00000010040e7227 */ /* 0x000fe200078e00ff */
[----:B------:R-:W-:-:S02]  /*1ac0*/  ISETP.GT.U32.AND P1, PT, R12, R5, PT ;  /* 0x000000050c00720c */ /* 0x000fc40003f24070 */
[----:B------:R-:W-:Y:S01]  /*1ad0*/  ISETP.GE.AND P0, PT, R11, RZ, PT ;  /* 0x000000ff0b00720c */ /* 0x000fe20003f06270 */
[----:B------:R-:W-:Y:S01]  /*1ae0*/  @!P3 IMAD.MOV R3, RZ, RZ, -R3 ;  /* 0x000000ffff03b224 */ /* 0x000fe200078e0a03 */
[----:B------:R-:W-:Y:S01]  /*1af0*/  ISETP.GE.AND P3, PT, R6, RZ, PT ;  /* 0x000000ff0600720c */ /* 0x000fe20003f66270 */
[----:B------:R-:W-:Y:S02]  /*1b00*/  IMAD.MOV R14, RZ, RZ, -R14 ;  /* 0x000000ffff0e7224 */ /* 0x000fe400078e0a0e */
[----:B------:R-:W-:Y:S01]  /*1b10*/  @!P5 IMAD.IADD R8, R8, 0x1, -R12 ;  /* 0x000000010808d824 */ /* 0x000fe200078e0a0c */
[----:B------:R1:W-:Y:S01]  /*1b20*/  STL [R1+0xcc], R3 ;  /* 0x0000cc0301007387 */ /* 0x0003e20000100800 */
[----:B------:R-:W-:Y:S02]  /*1b30*/  IMAD R16, R12, R14, R16 ;  /* 0x0000000e0c107224 */ /* 0x000fe400078e0210 */
[----:B------:R-:W-:Y:S01]  /*1b40*/  IMAD.HI.U32 R10, R4, R13, RZ ;  /* 0x0000000d040a7227 */ /* 0x000fe200078e00ff */
[----:B------:R-:W-:-:S03]  /*1b50*/  ISETP.GT.U32.AND P5, PT, R12, R8, PT ;  /* 0x000000080c00720c */ /* 0x000fc60003fa4070 */
[----:B------:R-:W-:Y:S02]  /*1b60*/  IMAD.MOV R10, RZ, RZ, -R10 ;  /* 0x000000ffff0a7224 */ /* 0x000fe400078e0a0a */
[----:B0-----:R-:W-:Y:S02]  /*1b70*/  VIADD R15, R29, 0x1ed ;  /* 0x000001ed1d0f7836 */ /* 0x001fe40000000000 */
[----:B-1----:R-:W-:Y:S02]  /*1b80*/  IMAD.MOV.U32 R3, RZ, RZ, R0 ;  /* 0x000000ffff037224 */ /* 0x002fe400078e0000 */
[C---:B------:R-:W-:Y:S02]  /*1b90*/  IMAD R13, R12.reuse, R10, R13 ;  /* 0x0000000a0c0d7224 */ /* 0x040fe400078e020d */
[----:B------:R-:W-:Y:S01]  /*1ba0*/  @!P4 IMAD.MOV R3, RZ, RZ, -R3 ;  /* 0x000000ffff03c224 */ /* 0x000fe200078e0a03 */
[----:B------:R-:W-:Y:S01]  /*1bb0*/  ISETP.GT.U32.AND P4, PT, R12, R16, PT ;  /* 0x000000100c00720c */ /* 0x000fe20003f84070 */
[--C-:B------:R-:W-:Y:S01]  /*1bc0*/  @!P5 IMAD.IADD R8, R8, 0x1, -R12.reuse ;  /* 0x000000010808d824 */ /* 0x100fe200078e0a0c */
[----:B------:R-:W-:Y:S01]  /*1bd0*/  ISETP.GT.U32.AND P5, PT, R12, R13, PT ;  /* 0x0000000d0c00720c */ /* 0x000fe20003fa4070 */
[----:B------:R-:W-:Y:S01]  /*1be0*/  @!P1 IMAD.IADD R5, R5, 0x1, -R12 ;  /* 0x0000000105059824 */ /* 0x000fe200078e0a0c */
[----:B------:R-:W-:Y:S01]  /*1bf0*/  ISETP.GE.AND P1, PT, R15, RZ, PT ;  /* 0x000000ff0f00720c */ /* 0x000fe20003f26270 */
[----:B------:R0:W-:Y:S01]  /*1c00*/  STL [R1+0x18c], R3 ;  /* 0x00018c0301007387 */ /* 0x0001e20000100800 */
[----:B------:R-:W-:Y:S01]  /*1c10*/  IABS R15, R15 ;  /* 0x0000000f000f7213 */ /* 0x000fe20000000000 */
[----:B------:R-:W-:-:S02]  /*1c20*/  VIADD R6, R29, 0x1eb ;  /* 0x000001eb1d067836 */ /* 0x000fc40000000000 */
[----:B------:R-:W-:Y:S02]  /*1c30*/  VIADD R0, R29, 0x1ec ;  /* 0x000001ec1d007836 */ /* 0x000fe40000000000 */
[----:B------:R-:W-:Y:S01]  /*1c40*/  IMAD.HI.U32 R7, R4, R15, RZ ;  /* 0x0000000f04077227 */ /* 0x000fe200078e00ff */
[----:B------:R-:W-:Y:S02]  /*1c50*/  IABS R10, R6 ;  /* 0x00000006000a7213 */ /* 0x000fe40000000000 */
[----:B------:R-:W-:Y:S01]  /*1c60*/  IABS R11, R0 ;  /* 0x00000000000b7213 */ /* 0x000fe20000000000 */
[--C-:B------:R-:W-:Y:S02]  /*1c70*/  @!P4 IMAD.IADD R16, R16, 0x1, -R12.reuse ;  /* 0x000000011010c824 */ /* 0x100fe400078e0a0c */
[----:B0-----:R-:W-:Y:S02]  /*1c80*/  IMAD.MOV.U32 R3, RZ, RZ, R5 ;  /* 0x000000ffff037224 */ /* 0x001fe400078e0005 */
[----:B------:R-:W-:Y:S01]  /*1c90*/  IMAD.MOV R7, RZ, RZ, -R7 ;  /* 0x000000ffff077224 */ /* 0x000fe200078e0a07 */
[----:B------:R-:W-:Y:S01]  /*1ca0*/  ISETP.GT.U32.AND P4, PT, R12, R16, PT ;  /* 0x000000100c00720c */ /* 0x000fe20003f84070 */
[----:B------:R-:W-:Y:S01]  /*1cb0*/  @!P2 IMAD.MOV R3, RZ, RZ, -R3 ;  /* 0x000000ffff03a224 */ /* 0x000fe200078e0a03 */
[----:B------:R-:W-:Y:S01]  /*1cc0*/  ISETP.GE.AND P2, PT, R0, RZ, PT ;  /* 0x000000ff0000720c */ /* 0x000fe20003f46270 */
[----:B------:R-:W-:-:S02]  /*1cd0*/  @!P5 IMAD.IADD R13, R13, 0x1, -R12 ;  /* 0x000000010d0dd824 */ /* 0x000fc400078e0a0c */
[----:B------:R-:W-:Y:S01]  /*1ce0*/  IMAD R15, R12, R7, R15 ;  /* 0x000000070c0f7224 */ /* 0x000fe200078e020f */
[----:B------:R0:W-:Y:S01]  /*1cf0*/  STL [R1+0x194], R3 ;  /* 0x0001940301007387 */ /* 0x0001e20000100800 */
[----:B------:R-:W-:Y:S01]  /*1d00*/  IMAD.HI.U32 R0, R4, R10, RZ ;  /* 0x0000000a04007227 */ /* 0x000fe200078e00ff */
[----:B------:R-:W-:-:S03]  /*1d10*/  ISETP.GT.U32.AND P5, PT, R12, R13, PT ;  /* 0x0000000d0c00720c */ /* 0x000fc60003fa4070 */
[----:B------:R-:W-:-:S04]  /*1d20*/  IMAD.HI.U32 R5, R4, R11, RZ ;  /* 0x0000000b04057227 */ /* 0x000fc800078e00ff */
[----:B------:R-:W-:Y:S01]  /*1d30*/  @!P4 IMAD.IADD R16, R16, 0x1, -R12 ;  /* 0x000000011010c824 */ /* 0x000fe200078e0a0c */
[----:B------:R-:W-:Y:S01]  /*1d40*/  ISETP.GT.U32.AND P4, PT, R12, R15, PT ;  /* 0x0000000f0c00720c */ /* 0x000fe20003f84070 */
[----:B0-----:R-:W-:Y:S02]  /*1d50*/  IMAD.MOV.U32 R3, RZ, RZ, R8 ;  /* 0x000000ffff037224 */ /* 0x001fe400078e0008 */
[----:B------:R-:W-:Y:S02]  /*1d60*/  IMAD.MOV R5, RZ, RZ, -R5 ;  /* 0x000000ffff057224 */ /* 0x000fe400078e0a05 */
[----:B------:R-:W-:Y:S01]  /*1d70*/  @!P6 IMAD.MOV R3, RZ, RZ, -R3 ;  /* 0x000000ffff03e224 */ /* 0x000fe200078e0a03 */
[----:B------:R-:W-:Y:S01]  /*1d80*/  ISETP.GE.AND P6, PT, R6, RZ, PT ;  /* 0x000000ff0600720c */ /* 0x000fe20003fc6270 */
[----:B------:R-:W-:Y:S02]  /*1d90*/  IMAD.MOV R6, RZ, RZ, -R0 ;  /* 0x000000ffff067224 */ /* 0x000fe400078e0a00 */
[C---:B------:R-:W-:Y:S01]  /*1da0*/  IMAD R11, R12.reuse, R5, R11 ;  /* 0x000000050c0b7224 */ /* 0x040fe200078e020b */
[----:B------:R0:W-:Y:S01]  /*1db0*/  STL [R1+0x198], R3 ;  /* 0x0001980301007387 */ /* 0x0001e20000100800 */
[----:B------:R-:W-:-:S02]  /*1dc0*/  IMAD R10, R12, R6, R10 ;  /* 0x000000060c0a7224 */ /* 0x000fc400078e020a */
[C---:B------:R-:W-:Y:S02]  /*1dd0*/  VIADD R9, R29.reuse, 0x1e9 ;  /* 0x000001e91d097836 */ /* 0x040fe40000000000 */
[----:B------:R-:W-:Y:S02]  /*1de0*/  VIADD R0, R29, 0x1ea ;  /* 0x000001ea1d007836 */ /* 0x000fe40000000000 */
[--C-:B------:R-:W-:Y:S01]  /*1df0*/  @!P5 IMAD.IADD R13, R13, 0x1, -R12.reuse ;  /* 0x000000010d0dd824 */ /* 0x100fe200078e0a0c */
[C---:B------:R-:W-:Y:S01]  /*1e00*/  ISETP.GT.U32.AND P5, PT, R12.reuse, R11, PT ;  /* 0x0000000b0c00720c */ /* 0x040fe20003fa4070 */
[----:B------:R-:W-:Y:S01]  /*1e10*/  @!P4 IMAD.IADD R15, R15, 0x1, -R12 ;  /* 0x000000010f0fc824 */ /* 0x000fe200078e0a0c */
[----:B------:R-:W-:Y:S01]  /*1e20*/  IABS R17, R9 ;  /* 0x0000000900117213 */ /* 0x000fe20000000000 */
[----:B0-----:R-:W-:Y:S01]  /*1e30*/  IMAD.MOV.U32 R3, RZ, RZ, R16 ;  /* 0x000000ffff037224 */ /* 0x001fe200078e0010 */
[----:B------:R-:W-:Y:S01]  /*1e40*/  IABS R7, R0 ;  /* 0x0000000000077213 */ /* 0x000fe20000000000 */
[----:B------:R-:W-:Y:S01]  /*1e50*/  VIADD R8, R29, 0x1e8 ;  /* 0x000001e81d087836 */ /* 0x000fe20000000000 */
[C---:B------:R-:W-:Y:S01]  /*1e60*/  ISETP.GT.U32.AND P4, PT, R12.reuse, R15, PT ;  /* 0x0000000f0c00720c */ /* 0x040fe20003f84070 */
[----:B------:R-:W-:Y:S01]  /*1e70*/  @!P0 IMAD.MOV R3, RZ, RZ, -R3 ;  /* 0x000000ffff038224 */ /* 0x000fe200078e0a03 */
[----:B------:R-:W-:Y:S01]  /*1e80*/  ISETP.GT.U32.AND P0, PT, R12, R10, PT ;  /* 0x0000000a0c00720c */ /* 0x000fe20003f04070 */
[----:B------:R-:W-:Y:S01]  /*1e90*/  IMAD.MOV.U32 R16, RZ, RZ, R17 ;  /* 0x000000ffff107224 */ /* 0x000fe200078e0011 */
[----:B------:R-:W-:Y:S01]  /*1ea0*/  IABS R14, R8 ;  /* 0x00000008000e7213 */ /* 0x000fe20000000000 */
[----:B------:R-:W-:Y:S01]  /*1eb0*/  IMAD.HI.U32 R17, R4, R7, RZ ;  /* 0x0000000704117227 */ /* 0x000fe200078e00ff */
[----:B------:R0:W-:Y:S03]  /*1ec0*/  STL [R1+0x1b0], R3 ;  /* 0x0001b00301007387 */ /* 0x0001e60000100800 */
[----:B------:R-:W-:-:S02]  /*1ed0*/  IMAD.MOV R17, RZ, RZ, -R17 ;  /* 0x000000ffff117224 */ /* 0x000fc400078e0a11 */
[--C-:B------:R-:W-:Y:S02]  /*1ee0*/  @!P5 IMAD.IADD R11, R11, 0x1, -R12.reuse ;  /* 0x000000010b0bd824 */ /* 0x100fe400078e0a0c */
[----:B------:R-:W-:Y:S02]  /*1ef0*/  VIADD R5, R29, 0x1e7 ;  /* 0x000001e71d057836 */ /* 0x000fe40000000000 */
[----:B------:R-:W-:Y:S01]  /*1f00*/  @!P0 IMAD.IADD R10, R10, 0x1, -R12 ;  /* 0x000000010a0a8824 */ /* 0x000fe200078e0a0c */
[C---:B------:R-:W-:Y:S01]  /*1f10*/  ISETP.GT.U32.AND P5, PT, R12.reuse, R11, PT ;  /* 0x0000000b0c00720c */ /* 0x040fe20003fa4070 */
[----:B0-----:R-:W-:Y:S01]  /*1f20*/  IMAD.MOV.U32 R3, RZ, RZ, R13 ;  /* 0x000000ffff037224 */ /* 0x001fe200078e000d */
[----:B------:R-:W-:Y:S01]  /*1f30*/  IABS R6, R5 ;  /* 0x0000000500067213 */ /* 0x000fe20000000000 */
[----:B------:R-:W-:Y:S01]  /*1f40*/  IMAD.MOV.U32 R13, RZ, RZ, R14 ;  /* 0x000000ffff0d7224 */ /* 0x000fe200078e000e */
[----:B------:R-:W-:Y:S01]  /*1f50*/  ISETP.GT.U32.AND P0, PT, R12, R10, PT ;  /* 0x0000000a0c00720c */ /* 0x000fe20003f04070 */
[----:B------:R-:W-:Y:S01]  /*1f60*/  @!P3 IMAD.MOV R3, RZ, RZ, -R3 ;  /* 0x000000ffff03b224 */ /* 0x000fe200078e0a03 */
[----:B------:R-:W-:Y:S01]  /*1f70*/  ISETP.GE.AND P3, PT, R0, RZ, PT ;  /* 0x000000ff0000720c */ /* 0x000fe20003f66270 */
[----:B------:R-:W-:-:S02]  /*1f80*/  IMAD R0, R12, R17, R7 ;  /* 0x000000110c007224 */ /* 0x000fc400078e0207 */
[----:B------:R-:W-:Y:S01]  /*1f90*/  @!P4 IMAD.IADD R15, R15, 0x1, -R12 ;  /* 0x000000010f0fc824 */ /* 0x000fe200078e0a0c */
[----:B------:R0:W-:Y:S01]  /*1fa0*/  STL [R1+0x1b8], R3 ;  /* 0x0001b80301007387 */ /* 0x0001e20000100800 */
[----:B------:R-:W-:Y:S01]  /*1fb0*/  IMAD.HI.U32 R7, R4, R13, RZ ;  /* 0x0000000d04077227 */ /* 0x000fe200078e00ff */
[----:B------:R-:W-:-:S03]  /*1fc0*/  ISETP.GT.U32.AND P4, PT, R12, R0, PT ;  /* 0x000000000c00720c */ /* 0x000fc60003f84070 */
[----:B------:R-:W-:-:S04]  /*1fd0*/  IMAD.HI.U32 R17, R4, R16, RZ ;  /* 0x0000001004117227 */ /* 0x000fc800078e00ff */
[----:B------:R-:W-:-:S04]  /*1fe0*/  IMAD.HI.U32 R14, R4, R6, RZ ;  /* 0x00000006040e7227 */ /* 0x000fc800078e00ff */
[----:B0-----:R-:W-:Y:S02]  /*1ff0*/  IMAD.MOV.U32 R3, RZ, RZ, R15 ;  /* 0x000000ffff037224 */ /* 0x001fe400078e000f */
[----:B------:R-:W-:Y:S02]  /*2000*/  IMAD.MOV R7, RZ, RZ, -R7 ;  /* 0x000000ffff077224 */ /* 0x000fe400078e0a07 */
[----:B------:R-:W-:Y:S02]  /*2010*/  @!P1 IMAD.MOV R3, RZ, RZ, -R3 ;  /* 0x000000ffff039224 */ /* 0x000fe400078e0a03 */
[----:B------:R-:W-:Y:S02]  /*2020*/  IMAD.MOV R17, RZ, RZ, -R17 ;  /* 0x000000ffff117224 */ /* 0x000fe400078e0a11 */
[----:B------:R-:W-:Y:S01]  /*2030*/  IMAD.MOV R14, RZ, RZ, -R14 ;  /* 0x000000ffff0e7224 */ /* 0x000fe200078e0a0e */
[----:B------:R0:W-:Y:S01]  /*2040*/  STL [R1+0x1bc], R3 ;  /* 0x0001bc0301007387 */ /* 0x0001e20000100800 */
[----:B------:R-:W-:-:S02]  /*2050*/  IMAD R13, R12, R7, R13 ;  /* 0x000000070c0d7224 */ /* 0x000fc400078e020d */
[--C-:B------:R-:W-:Y:S02]  /*2060*/  @!P0 IMAD.IADD R10, R10, 0x1, -R12.reuse ;  /* 0x000000010a0a8824 */ /* 0x100fe400078e0a0c */
[----:B------:R-:W-:Y:S01]  /*2070*/  @!P5 IMAD.IADD R11, R11, 0x1, -R12 ;  /* 0x000000010b0bd824 */ /* 0x000fe200078e0a0c */
[----:B------:R-:W-:Y:S01]  /*2080*/  ISETP.GE.AND P5, PT, R9, RZ, PT ;  /* 0x000000ff0900720c */ /* 0x000fe20003fa6270 */
[C---:B------:R-:W-:Y:S01]  /*2090*/  IMAD R9, R12.reuse, R17, R16 ;  /* 0x000000110c097224 */ /* 0x040fe200078e0210 */
[C---:B------:R-:W-:Y:S01]  /*20a0*/  ISETP.GT.U32.AND P0, PT, R12.reuse, R13, PT ;  /* 0x0000000d0c00720c */ /* 0x040fe20003f04070 */
[C---:B------:R-:W-:Y:S02]  /*20b0*/  IMAD R6, R12.reuse, R14, R6 ;  /* 0x0000000e0c067224 */ /* 0x040fe400078e0206 */
[----:B0-----:R-:W-:Y:S01]  /*20c0*/  IMAD.MOV.U32 R3, RZ, RZ, R10 ;  /* 0x000000ffff037224 */ /* 0x001fe200078e000a */
[----:B------:R-:W-:Y:S01]  /*20d0*/  ISETP.GT.U32.AND P1, PT, R12, R9, PT ;  /* 0x000000090c00720c */ /* 0x000fe20003f24070 */
[----:B------:R-:W-:-:S02]  /*20e0*/  @!P4 IMAD.IADD R0, R0, 0x1, -R12 ;  /* 0x000000010000c824 */ /* 0x000fc400078e0a0c */
[C---:B------:R-:W-:Y:S02]  /*20f0*/  VIADD R7, R29.reuse, 0x1e6 ;  /* 0x000001e61d077836 */ /* 0x040fe40000000000 */
[----:B------:R-:W-:Y:S01]  /*2100*/  @!P6 IMAD.MOV R3, RZ, RZ, -R3 ;  /* 0x000000ffff03e224 */ /* 0x000fe200078e0a03 */
[C---:B------:R-:W-:Y:S01]  /*2110*/  ISETP.GT.U32.AND P6, PT, R12.reuse, R6, PT ;  /* 0x000000060c00720c */ /* 0x040fe20003fc4070 */
[----:B------:R-:W-:Y:S01]  /*2120*/  VIADD R10, R29, 0x1e5 ;  /* 0x000001e51d0a7836 */ /* 0x000fe20000000000 */
[----:B------:R-:W-:Y:S01]  /*2130*/  ISETP.GT.U32.AND P4, PT, R12, R0, PT ;  /* 0x000000000c00720c */ /* 0x000fe20003f84070 */
[----:B------:R-:W-:Y:S01]  /*2140*/  IMAD.MOV.U32 R15, RZ, RZ, R11 ;  /* 0x000000ffff0f7224 */ /* 0x000fe200078e000b */
[----:B------:R-:W-:Y:S01]  /*2150*/  IABS R14, R7 ;  /* 0x00000007000e7213 */ /* 0x000fe20000000000 */
[----:B------:R-:W-:Y:S02]  /*2160*/  @!P0 IMAD.IADD R13, R13, 0x1, -R12 ;  /* 0x000000010d0d8824 */ /* 0x000fe400078e0a0c */
[----:B------:R-:W-:Y:S01]  /*2170*/  @!P2 IMAD.MOV R15, RZ, RZ, -R15 ;  /* 0x000000ffff0fa224 */ /* 0x000fe200078e0a0f */
[----:B------:R-:W-:Y:S01]  /*2180*/  ISETP.GE.AND P2, PT, R8, RZ, PT ;  /* 0x000000ff0800720c */ /* 0x000fe20003f46270 */
[----:B------:R-:W-:Y:S01]  /*2190*/  IMAD.MOV.U32 R11, RZ, RZ, R14 ;  /* 0x000000ffff0b7224 */ /* 0x000fe200078e000e */
[----:B------:R-:W-:Y:S01]  /*21a0*/  IABS R14, R10 ;  /* 0x0000000a000e7213 */ /* 0x000fe20000000000 */
[--C-:B------:R-:W-:Y:S01]  /*21b0*/  @!P1 IMAD.IADD R9, R9, 0x1, -R12.reuse ;  /* 0x0000000109099824 */ /* 0x100fe200078e0a0c */
[----:B------:R-:W-:Y:S01]  /*21c0*/  ISETP.GE.AND P1, PT, R7, RZ, PT ;  /* 0x000000ff0700720c */ /* 0x000fe20003f26270 */
[--C-:B------:R-:W-:Y:S01]  /*21d0*/  @!P6 IMAD.IADD R6, R6, 0x1, -R12.reuse ;  /* 0x000000010606e824 */ /* 0x100fe200078e0a0c */
[----:B------:R-:W-:Y:S01]  /*21e0*/  ISETP.GT.U32.AND P6, PT, R12, R13, PT ;  /* 0x0000000d0c00720c */ /* 0x000fe20003fc4070 */
[----:B------:R-:W-:Y:S01]  /*21f0*/  @!P4 IMAD.IADD R0, R0, 0x1, -R12 ;  /* 0x000000010000c824 */ /* 0x000fe200078e0a0c */
[----:B------:R-:W-:Y:S01]  /*2200*/  STL [R1+0x1d8], R15 ;  /* 0x0001d80f01007387 */ /* 0x000fe20000100800 */
[----:B------:R-:W-:Y:S01]  /*2210*/  IMAD.HI.U32 R7, R4, R14, RZ ;  /* 0x0000000e04077227 */ /* 0x000fe200078e00ff */
[----:B------:R-:W-:-:S02]  /*2220*/  ISETP.GT.U32.AND P0, PT, R12, R9, PT ;  /* 0x000000090c00720c */ /* 0x000fc40003f04070 */
[----:B------:R0:W-:Y:S01]  /*2230*/  STL [R1+0x1dc], R3 ;  /* 0x0001dc0301007387 */ /* 0x0001e20000100800 */
[----:B------:R-:W-:Y:S01]  /*2240*/  IMAD.HI.U32 R8, R4, R11, RZ ;  /* 0x0000000b04087227 */ /* 0x000fe200078e00ff */
[----:B------:R-:W-:-:S03]  /*2250*/  ISETP.GE.AND P4, PT, R5, RZ, PT ;  /* 0x000000ff0500720c */ /* 0x000fc60003f86270 */
[----:B------:R-:W-:Y:S02]  /*2260*/  IMAD.MOV R7, RZ, RZ, -R7 ;  /* 0x000000ffff077224 */ /* 0x000fe400078e0a07 */
[----:B------:R-:W-:Y:S02]  /*2270*/  IMAD.MOV R8, RZ, RZ, -R8 ;  /* 0x000000ffff087224 */ /* 0x000fe400078e0a08 */
[C---:B------:R-:W-:Y:S02]  /*2280*/  IMAD R14, R12.reuse, R7, R14 ;  /* 0x000000070c0e7224 */ /* 0x040fe400078e020e */
[----:B0-----:R-:W-:Y:S02]  /*2290*/  IMAD.MOV.U32 R3, RZ, RZ, R0 ;  /* 0x000000ffff037224 */ /* 0x001fe400078e0000 */
[C---:B------:R-:W-:Y:S02]  /*22a0*/  IMAD R11, R12.reuse, R8, R11 ;  /* 0x000000080c0b7224 */ /* 0x040fe400078e020b */
[----:B------:R-:W-:Y:S01]  /*22b0*/  @!P3 IMAD.MOV R3, RZ, RZ, -R3 ;  /* 0x000000ffff03b224 */ /* 0x000fe200078e0a03 */
[C---:B------:R-:W-:Y:S01]  /*22c0*/  ISETP.GT.U32.AND P3, PT, R12.reuse, R6, PT ;  /* 0x000000060c00720c */ /* 0x040fe20003f64070 */
[----:B------:R-:W-:Y:S01]  /*22d0*/  @!P6 IMAD.IADD R13, R13, 0x1, -R12 ;  /* 0x000000010d0de824 */ /* 0x000fe200078e0a0c */
[----:B------:R-:W-:Y:S01]  /*22e0*/  ISETP.GT.U32.AND P6, PT, R12, R14, PT ;  /* 0x0000000e0c00720c */ /* 0x000fe20003fc4070 */
[C---:B------:R-:W-:Y:S01]  /*22f0*/  VIADD R8, R29.reuse, 0x1e2 ;  /* 0x000001e21d087836 */ /* 0x040fe20000000000 */
[----:B------:R0:W-:Y:S01]  /*2300*/  STL [R1+0x1ec], R3 ;  /* 0x0001ec0301007387 */ /* 0x0001e20000100800 */
[----:B------:R-:W-:-:S02]  /*2310*/  VIADD R5, R29, 0x1e4 ;  /* 0x000001e41d057836 */ /* 0x000fc40000000000 */
[--C-:B------:R-:W-:Y:S01]  /*2320*/  @!P0 IMAD.IADD R9, R9, 0x1, -R12.reuse ;  /* 0x0000000109098824 */ /* 0x100fe200078e0a0c */
[----:B------:R-:W-:Y:S01]  /*2330*/  ISETP.GT.U32.AND P0, PT, R12, R11, PT ;  /* 0x0000000b0c00720c */ /* 0x000fe20003f04070 */
[----:B------:R-:W-:Y:S01]  /*2340*/  VIADD R0, R29, 0x1e3 ;  /* 0x000001e31d007836 */ /* 0x000fe20000000000 */
[----:B------:R-:W-:Y:S01]  /*2350*/  IABS R16, R8 ;  /* 0x0000000800107213 */ /* 0x000fe20000000000 */
[----:B------:R-:W-:Y:S01]  /*2360*/  @!P2 IMAD.MOV R13, RZ, RZ, -R13 ;  /* 0x000000ffff0da224 */ /* 0x000fe200078e0a0d */
[----:B------:R-:W-:Y:S01]  /*2370*/  IABS R15, R5 ;  /* 0x00000005000f7213 */ /* 0x000fe20000000000 */
[----:B------:R-:W-:Y:S01]  /*2380*/  @!P3 IMAD.IADD R6, R6, 0x1, -R12 ;  /* 0x000000010606b824 */ /* 0x000fe200078e0a0c */
[----:B------:R-:W-:Y:S01]  /*2390*/  ISETP.GE.AND P3, PT, R10, RZ, PT ;  /* 0x000000ff0a00720c */ /* 0x000fe20003f66270 */
[----:B------:R-:W-:Y:S01]  /*23a0*/  IMAD.MOV.U32 R10, RZ, RZ, R16 ;  /* 0x000000ffff0a7224 */ /* 0x000fe200078e0010 */
[----:B------:R-:W-:Y:S01]  /*23b0*/  IABS R7, R0 ;  /* 0x0000000000077213 */ /* 0x000fe20000000000 */
[----:B------:R-:W-:-:S04]  /*23c0*/  IMAD.HI.U32 R16, R4, R15, RZ ;  /* 0x0000000f04107227 */ /* 0x000fc800078e00ff */
[----:B0-----:R-:W-:Y:S02]  /*23d0*/  IMAD.MOV.U32 R3, RZ, RZ, R9 ;  /* 0x000000ffff037224 */ /* 0x001fe400078e0009 */
[----:B------:R-:W-:Y:S02]  /*23e0*/  @!P6 IMAD.IADD R14, R14, 0x1, -R12 ;  /* 0x000000010e0ee824 */ /* 0x000fe400078e0a0c */
[----:B------:R-:W-:-:S03]  /*23f0*/  IMAD.HI.U32 R17, R4, R7, RZ ;  /* 0x0000000704117227 */ /* 0x000fc600078e00ff */
[----:B------:R-:W-:Y:S01]  /*2400*/  ISETP.GT.U32.AND P6, PT, R12, R14, PT ;  /* 0x0000000e0c00720c */ /* 0x000fe20003fc4070 */
[----:B------:R-:W-:Y:S02]  /*2410*/  IMAD.MOV R16, RZ, RZ, -R16 ;  /* 0x000000ffff107224 */ /* 0x000fe400078e0a10 */
[----:B------:R-:W-:Y:S01]  /*2420*/  @!P0 IMAD.IADD R11, R11, 0x1, -R12 ;  /* 0x000000010b0b8824 */ /* 0x000fe200078e0a0c */
[----:B------:R-:W-:Y:S01]  /*2430*/  ISETP.GE.AND P0, PT, R5, RZ, PT ;  /* 0x000000ff0500720c */ /* 0x000fe20003f06270 */
[----:B------:R-:W-:Y:S02]  /*2440*/  @!P5 IMAD.MOV R3, RZ, RZ, -R3 ;  /* 0x000000ffff03d224 */ /* 0x000fe400078e0a03 */
[----:B------:R-:W-:Y:S01]  /*2450*/  IMAD.HI.U32 R5, R4, R10, RZ ;  /* 0x0000000a04057227 */ /* 0x000fe200078e00ff */
[----:B------:R-:W-:Y:S02]  /*2460*/  ISETP.GT.U32.AND P5, PT, R12, R11, PT ;  /* 0x0000000b0c00720c */ /* 0x000fe40003fa4070 */
[----:B------:R0:W-:Y:S01]  /*2470*/  STL [R1+0x1f4], R3 ;  /* 0x0001f40301007387 */ /* 0x0001e20000100800 */
[----:B------:R-:W-:-:S02]  /*2480*/  IMAD.MOV R9, RZ, RZ, -R17 ;  /* 0x000000ffff097224 */ /* 0x000fc400078e0a11 */
[C---:B------:R-:W-:Y:S01]  /*2490*/  IMAD R15, R12.reuse, R16, R15 ;  /* 0x000000100c0f7224 */ /* 0x040fe200078e020f */
[----:B------:R-:W-:Y:S01]  /*24a0*/  STL [R1+0x1fc], R13 ;  /* 0x0001fc0d01007387 */ /* 0x000fe20000100800 */
[----:B------:R-:W-:Y:S02]  /*24b0*/  IMAD.MOV R5, RZ, RZ, -R5 ;  /* 0x000000ffff057224 */ /* 0x000fe400078e0a05 */
[C---:B------:R-:W-:Y:S01]  /*24c0*/  IMAD R7, R12.reuse, R9, R7 ;  /* 0x000000090c077224 */ /* 0x040fe200078e0207 */
[C---:B------:R-:W-:Y:S01]  /*24d0*/  ISETP.GT.U32.AND P2, PT, R12.reuse, R15, PT ;  /* 0x0000000f0c00720c */ /* 0x040fe20003f44070 */
[----:B------:R-:W-:Y:S02]  /*24e0*/  IMAD R10, R12, R5, R10 ;  /* 0x000000050c0a7224 */ /* 0x000fe400078e020a */
[----:B0-----:R-:W-:Y:S02]  /*24f0*/  IMAD.MOV.U32 R3, RZ, RZ, R6 ;  /* 0x000000ffff037224 */ /* 0x001fe400078e0006 */
[----:B------:R-:W-:Y:S01]  /*2500*/  @!P6 IMAD.IADD R14, R14, 0x1, -R12 ;  /* 0x000000010e0ee824 */ /* 0x000fe200078e0a0c */
[C---:B------:R-:W-:Y:S01]  /*2510*/  ISETP.GT.U32.AND P6, PT, R12.reuse, R10, PT ;  /* 0x0000000a0c00720c */ /* 0x040fe20003fc4070 */
[----:B------:R-:W-:Y:S01]  /*2520*/  @!P4 IMAD.MOV R3, RZ, RZ, -R3 ;  /* 0x000000ffff03c224 */ /* 0x000fe200078e0a03 */
[----:B------:R-:W-:Y:S01]  /*2530*/  ISETP.GT.U32.AND P4, PT, R12, R7, PT ;  /* 0x000000070c00720c */ /* 0x000fe20003f84070 */
[----:B------:R-:W-:-:S02]  /*2540*/  VIADD R16, R29, 0x1e1 ;  /* 0x000001e11d107836 */ /* 0x000fc40000000000 */
[--C-:B------:R-:W-:Y:S01]  /*2550*/  @!P5 IMAD.IADD R11, R11, 0x1, -R12.reuse ;  /* 0x000000010b0bd824 */ /* 0x100fe200078e0a0c */
[----:B------:R-:W-:Y:S01]  /*2560*/  ISETP.GE.AND P5, PT, R0, RZ, PT ;  /* 0x000000ff0000720c */ /* 0x000fe20003fa6270 */
[----:B------:R-:W-:Y:S01]  /*2570*/  VIADD R0, R29, 0x1e0 ;  /* 0x000001e01d007836 */ /* 0x000fe20000000000 */
[----:B------:R-:W-:Y:S01]  /*2580*/  IABS R5, R16 ;  /* 0x0000001000057213 */ /* 0x000fe20000000000 */
[----:B------:R-:W-:Y:S01]  /*2590*/  @!P2 IMAD.IADD R15, R15, 0x1, -R12 ;  /* 0x000000010f0fa824 */ /* 0x000fe200078e0a0c */
[----:B------:R-:W-:Y:S01]  /*25a0*/  ISETP.GE.AND P2, PT, R8, RZ, PT ;  /* 0x000000ff0800720c */ /* 0x000fe20003f46270 */
[----:B------:R0:W-:Y:S01]  /*25b0*/  STL [R1+0x204], R3 ;  /* 0x0002040301007387 */ /* 0x0001e20000100800 */
[----:B------:R-:W-:Y:S01]  /*25c0*/  IABS R6, R0 ;  /* 0x0000000000067213 */ /* 0x000fe20000000000 */
[----:B------:R-:W-:-:S04]  /*25d0*/  IMAD.HI.U32 R8, R4, R5, RZ ;  /* 0x0000000504087227 */ /* 0x000fc800078e00ff */
[--C-:B------:R-:W-:Y:S01]  /*25e0*/  @!P4 IMAD.IADD R7, R7, 0x1, -R12.reuse ;  /* 0x000000010707c824 */ /* 0x100fe200078e0a0c */
[----:B------:R-:W-:Y:S01]  /*25f0*/  ISETP.GT.U32.AND P4, PT, R12, R15, PT ;  /* 0x0000000f0c00720c */ /* 0x000fe20003f84070 */
[----:B------:R-:W-:Y:S02]  /*2600*/  @!P6 IMAD.IADD R10, R10, 0x1, -R12 ;  /* 0x000000010a0ae824 */ /* 0x000fe400078e0a0c */
[----:B0-----:R-:W-:Y:S01]  /*2610*/  IMAD.MOV.U32 R3, RZ, RZ, R11 ;  /* 0x000000ffff037224 */ /* 0x001fe200078e000b */
[----:B------:R-:W-:Y:S01]  /*2620*/  ISETP.GT.U32.AND P6, PT, R12, R7, PT ;  /* 0x000000070c00720c */ /* 0x000fe20003fc4070 */
[----:B------:R-:W-:Y:S02]  /*2630*/  IMAD.MOV R8, RZ, RZ, -R8 ;  /* 0x000000ffff087224 */ /* 0x000fe400078e0a08 */
[----:B------:R-:W-:-:S04]  /*2640*/  IMAD.HI.U32 R11, R4, R6, RZ ;  /* 0x00000006040b7227 */ /* 0x000fc800078e00ff */
[C---:B------:R-:W-:Y:S02]  /*2650*/  IMAD R5, R12.reuse, R8, R5 ;  /* 0x000000080c057224 */ /* 0x040fe400078e0205 */
[----:B------:R-:W-:Y:S02]  /*2660*/  IMAD.MOV R11, RZ, RZ, -R11 ;  /* 0x000000ffff0b7224 */ /* 0x000fe400078e0a0b */
[----:B------:R-:W-:Y:S01]  /*2670*/  @!P4 IMAD.IADD R15, R15, 0x1, -R12 ;  /* 0x000000010f0fc824 */ /* 0x000fe200078e0a0c */
[C---:B------:R-:W-:Y:S01]  /*2680*/  ISETP.GT.U32.AND P4, PT, R12.reuse, R5, PT ;  /* 0x000000050c00720c */ /* 0x040fe20003f84070 */
[C---:B------:R-:W-:Y:S02]  /*2690*/  IMAD R6, R12.reuse, R11, R6 ;  /* 0x0000000b0c067224 */ /* 0x040fe400078e0206 */
[----:B------:R-:W-:Y:S02]  /*26a0*/  @!P6 IMAD.IADD R7, R7, 0x1, -R12 ;  /* 0x000000010707e824 */ /* 0x000fe400078e0a0c */
[C---:B------:R-:W-:Y:S01]  /*26b0*/  VIADD R9, R29.reuse, 0x1df ;  /* 0x000001df1d097836 */ /* 0x040fe20000000000 */
[C---:B------:R-:W-:Y:S01]  /*26c0*/  ISETP.GT.U32.AND P6, PT, R12.reuse, R6, PT ;  /* 0x000000060c00720c */ /* 0x040fe20003fc4070 */
[----:B------:R-:W-:Y:S01]  /*26d0*/  @!P1 IMAD.MOV R3, RZ, RZ, -R3 ;  /* 0x000000ffff039224 */ /* 0x000fe200078e0a03 */
[----:B------:R-:W-:Y:S01]  /*26e0*/  ISETP.GT.U32.AND P1, PT, R12, R10, PT ;  /* 0x0000000a0c00720c */ /* 0x000fe20003f24070 */
[----:B------:R-:W-:Y:S01]  /*26f0*/  VIADD R8, R29, 0x1de ;  /* 0x000001de1d087836 */ /* 0x000fe20000000000 */
[----:B------:R-:W-:Y:S01]  /*2700*/  IABS R18, R9 ;  /* 0x0000000900127213 */ /* 0x000fe20000000000 */
[----:B------:R-:W-:Y:S01]  /*2710*/  @!P3 IMAD.MOV R14, RZ, RZ, -R14 ;  /* 0x000000ffff0eb224 */ /* 0x000fe200078e0a0e */
[----:B------:R0:W-:Y:S01]  /*2720*/  STL [R1+0x208], R3 ;  /* 0x0002080301007387 */ /* 0x0001e20000100800 */
[--C-:B------:R-:W-:Y:S01]  /*2730*/  @!P4 IMAD.IADD R5, R5, 0x1, -R12.reuse ;  /* 0x000000010505c824 */ /* 0x100fe200078e0a0c */
[----:B------:R-:W-:Y:S01]  /*2740*/  IABS R11, R8 ;  /* 0x00000008000b7213 */ /* 0x000fe20000000000 */
[----:B------:R-:W-:Y:S01]  /*2750*/  IMAD.HI.U32 R19, R4, R18, RZ ;  /* 0x0000001204137227 */ /* 0x000fe200078e00ff */
[----:B------:R-:W-:Y:S01]  /*2760*/  ISETP.GE.AND P4, PT, R0, RZ, PT ;  /* 0x000000ff0000720c */ /* 0x000fe20003f86270 */
[----:B------:R-:W-:Y:S02]  /*2770*/  STL [R1+0x210], R14 ;  /* 0x0002100e01007387 */ /* 0x000fe40000100800 */
[----:B------:R-:W-:Y:S01]  /*2780*/  @!P6 IMAD.IADD R6, R6, 0x1, -R12 ;  /* 0x000000010606e824 */ /* 0x000fe200078e0a0c */
[----:B------:R-:W-:Y:S01]  /*2790*/  ISETP.GT.U32.AND P6, PT, R12, R5, PT ;  /* 0x000000050c00720c */ /* 0x000fe20003fc4070 */
[----:B------:R-:W-:-:S02]  /*27a0*/  IMAD.MOV R19, RZ, RZ, -R19 ;  /* 0x000000ffff137224 */ /* 0x000fc400078e0a13 */
[----:B0-----:R-:W-:Y:S02]  /*27b0*/  IMAD.MOV.U32 R3, RZ, RZ, R15 ;  /* 0x000000ffff037224 */ /* 0x001fe400078e000f */
[----:B------:R-:W-:-:S04]  /*27c0*/  IMAD.HI.U32 R17, R4, R11, RZ ;  /* 0x0000000b04117227 */ /* 0x000fc800078e00ff */
[----:B------:R-:W-:Y:S01]  /*27d0*/  @!P0 IMAD.MOV R3, RZ, RZ, -R3 ;  /* 0x000000ffff038224 */ /* 0x000fe200078e0a03 */
[----:B------:R-:W-:Y:S01]  /*27e0*/  ISETP.GT.U32.AND P0, PT, R12, R6, PT ;  /* 0x000000060c00720c */ /* 0x000fe20003f04070 */
[----:B------:R-:W-:Y:S01]  /*27f0*/  @!P1 IMAD.IADD R10, R10, 0x1, -R12 ;  /* 0x000000010a0a9824 */ /* 0x000fe200078e0a0c */
[----:B------:R-:W-:Y:S01]  /*2800*/  ISETP.GE.AND P1, PT, R16, RZ, PT ;  /* 0x000000ff1000720c */ /* 0x000fe20003f26270 */
[C---:B------:R-:W-:Y:S01]  /*2810*/  IMAD R0, R12.reuse, R19, R18 ;  /* 0x000000130c007224 */ /* 0x040fe200078e0212 */
[----:B------:R0:W-:Y:S01]  /*2820*/  STL [R1+0x214], R3 ;  /* 0x0002140301007387 */ /* 0x0001e20000100800 */
[----:B------:R-:W-:Y:S02]  /*2830*/  IMAD.MOV R17, RZ, RZ, -R17 ;  /* 0x000000ffff117224 */ /* 0x000fe400078e0a11 */
[----:B------:R-:W-:Y:S01]  /*2840*/  VIADD R13, R29, 0x1dd ;  /* 0x000001dd1d0d7836 */ /* 0x000fe20000000000 */
[C---:B------:R-:W-:Y:S01]  /*2850*/  ISETP.GT.U32.AND P3, PT, R12.reuse, R0, PT ;  /* 0x000000000c00720c */ /* 0x040fe20003f64070 */
[----:B------:R-:W-:-:S02]  /*2860*/  IMAD R11, R12, R17, R11 ;  /* 0x000000110c0b7224 */ /* 0x000fc400078e020b */
[----:B------:R-:W-:Y:S01]  /*2870*/  @!P5 IMAD.MOV R7, RZ, RZ, -R7 ;  /* 0x000000ffff07d224 */ /* 0x000fe200078e0a07 */
[----:B------:R-:W-:Y:S01]  /*2880*/  IABS R16, R13 ;  /* 0x0000000d00107213 */ /* 0x000fe20000000000 */
[----:B------:R-:W-:Y:S01]  /*2890*/  @!P6 IMAD.IADD R5, R5, 0x1, -R12 ;  /* 0x000000010505e824 */ /* 0x000fe200078e0a0c */
[----:B------:R-:W-:Y:S01]  /*28a0*/  ISETP.GT.U32.AND P6, PT, R12, R11, PT ;  /* 0x0000000b0c00720c */ /* 0x000fe20003fc4070 */
[----:B0-----:R-:W-:Y:S01]  /*28b0*/  IMAD.MOV.U32 R3, RZ, RZ, R10 ;  /* 0x000000ffff037224 */ /* 0x001fe200078e000a */
[----:B------:R0:W-:Y:S01]  /*28c0*/  STL [R1+0x21c], R7 ;  /* 0x00021c0701007387 */ /* 0x0001e20000100800 */
[--C-:B------:R-:W-:Y:S01]  /*28d0*/  @!P0 IMAD.IADD R6, R6, 0x1, -R12.reuse ;  /* 0x0000000106068824 */ /* 0x100fe200078e0a0c */
[----:B------:R-:W-:Y:S01]  /*28e0*/  ISETP.GE.AND P0, PT, R13, RZ, PT ;  /* 0x000000ff0d00720c */ /* 0x000fe20003f06270 */
[----:B------:R-:W-:Y:S01]  /*28f0*/  @!P2 IMAD.MOV R3, RZ, RZ, -R3 ;  /* 0x000000ffff03a224 */ /* 0x000fe200078e0a03 */
[----:B------:R-:W-:Y:S01]  /*2900*/  ISETP.GE.AND P2, PT, R8, RZ, PT ;  /* 0x000000ff0800720c */ /* 0x000fe20003f46270 */
[----:B------:R-:W-:Y:S01]  /*2910*/  VIADD R8, R29, 0x1dc ;  /* 0x000001dc1d087836 */ /* 0x000fe20000000000 */
[----:B------:R-:W-:Y:S01]  /*2920*/  ISETP.GE.AND P5, PT, R9, RZ, PT ;  /* 0x000000ff0900720c */ /* 0x000fe20003fa6270 */
[----:B------:R-:W-:Y:S01]  /*2930*/  @!P3 IMAD.IADD R0, R0, 0x1, -R12 ;  /* 0x000000010000b824 */ /* 0x000fe200078e0a0c */
[----:B------:R1:W-:Y:S01]  /*2940*/  STL [R1+0x224], R3 ;  /* 0x0002240301007387 */ /* 0x0003e20000100800 */
[----:B------:R-:W-:Y:S01]  /*2950*/  VIADD R9, R29, 0x1d9 ;  /* 0x000001d91d097836 */ /* 0x000fe20000000000 */
[----:B------:R-:W-:Y:S01]  /*2960*/  IABS R13, R8 ;  /* 0x00000008000d7213 */ /* 0x000fe20000000000 */
[----:B0-----:R-:W-:Y:S01]  /*2970*/  IMAD.HI.U32 R7, R4, R16, RZ ;  /* 0x0000001004077227 */ /* 0x001fe200078e00ff */
[----:B------:R-:W-:-:S02]  /*2980*/  ISETP.GE.AND P3, PT, R8, RZ, PT ;  /* 0x000000ff0800720c */ /* 0x000fc40003f66270 */
[----:B------:R-:W-:Y:S01]  /*2990*/  IABS R15, R9 ;  /* 0x00000009000f7213 */ /* 0x000fe20000000000 */
[----:B------:R-:W-:Y:S02]  /*29a0*/  IMAD.MOV R7, RZ, RZ, -R7 ;  /* 0x000000ffff077224 */ /* 0x000fe400078e0a07 */
[----:B------:R-:W-:Y:S01]  /*29b0*/  @!P6 IMAD.IADD R11, R11, 0x1, -R12 ;  /* 0x000000010b0be824 */ /* 0x000fe200078e0a0c */
[C---:B------:R-:W-:Y:S01]  /*29c0*/  ISETP.GT.U32.AND P6, PT, R12.reuse, R0, PT ;  /* 0x000000000c00720c */ /* 0x040fe20003fc4070 */
[----:B-1----:R-:W-:Y:S02]  /*29d0*/  IMAD.MOV.U32 R3, RZ, RZ, R5 ;  /* 0x000000ffff037224 */ /* 0x002fe400078e0005 */
[C---:B------:R-:W-:Y:S02]  /*29e0*/  IMAD R18, R12.reuse, R7, R16 ;  /* 0x000000070c127224 */ /* 0x040fe400078e0210 */
[----:B------:R-:W-:Y:S01]  /*29f0*/  @!P1 IMAD.MOV R3, RZ, RZ, -R3 ;  /* 0x000000ffff039224 */ /* 0x000fe200078e0a03 */
[----:B------:R-:W-:Y:S01]  /*2a00*/  ISETP.GT.U32.AND P1, PT, R12, R11, PT ;  /* 0x0000000b0c00720c */ /* 0x000fe20003f24070 */
[----:B------:R-:W-:-:S03]  /*2a10*/  IMAD.HI.U32 R5, R4, R13, RZ ;  /* 0x0000000d04057227 */ /* 0x000fc600078e00ff */
[----:B------:R0:W-:Y:S01]  /*2a20*/  STL [R1+0x228], R3 ;  /* 0x0002280301007387 */ /* 0x0001e20000100800 */
[----:B------:R-:W-:Y:S02]  /*2a30*/  IMAD.MOV R5, RZ, RZ, -R5 ;  /* 0x000000ffff057224 */ /* 0x000fe400078e0a05 */
[C---:B------:R-:W-:Y:S02]  /*2a40*/  VIADD R8, R29.reuse, 0x1db ;  /* 0x000001db1d087836 */ /* 0x040fe40000000000 */
[----:B------:R-:W-:Y:S02]  /*2a50*/  IMAD R13, R12, R5, R13 ;  /* 0x000000050c0d7224 */ /* 0x000fe400078e020d */
[----:B------:R-:W-:Y:S01]  /*2a60*/  VIADD R7, R29, 0x1da ;  /* 0x000001da1d077836 */ /* 0x000fe20000000000 */
[----:B------:R-:W-:Y:S01]  /*2a70*/  IABS R14, R8 ;  /* 0x00000008000e7213 */ /* 0x000fe20000000000 */
[----:B------:R-:W-:Y:S01]  /*2a80*/  @!P6 IMAD.IADD R0, R0, 0x1, -R12 ;  /* 0x000000010000e824 */ /* 0x000fe200078e0a0c */
[----:B------:R-:W-:Y:S01]  /*2a90*/  ISETP.GT.U32.AND P6, PT, R12, R13, PT ;  /* 0x0000000d0c00720c */ /* 0x000fe20003fc4070 */
[----:B0-----:R-:W-:Y:S01]  /*2aa0*/  IMAD.MOV.U32 R3, RZ, RZ, R6 ;  /* 0x000000ffff037224 */ /* 0x001fe200078e0006 */
[----:B------:R-:W-:Y:S01]  /*2ab0*/  IABS R16, R7 ;  /* 0x0000000700107213 */ /* 0x000fe20000000000 */
[----:B------:R-:W-:-:S04]  /*2ac0*/  IMAD.HI.U32 R5, R4, R14, RZ ;  /* 0x0000000e04057227 */ /* 0x000fc800078e00ff */
[----:B------:R-:W-:Y:S01]  /*2ad0*/  @!P4 IMAD.MOV R3, RZ, RZ, -R3 ;  /* 0x000000ffff03c224 */ /* 0x000fe200078e0a03 */
[----:B------:R-:W-:Y:S01]  /*2ae0*/  ISETP.GT.U32.AND P4, PT, R12, R18, PT ;  /* 0x000000120c00720c */ /* 0x000fe20003f84070 */
[----:B------:R-:W-:Y:S01]  /*2af0*/  @!P1 IMAD.IADD R11, R11, 0x1, -R12 ;  /* 0x000000010b0b9824 */ /* 0x000fe200078e0a0c */
[----:B------:R-:W-:Y:S01]  /*2b00*/  ISETP.GE.AND P1, PT, R8, RZ, PT ;  /* 0x000000ff0800720c */ /* 0x000fe20003f26270 */
[----:B------:R-:W-:Y:S01]  /*2b10*/  IMAD.HI.U32 R6, R4, R16, RZ ;  /* 0x0000001004067227 */ /* 0x000fe200078e00ff */
[----:B------:R0:W-:Y:S03]  /*2b20*/  STL [R1+0x234], R3 ;  /* 0x0002340301007387 */ /* 0x0001e60000100800 */
[----:B------:R-:W-:Y:S02]  /*2b30*/  IMAD.MOV R8, RZ, RZ, -R5 ;  /* 0x000000ffff087224 */ /* 0x000fe400078e0a05 */
[----:B------:R-:W-:-:S02]  /*2b40*/  IMAD.MOV R6, RZ, RZ, -R6 ;  /* 0x000000ffff067224 */ /* 0x000fc400078e0a06 */
[----:B------:R-:W-:Y:S02]  /*2b50*/  IMAD R14, R12, R8, R14 ;  /* 0x000000080c0e7224 */ /* 0x000fe400078e020e */
[----:B------:R-:W-:Y:S01]  /*2b60*/  @!P4 IMAD.IADD R18, R18, 0x1, -R12 ;  /* 0x000000011212c824 */ /* 0x000fe200078e0a0c */
[----:B------:R-:W-:Y:S01]  /*2b70*/  ISETP.GE.AND P4, PT, R7, RZ, PT ;  /* 0x000000ff0700720c */ /* 0x000fe20003f86270 */
[----:B0-----:R-:W-:Y:S02]  /*2b80*/  IMAD.MOV.U32 R3, RZ, RZ, R0 ;  /* 0x000000ffff037224 */ /* 0x001fe400078e0000 */
[----:B------:R-:W-:Y:S02]  /*2b90*/  @!P6 IMAD.IADD R13, R13, 0x1, -R12 ;  /* 0x000000010d0de824 */ /* 0x000fe400078e0a0c */
[----:B------:R-:W-:Y:S01]  /*2ba0*/  @!P5 IMAD.MOV R3, RZ, RZ, -R3 ;  /* 0x000000ffff03d224 */ /* 0x000fe200078e0a03 */
[C---:B------:R-:W-:Y:S01]  /*2bb0*/  ISETP.GT.U32.AND P5, PT, R12.reuse, R18, PT ;  /* 0x000000120c00720c */ /* 0x040fe20003fa4070 */
[C---:B------:R-:W-:Y:S01]  /*2bc0*/  IMAD R16, R12.reuse, R6, R16 ;  /* 0x000000060c107224 */ /* 0x040fe200078e0210 */
[----:B------:R-:W-:Y:S01]  /*2bd0*/  ISETP.GT.U32.AND P6, PT, R12, R13, PT ;  /* 0x0000000d0c00720c */ /* 0x000fe20003fc4070 */
[----:B------:R-:W-:Y:S01]  /*2be0*/  IMAD.HI.U32 R5, R4, R15, RZ ;  /* 0x0000000f04057227 */ /* 0x000fe200078e00ff */
[----:B------:R0:W-:Y:S03]  /*2bf0*/  STL [R1+0x238], R3 ;  /* 0x0002380301007387 */ /* 0x0001e60000100800 */
[----:B------:R-:W-:-:S02]  /*2c00*/  IMAD.MOV R5, RZ, RZ, -R5 ;  /* 0x000000ffff057224 */ /* 0x000fc400078e0a05 */
[C---:B------:R-:W-:Y:S02]  /*2c10*/  VIADD R0, R29.reuse, 0x1d6 ;  /* 0x000001d61d007836 */ /* 0x040fe40000000000 */
[----:B------:R-:W-:Y:S02]  /*2c20*/  IMAD R15, R12, R5, R15 ;  /* 0x000000050c0f7224 */ /* 0x000fe400078e020f */
[--C-:B------:R-:W-:Y:S01]  /*2c30*/  @!P5 IMAD.IADD R18, R18, 0x1, -R12.reuse ;  /* 0x000000011212d824 */ /* 0x100fe200078e0a0c */
[C---:B------:R-:W-:Y:S01]  /*2c40*/  ISETP.GT.U32.AND P5, PT, R12.reuse, R16, PT ;  /* 0x000000100c00720c */ /* 0x040fe20003fa4070 */
[----:B0-----:R-:W-:Y:S01]  /*2c50*/  IMAD.MOV.U32 R3, RZ, RZ, R11 ;  /* 0x000000ffff037224 */ /* 0x001fe200078e000b */
[----:B------:R-:W-:Y:S01]  /*2c60*/  IABS R10, R0 ;  /* 0x00000000000a7213 */ /* 0x000fe20000000000 */
[C---:B------:R-:W-:Y:S02]  /*2c70*/  VIADD R5, R29.reuse, 0x1d8 ;  /* 0x000001d81d057836 */ /* 0x040fe40000000000 */
[----:B------:R-:W-:Y:S01]  /*2c80*/  @!P2 IMAD.MOV R3, RZ, RZ, -R3 ;  /* 0x000000ffff03a224 */ /* 0x000fe200078e0a03 */
[C---:B------:R-:W-:Y:S01]  /*2c90*/  ISETP.GT.U32.AND P2, PT, R12.reuse, R14, PT ;  /* 0x0000000e0c00720c */ /* 0x040fe20003f44070 */
[----:B------:R-:W-:Y:S01]  /*2ca0*/  VIADD R7, R29, 0x1d7 ;  /* 0x000001d71d077836 */ /* 0x000fe20000000000 */
[----:B------:R-:W-:Y:S01]  /*2cb0*/  IABS R17, R5 ;  /* 0x0000000500117213 */ /* 0x000fe20000000000 */
[----:B------:R-:W-:Y:S01]  /*2cc0*/  @!P6 IMAD.IADD R13, R13, 0x1, -R12 ;  /* 0x000000010d0de824 */ /* 0x000fe200078e0a0c */
[----:B------:R-:W-:Y:S01]  /*2cd0*/  ISETP.GT.U32.AND P6, PT, R12, R15, PT ;  /* 0x0000000f0c00720c */ /* 0x000fe20003fc4070 */
[----:B------:R-:W-:Y:S01]  /*2ce0*/  IMAD.MOV.U32 R20, RZ, RZ, R18 ;  /* 0x000000ffff147224 */ /* 0x000fe200078e0012 */
[----:B------:R-:W-:Y:S01]  /*2cf0*/  IABS R8, R7 ;  /* 0x0000000700087213 */ /* 0x000fe20000000000 */
[----:B------:R-:W-:Y:S01]  /*2d00*/  @!P5 IMAD.IADD R16, R16, 0x1, -R12 ;  /* 0x000000011010d824 */ /* 0x000fe200078e0a0c */
[----:B------:R0:W-:Y:S01]  /*2d10*/  STL [R1+0x240], R3 ;  /* 0x0002400301007387 */ /* 0x0001e20000100800 */
[----:B------:R-:W-:-:S04]  /*2d20*/  IMAD.HI.U32 R19, R4, R17, RZ ;  /* 0x0000001104137227 */ /* 0x000fc800078e00ff */
[----:B------:R-:W-:Y:S01]  /*2d30*/  @!P2 IMAD.IADD R14, R14, 0x1, -R12 ;  /* 0x000000010e0ea824 */ /* 0x000fe200078e0a0c */
[----:B------:R-:W-:Y:S01]  /*2d40*/  ISETP.GE.AND P2, PT, R9, RZ, PT ;  /* 0x000000ff0900720c */ /* 0x000fe20003f46270 */
[----:B------:R-:W-:Y:S02]  /*2d50*/  IMAD.MOV.U32 R9, RZ, RZ, R10 ;  /* 0x000000ffff097224 */ /* 0x000fe400078e000a */
[----:B------:R-:W-:Y:S01]  /*2d60*/  IMAD.HI.U32 R10, R4, R8, RZ ;  /* 0x00000008040a7227 */ /* 0x000fe200078e00ff */
[----:B------:R-:W-:-:S03]  /*2d70*/  ISETP.GT.U32.AND P5, PT, R12, R14, PT ;  /* 0x0000000e0c00720c */ /* 0x000fc60003fa4070 */
[----:B------:R-:W-:Y:S02]  /*2d80*/  IMAD.MOV R19, RZ, RZ, -R19 ;  /* 0x000000ffff137224 */ /* 0x000fe400078e0a13 */
[----:B------:R-:W-:Y:S02]  /*2d90*/  IMAD.MOV R18, RZ, RZ, -R10 ;  /* 0x000000ffff127224 */ /* 0x000fe400078e0a0a */
[C---:B------:R-:W-:Y:S02]  /*2da0*/  IMAD R10, R12.reuse, R19, R17 ;  /* 0x000000130c0a7224 */ /* 0x040fe400078e0211 */
[--C-:B------:R-:W-:Y:S01]  /*2db0*/  @!P6 IMAD.IADD R15, R15, 0x1, -R12.reuse ;  /* 0x000000010f0fe824 */ /* 0x100fe200078e0a0c */
[----:B------:R-:W-:Y:S01]  /*2dc0*/  ISETP.GT.U32.AND P6, PT, R12, R16, PT ;  /* 0x000000100c00720c */ /* 0x000fe20003fc4070 */
[----:B------:R-:W-:Y:S02]  /*2dd0*/  VIADD R11, R29, 0x1d5 ;  /* 0x000001d51d0b7836 */ /* 0x000fe40000000000 */
[----:B------:R-:W-:Y:S01]  /*2de0*/  @!P5 IMAD.IADD R14, R14, 0x1, -R12 ;  /* 0x000000010e0ed824 */ /* 0x000fe200078e0a0c */
[C---:B------:R-:W-:Y:S01]  /*2df0*/  ISETP.GT.U32.AND P5, PT, R12.reuse, R10, PT ;  /* 0x0000000a0c00720c */ /* 0x040fe20003fa4070 */
[----:B------:R-:W-:Y:S01]  /*2e00*/  @!P0 IMAD.MOV R20, RZ, RZ, -R20 ;  /* 0x000000ffff148224 */ /* 0x000fe200078e0a14 */
[C---:B------:R-:W-:Y:S01]  /*2e10*/  ISETP.GT.U32.AND P0, PT, R12.reuse, R15, PT ;  /* 0x0000000f0c00720c */ /* 0x040fe20003f04070 */
[----:B0-----:R-:W-:Y:S01]  /*2e20*/  IMAD.MOV.U32 R3, RZ, RZ, R13 ;  /* 0x000000ffff037224 */ /* 0x001fe200078e000d */
[----:B------:R-:W-:Y:S01]  /*2e30*/  IABS R6, R11 ;  /* 0x0000000b00067213 */ /* 0x000fe20000000000 */
[----:B------:R-:W-:Y:S01]  /*2e40*/  IMAD R8, R12, R18, R8 ;  /* 0x000000120c087224 */ /* 0x000fe200078e0208 */
[----:B------:R-:W-:Y:S01]  /*2e50*/  STL [R1+0x244], R20 ;  /* 0x0002441401007387 */ /* 0x000fe20000100800 */
[----:B------:R-:W-:Y:S01]  /*2e60*/  @!P3 IMAD.MOV R3, RZ, RZ, -R3 ;  /* 0x000000ffff03b224 */ /* 0x000fe200078e0a03 */
[----:B------:R-:W-:Y:S01]  /*2e70*/  ISETP.GE.AND P3, PT, R5, RZ, PT ;  /* 0x000000ff0500720c */ /* 0x000fe20003f66270 */
[----:B------:R-:W-:-:S03]  /*2e80*/  IMAD.HI.U32 R18, R4, R9, RZ ;  /* 0x0000000904127227 */ /* 0x000fc600078e00ff */
[----:B------:R0:W-:Y:S01]  /*2e90*/  STL [R1+0x250], R3 ;  /* 0x0002500301007387 */ /* 0x0001e20000100800 */
[----:B------:R-:W-:-:S04]  /*2ea0*/  IMAD.HI.U32 R17, R4, R6, RZ ;  /* 0x0000000604117227 */ /* 0x000fc800078e00ff */
[----:B------:R-:W-:Y:S01]  /*2eb0*/  @!P6 IMAD.IADD R16, R16, 0x1, -R12 ;  /* 0x000000011010e824 */ /* 0x000fe200078e0a0c */
[----:B------:R-:W-:Y:S01]  /*2ec0*/  ISETP.GT.U32.AND P6, PT, R12, R8, PT ;  /* 0x000000080c00720c */ /* 0x000fe20003fc4070 */
[----:B------:R-:W-:Y:S02]  /*2ed0*/  IMAD.MOV R18, RZ, RZ, -R18 ;  /* 0x000000ffff127224 */ /* 0x000fe400078e0a12 */
[----:B------:R-:W-:Y:S02]  /*2ee0*/  IMAD.MOV R17, RZ, RZ, -R17 ;  /* 0x000000ffff117224 */ /* 0x000fe400078e0a11 */
[----:B------:R-:W-:Y:S02]  /*2ef0*/  @!P5 IMAD.IADD R10, R10, 0x1, -R12 ;  /* 0x000000010a0ad824 */ /* 0x000fe400078e0a0c */
[----:B0-----:R-:W-:Y:S02]  /*2f00*/  IMAD.MOV.U32 R3, RZ, RZ, R14 ;  /* 0x000000ffff037224 */ /* 0x001fe400078e000e */
[----:B------:R-:W-:Y:S01]  /*2f10*/  @!P0 IMAD.IADD R15, R15, 0x1, -R12 ;  /* 0x000000010f0f8824 */ /* 0x000fe200078e0a0c */
[----:B------:R-:W-:Y:S01]  /*2f20*/  ISETP.GE.AND P0, PT, R7, RZ, PT ;  /* 0x000000ff0700720c */ /* 0x000fe20003f06270 */
[----:B------:R-:W-:-:S02]  /*2f30*/  IMAD R7, R12, R18, R9 ;  /* 0x000000120c077224 */ /* 0x000fc400078e0209 */
[C---:B------:R-:W-:Y:S02]  /*2f40*/  IMAD R6, R12.reuse, R17, R6 ;  /* 0x000000110c067224 */ /* 0x040fe400078e0206 */
[----:B------:R-:W-:Y:S01]  /*2f50*/  @!P1 IMAD.MOV R3, RZ, RZ, -R3 ;  /* 0x000000ffff039224 */ /* 0x000fe200078e0a03 */
[C---:B------:R-:W-:Y:S01]  /*2f60*/  ISETP.GT.U32.AND P1, PT, R12.reuse, R10, PT ;  /* 0x0000000a0c00720c */ /* 0x040fe20003f24070 */
[----:B------:R-:W-:Y:S01]  /*2f70*/  IMAD.MOV.U32 R18, RZ, RZ, R16 ;  /* 0x000000ffff127224 */ /* 0x000fe200078e0010 */
[C---:B------:R-:W-:Y:S01]  /*2f80*/  ISETP.GT.U32.AND P5, PT, R12.reuse, R7, PT ;  /* 0x000000070c00720c */ /* 0x040fe20003fa4070 */
[C---:B------:R-:W-:Y:S01]  /*2f90*/  VIADD R5, R29.reuse, 0x1d4 ;  /* 0x000001d41d057836 */ /* 0x040fe20000000000 */
[----:B------:R0:W-:Y:S01]  /*2fa0*/  STL [R1+0x25c], R3 ;  /* 0x00025c0301007387 */ /* 0x0001e20000100800 */
[----:B------:R-:W-:Y:S01]  /*2fb0*/  @!P4 IMAD.MOV R18, RZ, RZ, -R18 ;  /* 0x000000ffff12c224 */ /* 0x000fe200078e0a12 */
[----:B------:R-:W-:Y:S01]  /*2fc0*/  ISETP.GT.U32.AND P4, PT, R12, R6, PT ;  /* 0x000000060c00720c */ /* 0x000fe20003f84070 */
[----:B------:R-:W-:Y:S01]  /*2fd0*/  @!P6 IMAD.IADD R8, R8, 0x1, -R12 ;  /* 0x000000010808e824 */ /* 0x000fe200078e0a0c */
[----:B------:R-:W-:Y:S01]  /*2fe0*/  IABS R13, R5 ;  /* 0x00000005000d7213 */ /* 0x000fe20000000000 */
[C---:B------:R-:W-:Y:S01]  /*2ff0*/  VIADD R9, R29.reuse, 0x1d3 ;  /* 0x000001d31d097836 */ /* 0x040fe20000000000 */
[----:B------:R-:W-:Y:S01]  /*3000*/  STL [R1+0x260], R18 ;  /* 0x0002601201007387 */ /* 0x000fe20000100800 */
[----:B------:R-:W-:Y:S01]  /*3010*/  VIADD R19, R29, 0x1ce ;  /* 0x000001ce1d137836 */ /* 0x000fe20000000000 */
[----:B------:R-:W-:Y:S01]  /*3020*/  ISETP.GT.U32.AND P6, PT, R12, R8, PT ;  /* 0x000000080c00720c */ /* 0x000fe20003fc4070 */
[----:B------:R-:W-:Y:S01]  /*3030*/  IMAD.HI.U32 R17, R4, R13, RZ ;  /* 0x0000000d04117227 */ /* 0x000fe200078e00ff */
[----:B------:R-:W-:-:S03]  /*3040*/  IABS R14, R9 ;  /* 0x00000009000e7213 */ /* 0x000fc60000000000 */
[----:B0-----:R-:W-:Y:S02]  /*3050*/  IMAD.MOV.U32 R3, RZ, RZ, R15 ;  /* 0x000000ffff037224 */ /* 0x001fe400078e000f */
[--C-:B------:R-:W-:Y:S01]  /*3060*/  @!P1 IMAD.IADD R10, R10, 0x1, -R12.reuse ;  /* 0x000000010a0a9824 */ /* 0x100fe200078e0a0c */
[----:B------:R-:W-:Y:S01]  /*3070*/  ISETP.GE.AND P1, PT, R11, RZ, PT ;  /* 0x000000ff0b00720c */ /* 0x000fe20003f26270 */
[----:B------:R-:W-:Y:S01]  /*3080*/  @!P2 IMAD.MOV R3, RZ, RZ, -R3 ;  /* 0x000000ffff03a224 */ /* 0x000fe200078e0a03 */
[----:B------:R-:W-:Y:S01]  /*3090*/  ISETP.GE.AND P2, PT, R0, RZ, PT ;  /* 0x000000ff0000720c */ /* 0x000fe20003f46270 */
[----:B------:R-:W-:Y:S02]  /*30a0*/  IMAD.MOV R16, RZ, RZ, -R17 ;  /* 0x000000ffff107224 */ /* 0x000fe400078e0a11 */
[----:B------:R-:W-:Y:S01]  /*30b0*/  @!P4 IMAD.IADD R6, R6, 0x1, -R12 ;  /* 0x000000010606c824 */ /* 0x000fe200078e0a0c */
[----:B------:R0:W-:Y:S01]  /*30c0*/  STL [R1+0x268], R3 ;  /* 0x0002680301007387 */ /* 0x0001e20000100800 */
[----:B------:R-:W-:Y:S01]  /*30d0*/  IMAD R0, R12, R16, R13 ;  /* 0x000000100c007224 */ /* 0x000fe200078e020d */
[----:B------:R-:W-:Y:S01]  /*30e0*/  ISETP.GE.AND P4, PT, R5, RZ, PT ;  /* 0x000000ff0500720c */ /* 0x000fe20003f86270 */
[----:B------:R-:W-:-:S04]  /*30f0*/  IMAD.HI.U32 R11, R4, R14, RZ ;  /* 0x0000000e040b7227 */ /* 0x000fc800078e00ff */
[----:B------:R-:W-:Y:S01]  /*3100*/  @!P6 IMAD.IADD R8, R8, 0x1, -R12 ;  /* 0x000000010808e824 */ /* 0x000fe200078e0a0c */
[C---:B------:R-:W-:Y:S01]  /*3110*/  ISETP.GT.U32.AND P6, PT, R12.reuse, R0, PT ;  /* 0x000000000c00720c */ /* 0x040fe20003fc4070 */
[----:B------:R-:W-:Y:S02]  /*3120*/  IMAD.MOV R11, RZ, RZ, -R11 ;  /* 0x000000ffff0b7224 */ /* 0x000fe400078e0a0b */
[----:B0-----:R-:W-:Y:S02]  /*3130*/  IMAD.MOV.U32 R3, RZ, RZ, R10 ;  /* 0x000000ffff037224 */ /* 0x001fe400078e000a */
[----:B------:R-:W-:Y:S02]  /*3140*/  @!P5 IMAD.IADD R7, R7, 0x1, -R12 ;  /* 0x000000010707d824 */ /* 0x000fe400078e0a0c */
[----:B------:R-:W-:Y:S01]  /*3150*/  @!P3 IMAD.MOV R3, RZ, RZ, -R3 ;  /* 0x000000ffff03b224 */ /* 0x000fe200078e0a03 */
[C---:B------:R-:W-:Y:S01]  /*3160*/  ISETP.GT.U32.AND P3, PT, R12.reuse, R6, PT ;  /* 0x000000060c00720c */ /* 0x040fe20003f64070 */
[C---:B------:R-:W-:Y:S01]  /*3170*/  IMAD R5, R12.reuse, R11, R14 ;  /* 0x0000000b0c057224 */ /* 0x040fe200078e020e */
[----:B------:R-:W-:Y:S01]  /*3180*/  ISETP.GT.U32.AND P5, PT, R12, R7, PT ;  /* 0x000000070c00720c */ /* 0x000fe20003fa4070 */
[----:B------:R-:W-:Y:S01]  /*3190*/  VIADD R11, R29, 0x1d2 ;  /* 0x000001d21d0b7836 */ /* 0x000fe20000000000 */
[----:B------:R0:W-:Y:S01]  /*31a0*/  STL [R1+0x280], R3 ;  /* 0x0002800301007387 */ /* 0x0001e20000100800 */
[----:B------:R-:W-:-:S02]  /*31b0*/  @!P6 IMAD.IADD R0, R0, 0x1, -R12 ;  /* 0x000000010000e824 */ /* 0x000fc400078e0a0c */
[C---:B------:R-:W-:Y:S01]  /*31c0*/  VIADD R10, R29.reuse, 0x1d1 ;  /* 0x000001d11d0a7836 */ /* 0x040fe20000000000 */
[----:B------:R-:W-:Y:S01]  /*31d0*/  IABS R18, R11 ;  /* 0x0000000b00127213 */ /* 0x000fe20000000000 */
[----:B------:R-:W-:Y:S01]  /*31e0*/  VIADD R15, R29, 0x1cd ;  /* 0x000001cd1d0f7836 */ /* 0x000fe20000000000 */
[----:B------:R-:W-:-:S03]  /*31f0*/  ISETP.GT.U32.AND P6, PT, R12, R0, PT ;  /* 0x000000000c00720c */ /* 0x000fc60003fc4070 */
[----:B------:R-:W-:Y:S01]  /*3200*/  @!P3 IMAD.IADD R6, R6, 0x1, -R12 ;  /* 0x000000010606b824 */ /* 0x000fe200078e0a0c */
[----:B------:R-:W-:Y:S01]  /*3210*/  ISETP.GT.U32.AND P3, PT, R12, R5, PT ;  /* 0x000000050c00720c */ /* 0x000fe20003f64070 */
[----:B0-----:R-:W-:Y:S01]  /*3220*/  IMAD.MOV.U32 R3, RZ, RZ, R8 ;  /* 0x000000ffff037224 */ /* 0x001fe200078e0008 */
[----:B------:R-:W-:Y:S01]  /*3230*/  IABS R17, R15 ;  /* 0x0000000f00117213 */ /* 0x000fe20000000000 */
[----:B------:R-:W-:Y:S01]  /*3240*/  @!P5 IMAD.IADD R7, R7, 0x1, -R12 ;  /* 0x000000010707d824 */ /* 0x000fe200078e0a0c */
[----:B------:R-:W-:Y:S01]  /*3250*/  ISETP.GE.AND P5, PT, R9, RZ, PT ;  /* 0x000000ff0900720c */ /* 0x000fe20003fa6270 */
[----:B------:R-:W-:Y:S01]  /*3260*/  @!P0 IMAD.MOV R3, RZ, RZ, -R3 ;  /* 0x000000ffff038224 */ /* 0x000fe200078e0a03 */
[----:B------:R-:W-:Y:S01]  /*3270*/  ISETP.GE.AND P0, PT, R11, RZ, PT ;  /* 0x000000ff0b00720c */ /* 0x000fe20003f06270 */
[----:B------:R-:W-:Y:S01]  /*3280*/  VIADD R9, R29, 0x1d0 ;  /* 0x000001d01d097836 */ /* 0x000fe20000000000 */
[----:B------:R-:W-:Y:S01]  /*3290*/  IABS R11, R10 ;  /* 0x0000000a000b7213 */ /* 0x000fe20000000000 */
[----:B------:R-:W-:Y:S01]  /*32a0*/  @!P2 IMAD.MOV R7, RZ, RZ, -R7 ;  /* 0x000000ffff07a224 */ /* 0x000fe200078e0a07 */
[----:B------:R0:W-:Y:S01]  /*32b0*/  STL [R1+0x284], R3 ;  /* 0x0002840301007387 */ /* 0x0001e20000100800 */
[----:B------:R-:W-:Y:S01]  /*32c0*/  ISETP.GE.AND P2, PT, R10, RZ, PT ;  /* 0x000000ff0a00720c */ /* 0x000fe20003f46270 */
[----:B------:R-:W-:-:S02]  /*32d0*/  IMAD.HI.U32 R10, R4, R18, RZ ;  /* 0x00000012040a7227 */ /* 0x000fc400078e00ff */
[----:B------:R1:W-:Y:S02]  /*32e0*/  STL [R1+0x28c], R7 ;  /* 0x00028c0701007387 */ /* 0x0003e40000100800 */
[--C-:B------:R-:W-:Y:S02]  /*32f0*/  @!P3 IMAD.IADD R5, R5, 0x1, -R12.reuse ;  /* 0x000000010505b824 */ /* 0x100fe400078e0a0c */
[----:B------:R-:W-:Y:S02]  /*3300*/  @!P6 IMAD.IADD R0, R0, 0x1, -R12 ;  /* 0x000000010000e824 */ /* 0x000fe400078e0a0c */
[----:B0-----:R-:W-:Y:S01]  /*3310*/  IMAD.MOV.U32 R3, RZ, RZ, R6 ;  /* 0x000000ffff037224 */ /* 0x001fe200078e0006 */
[----:B------:R-:W-:Y:S01]  /*3320*/  ISETP.GT.U32.AND P3, PT, R12, R5, PT ;  /* 0x000000050c00720c */ /* 0x000fe20003f64070 */
[----:B------:R-:W-:Y:S02]  /*3330*/  IMAD.MOV R10, RZ, RZ, -R10 ;  /* 0x000000ffff0a7224 */ /* 0x000fe400078e0a0a */
[----:B------:R-:W-:Y:S01]  /*3340*/  @!P1 IMAD.MOV R3, RZ, RZ, -R3 ;  /* 0x000000ffff039224 */ /* 0x000fe200078e0a03 */
[----:B------:R-:W-:Y:S01]  /*3350*/  ISETP.GE.AND P1, PT, R9, RZ, PT ;  /* 0x000000ff0900720c */ /* 0x000fe20003f26270 */
[----:B-1----:R-:W-:Y:S01]  /*3360*/  IMAD.HI.U32 R7, R4, R11, RZ ;  /* 0x0000000b04077227 */ /* 0x002fe200078e00ff */
[----:B------:R-:W-:-:S02]  /*3370*/  IABS R9, R9 ;  /* 0x0000000900097213 */ /* 0x000fc40000000000 */
[----:B------:R0:W-:Y:S01]  /*3380*/  STL [R1+0x290], R3 ;  /* 0x0002900301007387 */ /* 0x0001e20000100800 */
[----:B------:R-:W-:Y:S02]  /*3390*/  IMAD R18, R12, R10, R18 ;  /* 0x0000000a0c127224 */ /* 0x000fe400078e0212 */
[----:B------:R-:W-:-:S04]  /*33a0*/  IMAD.HI.U32 R6, R4, R9, RZ ;  /* 0x0000000904067227 */ /* 0x000fc800078e00ff */
[----:B------:R-:W-:Y:S02]  /*33b0*/  IMAD.MOV R7, RZ, RZ, -R7 ;  /* 0x000000ffff077224 */ /* 0x000fe400078e0a07 */
[----:B------:R-:W-:Y:S02]  /*33c0*/  IMAD.MOV R6, RZ, RZ, -R6 ;  /* 0x000000ffff067224 */ /* 0x000fe400078e0a06 */
[----:B0-----:R-:W-:Y:S02]  /*33d0*/  IMAD.MOV.U32 R3, RZ, RZ, R0 ;  /* 0x000000ffff037224 */ /* 0x001fe400078e0000 */
[----:B------:R-:W-:Y:S02]  /*33e0*/  @!P3 IMAD.IADD R5, R5, 0x1, -R12 ;  /* 0x000000010505b824 */ /* 0x000fe400078e0a0c */
[----:B------:R-:W-:Y:S01]  /*33f0*/  @!P4 IMAD.MOV R3, RZ, RZ, -R3 ;  /* 0x000000ffff03c224 */ /* 0x000fe200078e0a03 */
[C---:B------:R-:W-:Y:S01]  /*3400*/  ISETP.GT.U32.AND P4, PT, R12.reuse, R18, PT ;  /* 0x000000120c00720c */ /* 0x040fe20003f84070 */
[----:B------:R-:W-:-:S02]  /*3410*/  IMAD R11, R12, R7, R11 ;  /* 0x000000070c0b7224 */ /* 0x000fc400078e020b */
[C---:B------:R-:W-:Y:S01]  /*3420*/  IMAD R9, R12.reuse, R6, R9 ;  /* 0x000000060c097224 */ /* 0x040fe200078e0209 */
[----:B------:R0:W-:Y:S01]  /*3430*/  STL [R1+0x29c], R3 ;  /* 0x00029c0301007387 */ /* 0x0001e20000100800 */
[----:B------:R-:W-:Y:S01]  /*3440*/  VIADD R8, R29, 0x1cf ;  /* 0x000001cf1d087836 */ /* 0x000fe20000000000 */
[----:B------:R-:W-:Y:S01]  /*3450*/  ISETP.GT.U32.AND P3, PT, R12, R11, PT ;  /* 0x0000000b0c00720c */ /* 0x000fe20003f64070 */
[----:B------:R-:W-:Y:S01]  /*3460*/  IMAD.HI.U32 R7, R4, R17, RZ ;  /* 0x0000001104077227 */ /* 0x000fe200078e00ff */
[----:B------:R-:W-:Y:S02]  /*3470*/  IABS R6, R19 ;  /* 0x0000001300067213 */ /* 0x000fe40000000000 */
[----:B------:R-:W-:Y:S01]  /*3480*/  ISETP.GE.AND P6, PT, R8, RZ, PT ;  /* 0x000000ff0800720c */ /* 0x000fe20003fc6270 */
[----:B------:R-:W-:Y:S01]  /*3490*/  IMAD.MOV R7, RZ, RZ, -R7 ;  /* 0x000000ffff077224 */ /* 0x000fe200078e0a07 */
[----:B------:R-:W-:Y:S01]  /*34a0*/  IABS R8, R8 ;  /* 0x0000000800087213 */ /* 0x000fe20000000000 */
[----:B------:R-:W-:-:S02]  /*34b0*/  @!P4 IMAD.IADD R18, R18, 0x1, -R12 ;  /* 0x000000011212c824 */ /* 0x000fc400078e0a0c */
[----:B0-----:R-:W-:Y:S02]  /*34c0*/  IMAD.MOV.U32 R3, RZ, RZ, R5 ;  /* 0x000000ffff037224 */ /* 0x001fe400078e0005 */
[----:B------:R-:W-:Y:S01]  /*34d0*/  IMAD.HI.U32 R0, R4, R8, RZ ;  /* 0x0000000804007227 */ /* 0x000fe200078e00ff */
[----:B------:R-:W-:-:S03]  /*34e0*/  ISETP.GT.U32.AND P4, PT, R12, R18, PT ;  /* 0x000000120c00720c */ /* 0x000fc60003f84070 */
[----:B------:R-:W-:Y:S01]  /*34f0*/  @!P5 IMAD.MOV R3, RZ, RZ, -R3 ;  /* 0x000000ffff03d224 */ /* 0x000fe200078e0a03 */
[----:B------:R-:W-:Y:S01]  /*3500*/  ISETP.GT.U32.AND P5, PT, R12, R9, PT ;  /* 0x000000090c00720c */ /* 0x000fe20003fa4070 */
[----:B------:R-:W-:Y:S02]  /*3510*/  @!P3 IMAD.IADD R11, R11, 0x1, -R12 ;  /* 0x000000010b0bb824 */ /* 0x000fe400078e0a0c */
[----:B------:R-:W-:Y:S01]  /*3520*/  IMAD.MOV R0, RZ, RZ, -R0 ;  /* 0x000000ffff007224 */ /* 0x000fe200078e0a00 */
[----:B------:R0:W-:Y:S01]  /*3530*/  STL [R1+0x2a0], R3 ;  /* 0x0002a00301007387 */ /* 0x0001e20000100800 */
[----:B------:R-:W-:Y:S01]  /*3540*/  IMAD.HI.U32 R13, R4, R6, RZ ;  /* 0x00000006040d7227 */ /* 0x000fe200078e00ff */
[----:B------:R-:W-:-:S03]  /*3550*/  ISETP.GT.U32.AND P3, PT, R12, R11, PT ;  /* 0x0000000b0c00720c */ /* 0x000fc60003f64070 */
[----:B------:R-:W-:Y:S02]  /*3560*/  IMAD R8, R12, R0, R8 ;  /* 0x000000000c087224 */ /* 0x000fe400078e0208 */
[----:B------:R-:W-:Y:S02]  /*3570*/  IMAD.MOV R13, RZ, RZ, -R13 ;  /* 0x000000ffff0d7224 */ /* 0x000fe400078e0a0d */
[--C-:B------:R-:W-:Y:S02]  /*3580*/  @!P5 IMAD.IADD R9, R9, 0x1, -R12.reuse ;  /* 0x000000010909d824 */ /* 0x100fe400078e0a0c */
[----:B------:R-:W-:Y:S01]  /*3590*/  @!P4 IMAD.IADD R18, R18, 0x1, -R12 ;  /* 0x000000011212c824 */ /* 0x000fe200078e0a0c */
[C---:B------:R-:W-:Y:S01]  /*35a0*/  ISETP.GT.U32.AND P4, PT, R12.reuse, R8, PT ;  /* 0x000000080c00720c */ /* 0x040fe20003f84070 */
[C---:B------:R-:W-:Y:S01]  /*35b0*/  IMAD R6, R12.reuse, R13, R6 ;  /* 0x0000000d0c067224 */ /* 0x040fe200078e0206 */
[C---:B------:R-:W-:Y:S01]  /*35c0*/  ISETP.GT.U32.AND P5, PT, R12.reuse, R9, PT ;  /* 0x000000090c00720c */ /* 0x040fe20003fa4070 */
[----:B------:R-:W-:-:S02]  /*35d0*/  IMAD R17, R12, R7, R17 ;  /* 0x000000070c117224 */ /* 0x000fc400078e0211 */
[----:B------:R-:W-:Y:S01]  /*35e0*/  @!P3 IMAD.IADD R11, R11, 0x1, -R12 ;  /* 0x000000010b0bb824 */ /* 0x000fe200078e0a0c */
[----:B------:R-:W-:Y:S01]  /*35f0*/  ISETP.GT.U32.AND P3, PT, R12, R6, PT ;  /* 0x000000060c00720c */ /* 0x000fe20003f64070 */
[C---:B------:R-:W-:Y:S02]  /*3600*/  VIADD R0, R29.reuse, 0x1cc ;  /* 0x000001cc1d007836 */ /* 0x040fe40000000000 */
[----:B------:R-:W-:Y:S02]  /*3610*/  VIADD R7, R29, 0x1ca ;  /* 0x000001ca1d077836 */ /* 0x000fe40000000000 */
[----:B0-----:R-:W-:Y:S01]  /*3620*/  IMAD.MOV.U32 R3, RZ, RZ, R18 ;  /* 0x000000ffff037224 */ /* 0x001fe200078e0012 */
[----:B------:R-:W-:Y:S01]  /*3630*/  IABS R10, R0 ;  /* 0x00000000000a7213 */ /* 0x000fe20000000000 */
[--C-:B------:R-:W-:Y:S01]  /*3640*/  @!P4 IMAD.IADD R8, R8, 0x1, -R12.reuse ;  /* 0x000000010808c824 */ /* 0x100fe200078e0a0c */
[----:B------:R-:W-:Y:S01]  /*3650*/  IABS R18, R7 ;  /* 0x0000000700127213 */ /* 0x000fe20000000000 */
[--C-:B------:R-:W-:Y:S01]  /*3660*/  @!P5 IMAD.IADD R9, R9, 0x1, -R12.reuse ;  /* 0x000000010909d824 */ /* 0x100fe200078e0a0c */
[C---:B------:R-:W-:Y:S01]  /*3670*/  ISETP.GT.U32.AND P5, PT, R12.reuse, R17, PT ;  /* 0x000000110c00720c */ /* 0x040fe20003fa4070 */
[----:B------:R-:W-:Y:S01]  /*3680*/  VIADD R5, R29, 0x1cb ;  /* 0x000001cb1d057836 */ /* 0x000fe20000000000 */
[----:B------:R-:W-:Y:S01]  /*3690*/  ISETP.GE.AND P4, PT, R19, RZ, PT ;  /* 0x000000ff1300720c */ /* 0x000fe20003f86270 */
[----:B------:R-:W-:Y:S01]  /*36a0*/  @!P0 IMAD.MOV R3, RZ, RZ, -R3 ;  /* 0x000000ffff038224 */ /* 0x000fe200078e0a03 */
[----:B------:R-:W-:Y:S01]  /*36b0*/  ISETP.GT.U32.AND P0, PT, R12, R8, PT ;  /* 0x000000080c00720c */ /* 0x000fe20003f04070 */
[----:B------:R-:W-:Y:S01]  /*36c0*/  @!P3 IMAD.IADD R6, R6, 0x1, -R12 ;  /* 0x000000010606b824 */ /* 0x000fe200078e0a0c */
[----:B------:R-:W-:Y:S01]  /*36d0*/  IABS R16, R5 ;  /* 0x0000000500107213 */ /* 0x000fe20000000000 */
[----:B------:R-:W-:Y:S01]  /*36e0*/  IMAD.HI.U32 R14, R4, R10, RZ ;  /* 0x0000000a040e7227 */ /* 0x000fe200078e00ff */
[----:B------:R-:W-:Y:S01]  /*36f0*/  ISETP.GE.AND P3, PT, R15, RZ, PT ;  /* 0x000000ff0f00720c */ /* 0x000fe20003f66270 */
[----:B------:R0:W-:Y:S02]  /*3700*/  STL [R1+0x2a8], R3 ;  /* 0x0002a80301007387 */ /* 0x0001e40000100800 */
[----:B------:R-:W-:-:S02]  /*3710*/  IMAD.MOV.U32 R15, RZ, RZ, R18 ;  /* 0x000000ffff0f7224 */ /* 0x000fc400078e0012 */
[----:B------:R-:W-:Y:S02]  /*3720*/  @!P5 IMAD.IADD R17, R17, 0x1, -R12 ;  /* 0x000000011111d824 */ /* 0x000fe400078e0a0c */
[----:B------:R-:W-:-:S03]  /*3730*/  IMAD.HI.U32 R13, R4, R16, RZ ;  /* 0x00000010040d7227 */ /* 0x000fc600078e00ff */
[----:B------:R-:W-:Y:S01]  /*3740*/  ISETP.GT.U32.AND P5, PT, R12, R17, PT ;  /* 0x000000110c00720c */ /* 0x000fe20003fa4070 */
[----:B0-----:R-:W-:Y:S02]  /*3750*/  IMAD.MOV.U32 R3, RZ, RZ, R11 ;  /* 0x000000ffff037224 */ /* 0x001fe400078e000b */
[----:B------:R-:W-:Y:S02]  /*3760*/  IMAD.MOV R14, RZ, RZ, -R14 ;  /* 0x000000ffff0e7224 */ /* 0x000fe400078e0a0e */
[----:B------:R-:W-:-:S04]  /*3770*/  IMAD.HI.U32 R11, R4, R15, RZ ;  /* 0x0000000f040b7227 */ /* 0x000fc800078e00ff */
[----:B------:R-:W-:Y:S01]  /*3780*/  @!P2 IMAD.MOV R3, RZ, RZ, -R3 ;  /* 0x000000ffff03a224 */ /* 0x000fe200078e0a03 */
[C---:B------:R-:W-:Y:S01]  /*3790*/  ISETP.GT.U32.AND P2, PT, R12.reuse, R6, PT ;  /* 0x000000060c00720c */ /* 0x040fe20003f44070 */
[----:B------:R-:W-:Y:S02]  /*37a0*/  IMAD.MOV R13, RZ, RZ, -R13 ;  /* 0x000000ffff0d7224 */ /* 0x000fe400078e0a0d */
[----:B------:R-:W-:Y:S01]  /*37b0*/  IMAD R10, R12, R14, R10 ;  /* 0x0000000e0c0a7224 */ /* 0x000fe200078e020a */
[----:B------:R0:W-:Y:S01]  /*37c0*/  STL [R1+0x2b0], R3 ;  /* 0x0002b00301007387 */ /* 0x0001e20000100800 */
[----:B------:R-:W-:Y:S02]  /*37d0*/  @!P0 IMAD.IADD R8, R8, 0x1, -R12 ;  /* 0x0000000108088824 */ /* 0x000fe400078e0a0c */
[----:B------:R-:W-:Y:S01]  /*37e0*/  IMAD.MOV R11, RZ, RZ, -R11 ;  /* 0x000000ffff0b7224 */ /* 0x000fe200078e0a0b */
[C---:B------:R-:W-:Y:S01]  /*37f0*/  ISETP.GT.U32.AND P0, PT, R12.reuse, R10, PT ;  /* 0x0000000a0c00720c */ /* 0x040fe20003f04070 */
[----:B------:R-:W-:-:S02]  /*3800*/  IMAD R16, R12, R13, R16 ;  /* 0x0000000d0c107224 */ /* 0x000fc400078e0210 */
[C---:B------:R-:W-:Y:S02]  /*3810*/  IMAD R15, R12.reuse, R11, R15 ;  /* 0x0000000b0c0f7224 */ /* 0x040fe400078e020f */
[----:B------:R-:W-:Y:S02]  /*3820*/  @!P5 IMAD.IADD R17, R17, 0x1, -R12 ;  /* 0x000000011111d824 */ /* 0x000fe400078e0a0c */
[----:B0-----:R-:W-:Y:S01]  /*3830*/  IMAD.MOV.U32 R3, RZ, RZ, R8 ;  /* 0x000000ffff037224 */ /* 0x001fe200078e0008 */
[----:B------:R-:W-:Y:S01]  /*3840*/  ISETP.GT.U32.AND P5, PT, R12, R15, PT ;  /* 0x0000000f0c00720c */ /* 0x000fe20003fa4070 */
[----:B------:R-:W-:Y:S01]  /*3850*/  @!P1 IMAD.MOV R9, RZ, RZ, -R9 ;  /* 0x000000ffff099224 */ /* 0x000fe200078e0a09 */
[----:B------:R-:W-:Y:S01]  /*3860*/  ISETP.GE.AND P1, PT, R0, RZ, PT ;  /* 0x000000ff0000720c */ /* 0x000fe20003f26270 */
[----:B------:R-:W-:Y:S01]  /*3870*/  @!P6 IMAD.MOV R3, RZ, RZ, -R3 ;  /* 0x000000ffff03e224 */ /* 0x000fe200078e0a03 */
[----:B------:R-:W-:Y:S01]  /*3880*/  ISETP.GT.U32.AND P6, PT, R12, R16, PT ;  /* 0x000000100c00720c */ /* 0x000fe20003fc4070 */
[----:B------:R-:W-:Y:S01]  /*3890*/  VIADD R0, R29, 0x1c9 ;  /* 0x000001c91d007836 */ /* 0x000fe20000000000 */
[----:B------:R0:W-:Y:S01]  /*38a0*/  STL [R1+0x2b8], R9 ;  /* 0x0002b80901007387 */ /* 0x0001e20000100800 */
[--C-:B------:R-:W-:Y:S01]  /*38b0*/  @!P2 IMAD.IADD R6, R6, 0x1, -R12.reuse ;  /* 0x000000010606a824 */ /* 0x100fe200078e0a0c */
[----:B------:R-:W-:Y:S01]  /*38c0*/  ISETP.GE.AND P2, PT, R5, RZ, PT ;  /* 0x000000ff0500720c */ /* 0x000fe20003f46270 */
[----:B------:R-:W-:Y:S01]  /*38d0*/  VIADD R5, R29, 0x1c8 ;  /* 0x000001c81d057836 */ /* 0x000fe20000000000 */
[----:B------:R1:W-:Y:S01]  /*38e0*/  STL [R1+0x2c0], R3 ;  /* 0x0002c00301007387 */ /* 0x0003e20000100800 */
[--C-:B------:R-:W-:Y:S01]  /*38f0*/  @!P0 IMAD.IADD R10, R10, 0x1, -R12.reuse ;  /* 0x000000010a0a8824 */ /* 0x100fe200078e0a0c */
[----:B------:R-:W-:Y:S01]  /*3900*/  ISETP.GE.AND P0, PT, R7, RZ, PT ;  /* 0x000000ff0700720c */ /* 0x000fe20003f06270 */
[--C-:B------:R-:W-:Y:S01]  /*3910*/  @!P5 IMAD.IADD R15, R15, 0x1, -R12.reuse ;  /* 0x000000010f0fd824 */ /* 0x100fe200078e0a0c */
[----:B------:R-:W-:Y:S01]  /*3920*/  IABS R8, R5 ;  /* 0x0000000500087213 */ /* 0x000fe20000000000 */
[C---:B------:R-:W-:Y:S01]  /*3930*/  VIADD R13, R29.reuse, 0x1c7 ;  /* 0x000001c71d0d7836 */ /* 0x040fe20000000000 */
[----:B0-----:R-:W-:Y:S01]  /*3940*/  IABS R9, R0 ;  /* 0x0000000000097213 */ /* 0x001fe20000000000 */
[----:B------:R-:W-:Y:S01]  /*3950*/  @!P6 IMAD.IADD R16, R16, 0x1, -R12 ;  /* 0x000000011010e824 */ /* 0x000fe200078e0a0c */
[C---:B------:R-:W-:Y:S01]  /*3960*/  ISETP.GT.U32.AND P6, PT, R12.reuse, R10, PT ;  /* 0x0000000a0c00720c */ /* 0x040fe20003fc4070 */
[----:B------:R-:W-:Y:S01]  /*3970*/  VIADD R11, R29, 0x1c6 ;  /* 0x000001c61d0b7836 */ /* 0x000fe20000000000 */
[----:B------:R-:W-:Y:S01]  /*3980*/  IABS R14, R13 ;  /* 0x0000000d000e7213 */ /* 0x000fe20000000000 */
[----:B-1----:R-:W-:Y:S01]  /*3990*/  IMAD.MOV.U32 R3, RZ, RZ, R6 ;  /* 0x000000ffff037224 */ /* 0x002fe200078e0006 */
[----:B------:R-:W-:Y:S01]  /*39a0*/  ISETP.GT.U32.AND P5, PT, R12, R16, PT ;  /* 0x000000100c00720c */ /* 0x000fe20003fa4070 */
[----:B------:R-:W-:Y:S01]  /*39b0*/  IMAD.HI.U32 R7, R4, R9, RZ ;  /* 0x0000000904077227 */ /* 0x000fe200078e00ff */
[----:B------:R-:W-:-:S03]  /*39c0*/  IABS R19, R11 ;  /* 0x0000000b00137213 */ /* 0x000fc60000000000 */
[----:B------:R-:W-:Y:S01]  /*39d0*/  @!P4 IMAD.MOV R3, RZ, RZ, -R3 ;  /* 0x000000ffff03c224 */ /* 0x000fe200078e0a03 */
[----:B------:R-:W-:Y:S01]  /*39e0*/  ISETP.GT.U32.AND P4, PT, R12, R15, PT ;  /* 0x0000000f0c00720c */ /* 0x000fe20003f84070 */
[----:B------:R-:W-:Y:S02]  /*39f0*/  IMAD.MOV R7, RZ, RZ, -R7 ;  /* 0x000000ffff077224 */ /* 0x000fe400078e0a07 */
[----:B------:R-:W-:Y:S01]  /*3a00*/  IMAD.HI.U32 R6, R4, R8, RZ ;  /* 0x0000000804067227 */ /* 0x000fe200078e00ff */
[----:B------:R0:W-:Y:S03]  /*3a10*/  STL [R1+0x2c8], R3 ;  /* 0x0002c80301007387 */ /* 0x0001e60000100800 */
[----:B------:R-:W-:Y:S02]  /*3a20*/  IMAD R9, R12, R7, R9 ;  /* 0x000000070c097224 */ /* 0x000fe400078e0209 */
[----:B------:R-:W-:-:S02]  /*3a30*/  IMAD.MOV R6, RZ, RZ, -R6 ;  /* 0x000000ffff067224 */ /* 0x000fc400078e0a06 */
[----:B------:R-:W-:Y:S01]  /*3a40*/  @!P6 IMAD.IADD R10, R10, 0x1, -R12 ;  /* 0x000000010a0ae824 */ /* 0x000fe200078e0a0c */
[C---:B------:R-:W-:Y:S01]  /*3a50*/  ISETP.GT.U32.AND P6, PT, R12.reuse, R9, PT ;  /* 0x000000090c00720c */ /* 0x040fe20003fc4070 */
[----:B------:R-:W-:Y:S02]  /*3a60*/  IMAD R8, R12, R6, R8 ;  /* 0x000000060c087224 */ /* 0x000fe400078e0208 */
[----:B------:R-:W-:Y:S02]  /*3a70*/  @!P4 IMAD.IADD R15, R15, 0x1, -R12 ;  /* 0x000000010f0fc824 */ /* 0x000fe400078e0a0c */
[----:B------:R-:W-:Y:S01]  /*3a80*/  IMAD.HI.U32 R6, R4, R14, RZ ;  /* 0x0000000e04067227 */ /* 0x000fe200078e00ff */
[----:B------:R-:W-:-:S03]  /*3a90*/  ISETP.GT.U32.AND P4, PT, R12, R8, PT ;  /* 0x000000080c00720c */ /* 0x000fc60003f84070 */
[----:B------:R-:W-:Y:S01]  /*3aa0*/  @!P5 IMAD.IADD R16, R16, 0x1, -R12 ;  /* 0x000000011010d824 */ /* 0x000fe200078e0a0c */
[----:B------:R-:W-:Y:S01]  /*3ab0*/  ISETP.GE.AND P5, PT, R0, RZ, PT ;  /* 0x000000ff0000720c */ /* 0x000fe20003fa6270 */
[----:B------:R-:W-:-:S04]  /*3ac0*/  IMAD.HI.U32 R7, R4, R19, RZ ;  /* 0x0000001304077227 */ /* 0x000fc800078e00ff */
[----:B------:R-:W-:Y:S01]  /*3ad0*/  @!P6 IMAD.IADD R9, R9, 0x1, -R12 ;  /* 0x000000010909e824 */ /* 0x000fe200078e0a0c */
[----:B------:R-:W-:Y:S01]  /*3ae0*/  ISETP.GE.AND P6, PT, R5, RZ, PT ;  /* 0x000000ff0500720c */ /* 0x000fe20003fc6270 */
[----:B------:R-:W-:Y:S02]  /*3af0*/  VIADD R0, R29, 0x1c5 ;  /* 0x000001c51d007836 */ /* 0x000fe40000000000 */
[----:B------:R-:W-:Y:S02]  /*3b00*/  IMAD.MOV R6, RZ, RZ, -R6 ;  /* 0x000000ffff067224 */ /* 0x000fe400078e0a06 */
[----:B------:R-:W-:Y:S01]  /*3b10*/  @!P4 IMAD.IADD R8, R8, 0x1, -R12 ;  /* 0x000000010808c824 */ /* 0x000fe200078e0a0c */
[----:B------:R-:W-:Y:S01]  /*3b20*/  ISETP.GT.U32.AND P4, PT, R12, R9, PT ;  /* 0x000000090c00720c */ /* 0x000fe20003f84070 */
[----:B0-----:R-:W-:Y:S02]  /*3b30*/  IMAD.MOV.U32 R3, RZ, RZ, R10 ;  /* 0x000000ffff037224 */ /* 0x001fe400078e000a */
[----:B------:R-:W-:-:S02]  /*3b40*/  IMAD.MOV R7, RZ, RZ, -R7 ;  /* 0x000000ffff077224 */ /* 0x000fc400078e0a07 */
[----:B------:R-:W-:Y:S02]  /*3b50*/  VIADD R5, R29, 0x1c4 ;  /* 0x000001c41d057836 */ /* 0x000fe40000000000 */
[C---:B------:R-:W-:Y:S01]  /*3b60*/  IMAD R14, R12.reuse, R6, R14 ;  /* 0x000000060c0e7224 */ /* 0x040fe200078e020e */
[----:B------:R-:W-:Y:S01]  /*3b70*/  IABS R6, R0 ;  /* 0x0000000000067213 */ /* 0x000fe20000000000 */
[----:B------:R-:W-:Y:S01]  /*3b80*/  @!P3 IMAD.MOV R17, RZ, RZ, -R17 ;  /* 0x000000ffff11b224 */ /* 0x000fe200078e0a11 */
[C---:B------:R-:W-:Y:S01]  /*3b90*/  ISETP.GT.U32.AND P3, PT, R12.reuse, R8, PT ;  /* 0x000000080c00720c */ /* 0x040fe20003f64070 */
[----:B------:R-:W-:Y:S01]  /*3ba0*/  @!P1 IMAD.MOV R3, RZ, RZ, -R3 ;  /* 0x000000ffff039224 */ /* 0x000fe200078e0a03 */
[C---:B------:R-:W-:Y:S01]  /*3bb0*/  ISETP.GT.U32.AND P1, PT, R12.reuse, R14, PT ;  /* 0x0000000e0c00720c */ /* 0x040fe20003f24070 */
[----:B------:R-:W-:Y:S01]  /*3bc0*/  IMAD R19, R12, R7, R19 ;  /* 0x000000070c137224 */ /* 0x000fe200078e0213 */
[----:B------:R-:W-:Y:S01]  /*3bd0*/  IABS R7, R5 ;  /* 0x0000000500077213 */ /* 0x000fe20000000000 */
[----:B------:R-:W-:Y:S01]  /*3be0*/  IMAD.HI.U32 R10, R4, R6, RZ ;  /* 0x00000006040a7227 */ /* 0x000fe200078e00ff */
[----:B------:R-:W-:Y:S03]  /*3bf0*/  STL [R1+0x2d0], R17 ;  /* 0x0002d01101007387 */ /* 0x000fe60000100800 */
[----:B------:R-:W-:Y:S01]  /*3c00*/  @!P2 IMAD.MOV R16, RZ, RZ, -R16 ;  /* 0x000000ffff10a224 */ /* 0x000fe200078e0a10 */
[----:B------:R0:W-:Y:S01]  /*3c10*/  STL [R1+0x2e4], R3 ;  /* 0x0002e40301007387 */ /* 0x0001e20000100800 */
[----:B------:R-:W-:Y:S01]  /*3c20*/  ISETP.GT.U32.AND P2, PT, R12, R19, PT ;  /* 0x000000130c00720c */ /* 0x000fe20003f44070 */
[----:B------:R-:W-:Y:S01]  /*3c30*/  @!P4 IMAD.IADD R9, R9, 0x1, -R12 ;  /* 0x000000010909c824 */ /* 0x000fe200078e0a0c */
[----:B------:R-:W-:Y:S01]  /*3c40*/  ISETP.GE.AND P4, PT, R11, RZ, PT ;  /* 0x000000ff0b00720c */ /* 0x000fe20003f86270 */
[----:B------:R-:W-:Y:S01]  /*3c50*/  IMAD.MOV R10, RZ, RZ, -R10 ;  /* 0x000000ffff0a7224 */ /* 0x000fe200078e0a0a */
[----:B------:R1:W-:Y:S01]  /*3c60*/  STL [R1+0x2fc], R16 ;  /* 0x0002fc1001007387 */ /* 0x0003e20000100800 */
[----:B------:R-:W-:Y:S01]  /*3c70*/  @!P3 IMAD.IADD R8, R8, 0x1, -R12 ;  /* 0x000000010808b824 */ /* 0x000fe200078e0a0c */
[----:B------:R-:W-:Y:S01]  /*3c80*/  ISETP.GE.AND P3, PT, R0, RZ, PT ;  /* 0x000000ff0000720c */ /* 0x000fe20003f66270 */
[----:B------:R-:W-:-:S02]  /*3c90*/  IMAD R6, R12, R10, R6 ;  /* 0x0000000a0c067224 */ /* 0x000fc400078e0206 */
[----:B0-----:R-:W-:Y:S02]  /*3ca0*/  IMAD.MOV.U32 R3, RZ, RZ, R15 ;  /* 0x000000ffff037224 */ /* 0x001fe400078e000f */
[----:B------:R-:W-:-:S04]  /*3cb0*/  IMAD.HI.U32 R15, R4, R7, RZ ;  /* 0x00000007040f7227 */ /* 0x000fc800078e00ff */
[----:B------:R-:W-:Y:S01]  /*3cc0*/  @!P0 IMAD.MOV R3, RZ, RZ, -R3 ;  /* 0x000000ffff038224 */ /* 0x000fe200078e0a03 */
[----:B------:R-:W-:Y:S01]  /*3cd0*/  ISETP.GE.AND P0, PT, R13, RZ, PT ;  /* 0x000000ff0d00720c */ /* 0x000fe20003f06270 */
[----:B------:R-:W-:Y:S02]  /*3ce0*/  IMAD.MOV R15, RZ, RZ, -R15 ;  /* 0x000000ffff0f7224 */ /* 0x000fe400078e0a0f */
[----:B-1----:R-:W-:Y:S01]  /*3cf0*/  IMAD.MOV.U32 R16, RZ, RZ, R9 ;  /* 0x000000ffff107224 */ /* 0x002fe200078e0009 */
[----:B------:R0:W-:Y:S01]  /*3d00*/  STL [R1+0x300], R3 ;  /* 0x0003000301007387 */ /* 0x0001e20000100800 */
[----:B------:R-:W-:Y:S02]  /*3d10*/  @!P1 IMAD.IADD R14, R14, 0x1, -R12 ;  /* 0x000000010e0e9824 */ /* 0x000fe400078e0a0c */
[C---:B------:R-:W-:Y:S02]  /*3d20*/  IMAD R7, R12.reuse, R15, R7 ;  /* 0x0000000f0c077224 */ /* 0x040fe400078e0207 */
[----:B------:R-:W-:Y:S01]  /*3d30*/  @!P5 IMAD.MOV R16, RZ, RZ, -R16 ;  /* 0x000000ffff10d224 */ /* 0x000fe200078e0a10 */
[C---:B------:R-:W-:Y:S01]  /*3d40*/  ISETP.GT.U32.AND P5, PT, R12.reuse, R6, PT ;  /* 0x000000060c00720c */ /* 0x040fe20003fa4070 */
[----:B------:R-:W-:Y:S01]  /*3d50*/  @!P2 IMAD.IADD R19, R19, 0x1, -R12 ;  /* 0x000000011313a824 */ /* 0x000fe200078e0a0c */
[C---:B------:R-:W-:Y:S01]  /*3d60*/  ISETP.GT.U32.AND P1, PT, R12.reuse, R14, PT ;  /* 0x0000000e0c00720c */ /* 0x040fe20003f24070 */
[C---:B------:R-:W-:Y:S01]  /*3d70*/  VIADD R0, R29.reuse, 0x1c3 ;  /* 0x000001c31d007836 */ /* 0x040fe20000000000 */
[----:B------:R-:W-:Y:S01]  /*3d80*/  STL [R1+0x308], R16 ;  /* 0x0003081001007387 */ /* 0x000fe20000100800 */
[----:B0-----:R-:W-:Y:S01]  /*3d90*/  IMAD.MOV.U32 R3, RZ, RZ, R8 ;  /* 0x000000ffff037224 */ /* 0x001fe200078e0008 */
[C---:B------:R-:W-:Y:S01]  /*3da0*/  ISETP.GT.U32.AND P2, PT, R12.reuse, R19, PT ;  /* 0x000000130c00720c */ /* 0x040fe20003f44070 */
[----:B------:R-:W-:Y:S01]  /*3db0*/  VIADD R10, R29, 0x1c2 ;  /* 0x000001c21d0a7836 */ /* 0x000fe20000000000 */
[----:B------:R-:W-:Y:S01]  /*3dc0*/  IABS R11, R0 ;  /* 0x00000000000b7213 */ /* 0x000fe20000000000 */
[----:B------:R-:W-:Y:S01]  /*3dd0*/  @!P6 IMAD.MOV R3, RZ, RZ, -R3 ;  /* 0x000000ffff03e224 */ /* 0x000fe200078e0a03 */
[----:B------:R-:W-:-:S02]  /*3de0*/  ISETP.GT.U32.AND P6, PT, R12, R7, PT ;  /* 0x000000070c00720c */ /* 0x000fc40003fc4070 */
[----:B------:R-:W-:Y:S01]  /*3df0*/  IABS R9, R10 ;  /* 0x0000000a00097213 */ /* 0x000fe20000000000 */
[--C-:B------:R-:W-:Y:S01]  /*3e00*/  @!P5 IMAD.IADD R6, R6, 0x1, -R12.reuse ;  /* 0x000000010606d824 */ /* 0x100fe200078e0a0c */
[----:B------:R0:W-:Y:S01]  /*3e10*/  STL [R1+0x310], R3 ;  /* 0x0003100301007387 */ /* 0x0001e20000100800 */
[----:B------:R-:W-:Y:S01]  /*3e20*/  @!P1 IMAD.IADD R14, R14, 0x1, -R12 ;  /* 0x000000010e0e9824 */ /* 0x000fe200078e0a0c */
[----:B------:R-:W-:Y:S01]  /*3e30*/  ISETP.GE.AND P1, PT, R5, RZ, PT ;  /* 0x000000ff0500720c */ /* 0x000fe20003f26270 */
[----:B------:R-:W-:Y:S01]  /*3e40*/  IMAD.HI.U32 R13, R4, R11, RZ ;  /* 0x0000000b040d7227 */ /* 0x000fe200078e00ff */
[----:B------:R-:W-:-:S03]  /*3e50*/  ISETP.GT.U32.AND P5, PT, R12, R6, PT ;  /* 0x000000060c00720c */ /* 0x000fc60003fa4070 */
[--C-:B------:R-:W-:Y:S01]  /*3e60*/  @!P2 IMAD.IADD R19, R19, 0x1, -R12.reuse ;  /* 0x000000011313a824 */ /* 0x100fe200078e0a0c */
[----:B------:R-:W-:Y:S01]  /*3e70*/  ISETP.GE.AND P2, PT, R0, RZ, PT ;  /* 0x000000ff0000720c */ /* 0x000fe20003f46270 */
[----:B------:R-:W-:Y:S02]  /*3e80*/  @!P6 IMAD.IADD R7, R7, 0x1, -R12 ;  /* 0x000000010707e824 */ /* 0x000fe400078e0a0c */
[----:B0-----:R-:W-:Y:S02]  /*3e90*/  IMAD.MOV.U32 R3, RZ, RZ, R14 ;  /* 0x000000ffff037224 */ /* 0x001fe400078e000e */
[----:B------:R-:W-:Y:S01]  /*3ea0*/  IMAD.HI.U32 R0, R4, R9, RZ ;  /* 0x0000000904007227 */ /* 0x000fe200078e00ff */
[----:B------:R-:W-:-:S03]  /*3eb0*/  ISETP.GT.U32.AND P6, PT, R12, R7, PT ;  /* 0x000000070c00720c */ /* 0x000fc60003fc4070 */
[----:B------:R-:W-:Y:S02]  /*3ec0*/  IMAD.MOV R13, RZ, RZ, -R13 ;  /* 0x000000ffff0d7224 */ /* 0x000fe400078e0a0d */
[----:B------:R-:W-:Y:S01]  /*3ed0*/  @!P0 IMAD.MOV R3, RZ, RZ, -R3 ;  /* 0x000000ffff038224 */ /* 0x000fe200078e0a03 */
[----:B------:R-:W-:Y:S01]  /*3ee0*/  ISETP.GE.AND P0, PT, R10, RZ, PT ;  /* 0x000000ff0a00720c */ /* 0x000fe20003f06270 */
[----:B------:R-:W-:Y:S02]  /*3ef0*/  IMAD.MOV R0, RZ, RZ, -R0 ;  /* 0x000000ffff007224 */ /* 0x000fe400078e0a00 */
[C---:B------:R-:W-:Y:S01]  /*3f00*/  IMAD R10, R12.reuse, R13, R11 ;  /* 0x0000000d0c0a7224 */ /* 0x040fe200078e020b */
[----:B------:R0:W-:Y:S01]  /*3f10*/  STL [R1+0x318], R3 ;  /* 0x0003180301007387 */ /* 0x0001e20000100800 */
[----:B------:R-:W-:Y:S02]  /*3f20*/  IMAD R9, R12, R0, R9 ;  /* 0x000000000c097224 */ /* 0x000fe400078e0209 */
[----:B------:R-:W-:Y:S01]  /*3f30*/  @!P5 IMAD.IADD R6, R6, 0x1, -R12 ;  /* 0x000000010606d824 */ /* 0x000fe200078e0a0c */
[----:B------:R-:W-:Y:S01]  /*3f40*/  ISETP.GT.U32.AND P5, PT, R12, R10, PT ;  /* 0x0000000a0c00720c */ /* 0x000fe20003fa4070 */
[----:B------:R-:W-:-:S02]  /*3f50*/  VIADD R5, R29, 0x1c1 ;  /* 0x000001c11d057836 */ /* 0x000fc40000000000 */
[----:B------:R-:W-:Y:S01]  /*3f60*/  @!P6 IMAD.IADD R7, R7, 0x1, -R12 ;  /* 0x000000010707e824 */ /* 0x000fe200078e0a0c */
[----:B------:R-:W-:Y:S01]  /*3f70*/  ISETP.GT.U32.AND P6, PT, R12, R9, PT ;  /* 0x000000090c00720c */ /* 0x000fe20003fc4070 */
[C---:B------:R-:W-:Y:S01]  /*3f80*/  VIADD R11, R29.reuse, 0x1c0 ;  /* 0x000001c01d0b7836 */ /* 0x040fe20000000000 */
[----:B------:R-:W-:Y:S01]  /*3f90*/  IABS R8, R5 ;  /* 0x0000000500087213 */ /* 0x000fe20000000000 */
[----:B0-----:R-:W-:Y:S02]  /*3fa0*/  IMAD.MOV.U32 R3, RZ, RZ, R19 ;  /* 0x000000ffff037224 */ /* 0x001fe400078e0013 */
[----:B------:R-:W-:Y:S01]  /*3fb0*/  VIADD R14, R29, 0x1bf ;  /* 0x000001bf1d0e7836 */ /* 0x000fe20000000000 */
[----:B------:R-:W-:Y:S01]  /*3fc0*/  IABS R17, R11 ;  /* 0x0000000b00117213 */ /* 0x000fe20000000000 */
[----:B------:R-:W-:-:S03]  /*3fd0*/  IMAD.HI.U32 R13, R4, R8, RZ ;  /* 0x00000008040d7227 */ /* 0x000fc600078e00ff */
[----:B------:R-:W-:Y:S01]  /*3fe0*/  IABS R16, R14 ;  /* 0x0000000e00107213 */ /* 0x000fe20000000000 */
[--C-:B------:R-:W-:Y:S02]  /*3ff0*/  @!P5 IMAD.IADD R10, R10, 0x1, -R12.reuse ;  /* 0x000000010a0ad824 */ /* 0x100fe400078e0a0c */
[----:B------:R-:W-:Y:S02]  /*4000*/  IMAD.MOV R13, RZ, RZ, -R13 ;  /* 0x000000ffff0d7224 */ /* 0x000fe400078e0a0d */
[----:B------:R-:W-:Y:S01]  /*4010*/  @!P6 IMAD.IADD R9, R9, 0x1, -R12 ;  /* 0x000000010909e824 */ /* 0x000fe200078e0a0c */
[----:B------:R-:W-:Y:S01]  /*4020*/  ISETP.GT.U32.AND P6, PT, R12, R10, PT ;  /* 0x0000000a0c00720c */ /* 0x000fe20003fc4070 */
[----:B------:R-:W-:Y:S02]  /*4030*/  VIADD R0, R29, 0x1be ;  /* 0x000001be1d007836 */ /* 0x000fe40000000000 */
[----:B------:R-:W-:-:S03]  /*4040*/  IMAD.HI.U32 R20, R4, R17, RZ ;  /* 0x0000001104147227 */ /* 0x000fc600078e00ff */
[----:B------:R-:W-:Y:S01]  /*4050*/  IABS R15, R0 ;  /* 0x00000000000f7213 */ /* 0x000fe20000000000 */
[----:B------:R-:W-:Y:S01]  /*4060*/  @!P4 IMAD.MOV R3, RZ, RZ, -R3 ;  /* 0x000000ffff03c224 */ /* 0x000fe200078e0a03 */
[----:B------:R-:W-:Y:S01]  /*4070*/  ISETP.GE.AND P4, PT, R5, RZ, PT ;  /* 0x000000ff0500720c */ /* 0x000fe20003f86270 */
[----:B------:R-:W-:Y:S02]  /*4080*/  IMAD R8, R12, R13, R8 ;  /* 0x0000000d0c087224 */ /* 0x000fe400078e0208 */
[----:B------:R-:W-:Y:S01]  /*4090*/  IMAD.MOV R20, RZ, RZ, -R20 ;  /* 0x000000ffff147224 */ /* 0x000fe200078e0a14 */
[----:B------:R0:W-:Y:S01]  /*40a0*/  STL [R1+0x364], R3 ;  /* 0x0003640301007387 */ /* 0x0001e20000100800 */
[----:B------:R-:W-:Y:S01]  /*40b0*/  IMAD.HI.U32 R18, R4, R16, RZ ;  /* 0x0000001004127227 */ /* 0x000fe200078e00ff */
[----:B------:R-:W-:-:S03]  /*40c0*/  ISETP.GT.U32.AND P5, PT, R12, R8, PT ;  /* 0x000000080c00720c */ /* 0x000fc60003fa4070 */
[----:B------:R-:W-:Y:S02]  /*40d0*/  IMAD R5, R12, R20, R17 ;  /* 0x000000140c057224 */ /* 0x000fe400078e0211 */
[----:B------:R-:W-:Y:S02]  /*40e0*/  IMAD.MOV.U32 R19, RZ, RZ, R15 ;  /* 0x000000ffff137224 */ /* 0x000fe400078e000f */
[----:B------:R-:W-:Y:S02]  /*40f0*/  IMAD.MOV R18, RZ, RZ, -R18 ;  /* 0x000000ffff127224 */ /* 0x000fe400078e0a12 */
[----:B0-----:R-:W-:Y:S02]  /*4100*/  IMAD.MOV.U32 R3, RZ, RZ, R6 ;  /* 0x000000ffff037224 */ /* 0x001fe400078e0006 */
[----:B------:R-:W-:Y:S01]  /*4110*/  @!P6 IMAD.IADD R10, R10, 0x1, -R12 ;  /* 0x000000010a0ae824 */ /* 0x000fe200078e0a0c */
[C---:B------:R-:W-:Y:S01]  /*4120*/  ISETP.GT.U32.AND P6, PT, R12.reuse, R5, PT ;  /* 0x000000050c00720c */ /* 0x040fe20003fc4070 */
[----:B------:R-:W-:Y:S01]  /*4130*/  @!P3 IMAD.MOV R3, RZ, RZ, -R3 ;  /* 0x000000ffff03b224 */ /* 0x000fe200078e0a03 */
[----:B------:R-:W-:Y:S01]  /*4140*/  ISETP.GT.U32.AND P3, PT, R12, R9, PT ;  /* 0x000000090c00720c */ /* 0x000fe20003f64070 */
[----:B------:R-:W-:-:S03]  /*4150*/  IMAD.HI.U32 R6, R4, R19, RZ ;  /* 0x0000001304067227 */ /* 0x000fc600078e00ff */
[----:B------:R0:W-:Y:S01]  /*4160*/  STL [R1+0x368], R3 ;  /* 0x0003680301007387 */ /* 0x0001e20000100800 */
[----:B------:R-:W-:Y:S02]  /*4170*/  IMAD R15, R12, R18, R16 ;  /* 0x000000120c0f7224 */ /* 0x000fe400078e0210 */
[----:B------:R-:W-:Y:S02]  /*4180*/  IMAD.MOV.U32 R16, RZ, RZ, R7 ;  /* 0x000000ffff107224 */ /* 0x000fe400078e0007 */
[----:B------:R-:W-:Y:S02]  /*4190*/  IMAD.MOV R6, RZ, RZ, -R6 ;  /* 0x000000ffff067224 */ /* 0x000fe400078e0a06 */
[----:B------:R-:W-:Y:S02]  /*41a0*/  @!P5 IMAD.IADD R8, R8, 0x1, -R12 ;  /* 0x000000010808d824 */ /* 0x000fe400078e0a0c */
[----:B------:R-:W-:Y:S01]  /*41b0*/  @!P1 IMAD.MOV R16, RZ, RZ, -R16 ;  /* 0x000000ffff109224 */ /* 0x000fe200078e0a10 */
[----:B------:R-:W-:Y:S01]  /*41c0*/  ISETP.GE.AND P1, PT, R11, RZ, PT ;  /* 0x000000ff0b00720c */ /* 0x000fe20003f26270 */
[----:B0-----:R-:W-:Y:S01]  /*41d0*/  IMAD.MOV.U32 R3, RZ, RZ, R10 ;  /* 0x000000ffff037224 */ /* 0x001fe200078e000a */
[C---:B------:R-:W-:Y:S01]  /*41e0*/  ISETP.GT.U32.AND P5, PT, R12.reuse, R8, PT ;  /* 0x000000080c00720c */ /* 0x040fe20003fa4070 */
[----:B------:R-:W-:Y:S01]  /*41f0*/  VIADD R13, R29, 0x1bd ;  /* 0x000001bd1d0d7836 */ /* 0x000fe20000000000 */
[----:B------:R-:W-:Y:S01]  /*4200*/  STL [R1+0x370], R16 ;  /* 0x0003701001007387 */ /* 0x000fe20000100800 */
[----:B------:R-:W-:Y:S01]  /*4210*/  @!P2 IMAD.MOV R3, RZ, RZ, -R3 ;  /* 0x000000ffff03a224 */ /* 0x000fe200078e0a03 */
[C---:B------:R-:W-:Y:S01]  /*4220*/  ISETP.GT.U32.AND P2, PT, R12.reuse, R15, PT ;  /* 0x0000000f0c00720c */ /* 0x040fe20003f44070 */
[C---:B------:R-:W-:Y:S01]  /*4230*/  IMAD R11, R12.reuse, R6, R19 ;  /* 0x000000060c0b7224 */ /* 0x040fe200078e0213 */
[----:B------:R-:W-:Y:S01]  /*4240*/  IABS R17, R13 ;  /* 0x0000000d00117213 */ /* 0x000fe20000000000 */
[--C-:B------:R-:W-:Y:S01]  /*4250*/  @!P6 IMAD.IADD R5, R5, 0x1, -R12.reuse ;  /* 0x000000010505e824 */ /* 0x100fe200078e0a0c */
[----:B------:R0:W-:Y:S01]  /*4260*/  STL [R1+0x374], R3 ;  /* 0x0003740301007387 */ /* 0x0001e20000100800 */
[----:B------:R-:W-:Y:S01]  /*4270*/  @!P3 IMAD.IADD R9, R9, 0x1, -R12 ;  /* 0x000000010909b824 */ /* 0x000fe200078e0a0c */
[----:B------:R-:W-:Y:S01]  /*4280*/  ISETP.GT.U32.AND P6, PT, R12, R11, PT ;  /* 0x0000000b0c00720c */ /* 0x000fe20003fc4070 */
[----:B------:R-:W-:Y:S01]  /*4290*/  IMAD.HI.U32 R7, R4, R17, RZ ;  /* 0x0000001104077227 */ /* 0x000fe200078e00ff */
[----:B------:R-:W-:-:S03]  /*42a0*/  ISETP.GE.AND P3, PT, R14, RZ, PT ;  /* 0x000000ff0e00720c */ /* 0x000fc60003f66270 */
[----:B------:R-:W-:Y:S02]  /*42b0*/  IMAD.MOV R7, RZ, RZ, -R7 ;  /* 0x000000ffff077224 */ /* 0x000fe400078e0a07 */
[--C-:B------:R-:W-:Y:S02]  /*42c0*/  @!P2 IMAD.IADD R15, R15, 0x1, -R12.reuse ;  /* 0x000000010f0fa824 */ /* 0x100fe400078e0a0c */
[----:B------:R-:W-:Y:S02]  /*42d0*/  VIADD R6, R29, 0x1bc ;  /* 0x000001bc1d067836 */ /* 0x000fe40000000000 */
[----:B0-----:R-:W-:Y:S01]  /*42e0*/  IMAD.MOV.U32 R3, RZ, RZ, R9 ;  /* 0x000000ffff037224 */ /* 0x001fe200078e0009 */
[----:B------:R-:W-:Y:S01]  /*42f0*/  ISETP.GT.U32.AND P2, PT, R12, R15, PT ;  /* 0x0000000f0c00720c */ /* 0x000fe20003f44070 */
[--C-:B------:R-:W-:Y:S01]  /*4300*/  @!P5 IMAD.IADD R8, R8, 0x1, -R12.reuse ;  /* 0x000000010808d824 */ /* 0x100fe200078e0a0c */
[----:B------:R-:W-:Y:S01]  /*4310*/  ISETP.GE.AND P5, PT, R0, RZ, PT ;  /* 0x000000ff0000720c */ /* 0x000fe20003fa6270 */
[C---:B------:R-:W-:Y:S01]  /*4320*/  IMAD R0, R12.reuse, R7, R17 ;  /* 0x000000070c007224 */ /* 0x040fe200078e0211 */
[----:B------:R-:W-:Y:S01]  /*4330*/  IABS R17, R6 ;  /* 0x0000000600117213 */ /* 0x000fe20000000000 */
[----:B------:R-:W-:Y:S01]  /*4340*/  @!P0 IMAD.MOV R3, RZ, RZ, -R3 ;  /* 0x000000ffff038224 */ /* 0x000fe200078e0a03 */
[----:B------:R-:W-:Y:S01]  /*4350*/  ISETP.GT.U32.AND P0, PT, R12, R5, PT ;  /* 0x000000050c00720c */ /* 0x000fe20003f04070 */
[----:B------:R-:W-:-:S02]  /*4360*/  @!P6 IMAD.IADD R11, R11, 0x1, -R12 ;  /* 0x000000010b0be824 */ /* 0x000fc400078e0a0c */
[----:B------:R-:W-:Y:S01]  /*4370*/  IMAD.HI.U32 R19, R4, R17, RZ ;  /* 0x0000001104137227 */ /* 0x000fe200078e00ff */
[----:B------:R0:W-:Y:S02]  /*4380*/  STL [R1+0x378], R3 ;  /* 0x0003780301007387 */ /* 0x0001e40000100800 */
[C---:B------:R-:W-:Y:S01]  /*4390*/  ISETP.GT.U32.AND P6, PT, R12.reuse, R11, PT ;  /* 0x0000000b0c00720c */ /* 0x040fe20003fc4070 */
[----:B------:R-:W-:Y:S02]  /*43a0*/  IMAD.MOV R19, RZ, RZ, -R19 ;  /* 0x000000ffff137224 */ /* 0x000fe400078e0a13 */
[--C-:B------:R-:W-:Y:S01]  /*43b0*/  @!P2 IMAD.IADD R15, R15, 0x1, -R12.reuse ;  /* 0x000000010f0fa824 */ /* 0x100fe200078e0a0c */
[----:B------:R-:W-:Y:S01]  /*43c0*/  ISETP.GE.AND P2, PT, R13, RZ, PT ;  /* 0x000000ff0d00720c */ /* 0x000fe20003f46270 */
[C---:B------:R-:W-:Y:S02]  /*43d0*/  IMAD R13, R12.reuse, R19, R17 ;  /* 0x000000130c0d7224 */ /* 0x040fe400078e0211 */
[----:B------:R-:W-:Y:S01]  /*43e0*/  @!P0 IMAD.IADD R5, R5, 0x1, -R12 ;  /* 0x0000000105058824 */ /* 0x000fe200078e0a0c */
[----:B------:R-:W-:Y:S01]  /*43f0*/  ISETP.GT.U32.AND P0, PT, R12, R0, PT ;  /* 0x000000000c00720c */ /* 0x000fe20003f04070 */
[----:B------:R-:W-:-:S02]  /*4400*/  VIADD R7, R29, 0x1bb ;  /* 0x000001bb1d077836 */ /* 0x000fc40000000000 */
[----:B------:R-:W-:Y:S02]  /*4410*/  VIADD R10, R29, 0x1ba ;  /* 0x000001ba1d0a7836 */ /* 0x000fe40000000000 */
[----:B------:R-:W-:Y:S01]  /*4420*/  @!P6 IMAD.IADD R11, R11, 0x1, -R12 ;  /* 0x000000010b0be824 */ /* 0x000fe200078e0a0c */
[----:B------:R-:W-:Y:S01]  /*4430*/  ISETP.GT.U32.AND P6, PT, R12, R13, PT ;  /* 0x0000000d0c00720c */ /* 0x000fe20003fc4070 */
[----:B------:R-:W-:Y:S01]  /*4440*/  VIADD R16, R29, 0x1b9 ;  /* 0x000001b91d107836 */ /* 0x000fe20000000000 */
[----:B------:R-:W-:Y:S01]  /*4450*/  IABS R18, R7 ;  /* 0x0000000700127213 */ /* 0x000fe20000000000 */
[----:B------:R-:W-:Y:S01]  /*4460*/  IMAD.MOV.U32 R21, RZ, RZ, R8 ;  /* 0x000000ffff157224 */ /* 0x000fe200078e0008 */
[----:B------:R-:W-:Y:S01]  /*4470*/  IABS R14, R10 ;  /* 0x0000000a000e7213 */ /* 0x000fe20000000000 */
[----:B0-----:R-:W-:Y:S01]  /*4480*/  IMAD.MOV.U32 R3, RZ, RZ, R5 ;  /* 0x000000ffff037224 */ /* 0x001fe200078e0005 */
[----:B------:R-:W-:Y:S01]  /*4490*/  IABS R9, R16 ;  /* 0x0000001000097213 */ /* 0x000fe20000000000 */
[----:B------:R-:W-:-:S04]  /*44a0*/  IMAD.HI.U32 R17, R4, R18, RZ ;  /* 0x0000001204117227 */ /* 0x000fc800078e00ff */
[----:B------:R-:W-:Y:S01]  /*44b0*/  @!P0 IMAD.IADD R0, R0, 0x1, -R12 ;  /* 0x0000000100008824 */ /* 0x000fe200078e0a0c */
[----:B------:R-:W-:Y:S01]  /*44c0*/  ISETP.GE.AND P0, PT, R6, RZ, PT ;  /* 0x000000ff0600720c */ /* 0x000fe20003f06270 */
[----:B------:R-:W-:-:S04]  /*44d0*/  IMAD.HI.U32 R20, R4, R14, RZ ;  /* 0x0000000e04147227 */ /* 0x000fc800078e00ff */
[----:B------:R-:W-:Y:S02]  /*44e0*/  IMAD.MOV R17, RZ, RZ, -R17 ;  /* 0x000000ffff117224 */ /* 0x000fe400078e0a11 */
[----:B------:R-:W-:Y:S01]  /*44f0*/  @!P6 IMAD.IADD R13, R13, 0x1, -R12 ;  /* 0x000000010d0de824 */ /* 0x000fe200078e0a0c */
[C---:B------:R-:W-:Y:S01]  /*4500*/  ISETP.GT.U32.AND P6, PT, R12.reuse, R0, PT ;  /* 0x000000000c00720c */ /* 0x040fe20003fc4070 */
[----:B------:R-:W-:Y:S02]  /*4510*/  @!P4 IMAD.MOV R21, RZ, RZ, -R21 ;  /* 0x000000ffff15c224 */ /* 0x000fe400078e0a15 */
[----:B------:R-:W-:Y:S01]  /*4520*/  @!P1 IMAD.MOV R3, RZ, RZ, -R3 ;  /* 0x000000ffff039224 */ /* 0x000fe200078e0a03 */
[----:B------:R-:W-:Y:S01]  /*4530*/  ISETP.GT.U32.AND P1, PT, R12, R13, PT ;  /* 0x0000000d0c00720c */ /* 0x000fe20003f24070 */
[----:B------:R-:W-:Y:S01]  /*4540*/  IMAD.HI.U32 R19, R4, R9, RZ ;  /* 0x0000000904137227 */ /* 0x000fe200078e00ff */
[----:B------:R-:W-:Y:S03]  /*4550*/  STL [R1+0x380], R21 ;  /* 0x0003801501007387 */ /* 0x000fe60000100800 */
[----:B------:R-:W-:Y:S01]  /*4560*/  IMAD.MOV R20, RZ, RZ, -R20 ;  /* 0x000000ffff147224 */ /* 0x000fe200078e0a14 */
[----:B------:R0:W-:Y:S01]  /*4570*/  STL [R1+0x384], R3 ;  /* 0x0003840301007387 */ /* 0x0001e20000100800 */
[----:B------:R-:W-:-:S02]  /*4580*/  IMAD R17, R12, R17, R18 ;  /* 0x000000110c117224 */ /* 0x000fc400078e0212 */
[----:B------:R-:W-:Y:S02]  /*4590*/  IMAD.MOV R19, RZ, RZ, -R19 ;  /* 0x000000ffff137224 */ /* 0x000fe400078e0a13 */
[C---:B------:R-:W-:Y:S01]  /*45a0*/  IMAD R14, R12.reuse, R20, R14 ;  /* 0x000000140c0e7224 */ /* 0x040fe200078e020e */
[C---:B------:R-:W-:Y:S01]  /*45b0*/  ISETP.GT.U32.AND P4, PT, R12.reuse, R17, PT ;  /* 0x000000110c00720c */ /* 0x040fe20003f84070 */
[----:B------:R-:W-:Y:S02]  /*45c0*/  VIADD R6, R29, 0x1b8 ;  /* 0x000001b81d067836 */ /* 0x000fe40000000000 */
        /* <DEDUP_REMOVED lines=8> */
[----:B------:R-:W-:Y:S01]  /*4650*/  @!P6 IMAD.IADD R0, R0, 0x1, -R12 ;  /* 0x000000010000e824 */ /* 0x000fe200078e0a0c */
[----:B------:R-:W-:Y:S01]  /*4660*/  ISETP.GT.U32.AND P6, PT, R12, R9, PT ;  /* 0x000000090c00720c */ /* 0x000fe20003fc4070 */
[----:B------:R-:W-:Y:S01]  /*4670*/  VIADD R18, R29, 0x1b7 ;  /* 0x000001b71d127836 */ /* 0x000fe20000000000 */
[----:B------:R0:W-:Y:S01]  /*4680*/  STL [R1+0x3ac], R3 ;  /* 0x0003ac0301007387 */ /* 0x0001e20000100800 */
[----:B------:R-:W-:-:S03]  /*4690*/  IMAD.HI.U32 R11, R4, R8, RZ ;  /* 0x00000008040b7227 */ /* 0x000fc600078e00ff */
[----:B------:R-:W-:Y:S01]  /*46a0*/  IABS R5, R18 ;  /* 0x0000001200057213 */ /* 0x000fe20000000000 */
[--C-:B------:R-:W-:Y:S01]  /*46b0*/  @!P4 IMAD.IADD R17, R17, 0x1, -R12.reuse ;  /* 0x000000011111c824 */ /* 0x100fe200078e0a0c */
[----:B------:R-:W-:Y:S01]  /*46c0*/  ISETP.GE.AND P4, PT, R16, RZ, PT ;  /* 0x000000ff1000720c */ /* 0x000fe20003f86270 */
[----:B------:R-:W-:Y:S02]  /*46d0*/  IMAD.MOV R11, RZ, RZ, -R11 ;  /* 0x000000ffff0b7224 */ /* 0x000fe400078e0a0b */
[----:B------:R-:W-:Y:S01]  /*46e0*/  @!P1 IMAD.IADD R13, R13, 0x1, -R12 ;  /* 0x000000010d0d9824 */ /* 0x000fe200078e0a0c */
[----:B------:R-:W-:Y:S01]  /*46f0*/  ISETP.GE.AND P1, PT, R10, RZ, PT ;  /* 0x000000ff0a00720c */ /* 0x000fe20003f26270 */
[----:B0-----:R-:W-:Y:S02]  /*4700*/  IMAD.MOV.U32 R3, RZ, RZ, R0 ;  /* 0x000000ffff037224 */ /* 0x001fe400078e0000 */
[----:B------:R-:W-:Y:S01]  /*4710*/  @!P3 IMAD.IADD R14, R14, 0x1, -R12 ;  /* 0x000000010e0eb824 */ /* 0x000fe200078e0a0c */
[----:B------:R-:W-:Y:S01]  /*4720*/  ISETP.GT.U32.AND P3, PT, R12, R17, PT ;  /* 0x000000110c00720c */ /* 0x000fe20003f64070 */
[----:B------:R-:W-:-:S02]  /*4730*/  @!P2 IMAD.MOV R3, RZ, RZ, -R3 ;  /* 0x000000ffff03a224 */ /* 0x000fc400078e0a03 */
[----:B------:R-:W-:-:S03]  /*4740*/  IMAD.HI.U32 R7, R4, R5, RZ ;  /* 0x0000000504077227 */ /* 0x000fc600078e00ff */
[----:B------:R0:W-:Y:S01]  /*4750*/  STL [R1+0x3b0], R3 ;  /* 0x0003b00301007387 */ /* 0x0001e20000100800 */
[C---:B------:R-:W-:Y:S02]  /*4760*/  IMAD R8, R12.reuse, R11, R8 ;  /* 0x0000000b0c087224 */ /* 0x040fe400078e0208 */
[----:B------:R-:W-:Y:S01]  /*4770*/  @!P6 IMAD.IADD R9, R9, 0x1, -R12 ;  /* 0x000000010909e824 */ /* 0x000fe200078e0a0c */
[C---:B------:R-:W-:Y:S01]  /*4780*/  ISETP.GT.U32.AND P6, PT, R12.reuse, R14, PT ;  /* 0x0000000e0c00720c */ /* 0x040fe20003fc4070 */
[----:B------:R-:W-:Y:S02]  /*4790*/  IMAD.MOV R7, RZ, RZ, -R7 ;  /* 0x000000ffff077224 */ /* 0x000fe400078e0a07 */
[C---:B------:R-:W-:Y:S01]  /*47a0*/  VIADD R11, R29.reuse, 0x1b6 ;  /* 0x000001b61d0b7836 */ /* 0x040fe20000000000 */
[C---:B------:R-:W-:Y:S01]  /*47b0*/  ISETP.GT.U32.AND P2, PT, R12.reuse, R9, PT ;  /* 0x000000090c00720c */ /* 0x040fe20003f44070 */
[----:B------:R-:W-:Y:S02]  /*47c0*/  IMAD R0, R12, R7, R5 ;  /* 0x000000070c007224 */ /* 0x000fe400078e0205 */
[----:B0-----:R-:W-:Y:S01]  /*47d0*/  IMAD.MOV.U32 R3, RZ, RZ, R13 ;  /* 0x000000ffff037224 */ /* 0x001fe200078e000d */
[----:B------:R-:W-:Y:S01]  /*47e0*/  IABS R5, R11 ;  /* 0x0000000b00057213 */ /* 0x000fe20000000000 */
[----:B------:R-:W-:-:S02]  /*47f0*/  VIADD R7, R29, 0x1b5 ;  /* 0x000001b51d077836 */ /* 0x000fc40000000000 */
[----:B------:R-:W-:Y:S01]  /*4800*/  @!P0 IMAD.MOV R3, RZ, RZ, -R3 ;  /* 0x000000ffff038224 */ /* 0x000fe200078e0a03 */
[----:B------:R-:W-:Y:S01]  /*4810*/  ISETP.GT.U32.AND P0, PT, R12, R8, PT ;  /* 0x000000080c00720c */ /* 0x000fe20003f04070 */
[--C-:B------:R-:W-:Y:S01]  /*4820*/  @!P3 IMAD.IADD R17, R17, 0x1, -R12.reuse ;  /* 0x000000011111b824 */ /* 0x100fe200078e0a0c */
[----:B------:R-:W-:Y:S01]  /*4830*/  ISETP.GE.AND P3, PT, R6, RZ, PT ;  /* 0x000000ff0600720c */ /* 0x000fe20003f66270 */
[----:B------:R-:W-:Y:S01]  /*4840*/  IMAD.MOV.U32 R6, RZ, RZ, R5 ;  /* 0x000000ffff067224 */ /* 0x000fe200078e0005 */
[----:B------:R-:W-:Y:S01]  /*4850*/  IABS R10, R7 ;  /* 0x00000007000a7213 */ /* 0x000fe20000000000 */
[----:B------:R-:W-:Y:S01]  /*4860*/  @!P6 IMAD.IADD R14, R14, 0x1, -R12 ;  /* 0x000000010e0ee824 */ /* 0x000fe200078e0a0c */
[----:B------:R0:W-:Y:S01]  /*4870*/  STL [R1+0x3b4], R3 ;  /* 0x0003b40301007387 */ /* 0x0001e20000100800 */
[----:B------:R-:W-:Y:S01]  /*4880*/  ISETP.GT.U32.AND P6, PT, R12, R0, PT ;  /* 0x000000000c00720c */ /* 0x000fe20003fc4070 */
[----:B------:R-:W-:-:S04]  /*4890*/  IMAD.HI.U32 R16, R4, R6, RZ ;  /* 0x0000000604107227 */ /* 0x000fc800078e00ff */
[----:B------:R-:W-:Y:S02]  /*48a0*/  IMAD.MOV.U32 R5, RZ, RZ, R10 ;  /* 0x000000ffff057224 */ /* 0x000fe400078e000a */
[----:B------:R-:W-:Y:S01]  /*48b0*/  @!P0 IMAD.IADD R8, R8, 0x1, -R12 ;  /* 0x0000000108088824 */ /* 0x000fe200078e0a0c */
[----:B------:R-:W-:Y:S01]  /*48c0*/  ISETP.GE.AND P0, PT, R11, RZ, PT ;  /* 0x000000ff0b00720c */ /* 0x000fe20003f06270 */
[----:B0-----:R-:W-:Y:S02]  /*48d0*/  IMAD.MOV.U32 R3, RZ, RZ, R17 ;  /* 0x000000ffff037224 */ /* 0x001fe400078e0011 */
[----:B------:R-:W-:Y:S02]  /*48e0*/  VIADD R10, R29, 0x1b4 ;  /* 0x000001b41d0a7836 */ /* 0x000fe40000000000 */
[----:B------:R-:W-:Y:S02]  /*48f0*/  IMAD.MOV R16, RZ, RZ, -R16 ;  /* 0x000000ffff107224 */ /* 0x000fe400078e0a10 */
[----:B------:R-:W-:Y:S01]  /*4900*/  @!P5 IMAD.MOV R3, RZ, RZ, -R3 ;  /* 0x000000ffff03d224 */ /* 0x000fe200078e0a03 */
[C---:B------:R-:W-:Y:S01]  /*4910*/  ISETP.GT.U32.AND P5, PT, R12.reuse, R8, PT ;  /* 0x000000080c00720c */ /* 0x040fe20003fa4070 */
[----:B------:R-:W-:Y:S01]  /*4920*/  @!P2 IMAD.IADD R9, R9, 0x1, -R12 ;  /* 0x000000010909a824 */ /* 0x000fe200078e0a0c */
[----:B------:R-:W-:Y:S01]  /*4930*/  IABS R13, R10 ;  /* 0x0000000a000d7213 */ /* 0x000fe20000000000 */
[----:B------:R-:W-:Y:S01]  /*4940*/  IMAD R6, R12, R16, R6 ;  /* 0x000000100c067224 */ /* 0x000fe200078e0206 */
[----:B------:R0:W-:Y:S01]  /*4950*/  STL [R1+0x3bc], R3 ;  /* 0x0003bc0301007387 */ /* 0x0001e20000100800 */
[----:B------:R-:W-:Y:S01]  /*4960*/  @!P6 IMAD.IADD R0, R0, 0x1, -R12 ;  /* 0x000000010000e824 */ /* 0x000fe200078e0a0c */
[----:B------:R-:W-:Y:S01]  /*4970*/  ISETP.GE.AND P2, PT, R18, RZ, PT ;  /* 0x000000ff1200720c */ /* 0x000fe20003f46270 */
[----:B------:R-:W-:Y:S01]  /*4980*/  @!P1 IMAD.MOV R14, RZ, RZ, -R14 ;  /* 0x000000ffff0e9224 */ /* 0x000fe200078e0a0e */
[----:B------:R-:W-:Y:S01]  /*4990*/  ISETP.GT.U32.AND P1, PT, R12, R6, PT ;  /* 0x000000060c00720c */ /* 0x000fe20003f24070 */
[----:B------:R-:W-:Y:S01]  /*49a0*/  IMAD.HI.U32 R15, R4, R5, RZ ;  /* 0x00000005040f7227 */ /* 0x000fe200078e00ff */
[----:B------:R-:W-:-:S02]  /*49b0*/  ISETP.GT.U32.AND P6, PT, R12, R0, PT ;  /* 0x000000000c00720c */ /* 0x000fc40003fc4070 */
[----:B------:R1:W-:Y:S01]  /*49c0*/  STL [R1+0x3c0], R14 ;  /* 0x0003c00e01007387 */ /* 0x0003e20000100800 */
[----:B------:R-:W-:Y:S02]  /*49d0*/  IMAD.MOV R11, RZ, RZ, -R15 ;  /* 0x000000ffff0b7224 */ /* 0x000fe400078e0a0f */
[----:B0-----:R-:W-:Y:S02]  /*49e0*/  IMAD.MOV.U32 R3, RZ, RZ, R9 ;  /* 0x000000ffff037224 */ /* 0x001fe400078e0009 */
[----:B------:R-:W-:-:S04]  /*49f0*/  IMAD.HI.U32 R9, R4, R13, RZ ;  /* 0x0000000d04097227 */ /* 0x000fc800078e00ff */
[----:B------:R-:W-:Y:S01]  /*4a00*/  @!P4 IMAD.MOV R3, RZ, RZ, -R3 ;  /* 0x000000ffff03c224 */ /* 0x000fe200078e0a03 */
[----:B------:R-:W-:Y:S01]  /*4a10*/  ISETP.GE.AND P4, PT, R7, RZ, PT ;  /* 0x000000ff0700720c */ /* 0x000fe20003f86270 */
[----:B------:R-:W-:Y:S02]  /*4a20*/  IMAD.MOV R7, RZ, RZ, -R9 ;  /* 0x000000ffff077224 */ /* 0x000fe400078e0a09 */
[----:B------:R-:W-:Y:S01]  /*4a30*/  @!P5 IMAD.IADD R8, R8, 0x1, -R12 ;  /* 0x000000010808d824 */ /* 0x000fe200078e0a0c */
[----:B------:R0:W-:Y:S01]  /*4a40*/  STL [R1+0x3c8], R3 ;  /* 0x0003c80301007387 */ /* 0x0001e20000100800 */
[C---:B------:R-:W-:Y:S02]  /*4a50*/  IMAD R5, R12.reuse, R11, R5 ;  /* 0x0000000b0c057224 */ /* 0x040fe400078e0205 */
[C---:B------:R-:W-:Y:S02]  /*4a60*/  IMAD R7, R12.reuse, R7, R13 ;  /* 0x000000070c077224 */ /* 0x040fe400078e020d */
[----:B-1----:R-:W-:Y:S01]  /*4a70*/  IMAD.MOV.U32 R14, RZ, RZ, R8 ;  /* 0x000000ffff0e7224 */ /* 0x002fe200078e0008 */
[----:B------:R-:W-:Y:S01]  /*4a80*/  ISETP.GT.U32.AND P5, PT, R12, R5, PT ;  /* 0x000000050c00720c */ /* 0x000fe20003fa4070 */
[----:B------:R-:W-:-:S02]  /*4a90*/  @!P1 IMAD.IADD R6, R6, 0x1, -R12 ;  /* 0x0000000106069824 */ /* 0x000fc400078e0a0c */
[----:B------:R-:W-:Y:S01]  /*4aa0*/  @!P3 IMAD.MOV R14, RZ, RZ, -R14 ;  /* 0x000000ffff0eb224 */ /* 0x000fe200078e0a0e */
[----:B------:R-:W-:Y:S01]  /*4ab0*/  ISETP.GT.U32.AND P3, PT, R12, R7, PT ;  /* 0x000000070c00720c */ /* 0x000fe20003f64070 */
[----:B------:R-:W-:Y:S01]  /*4ac0*/  @!P6 IMAD.IADD R0, R0, 0x1, -R12 ;  /* 0x000000010000e824 */ /* 0x000fe200078e0a0c */
[----:B------:R-:W-:Y:S01]  /*4ad0*/  ISETP.GT.U32.AND P1, PT, R12, R6, PT ;  /* 0x000000060c00720c */ /* 0x000fe20003f24070 */
[C---:B------:R-:W-:Y:S01]  /*4ae0*/  VIADD R11, R29.reuse, 0x1b3 ;  /* 0x000001b31d0b7836 */ /* 0x040fe20000000000 */
[----:B------:R-:W-:Y:S01]  /*4af0*/  ISETP.GE.AND P6, PT, R10, RZ, PT ;  /* 0x000000ff0a00720c */ /* 0x000fe20003fc6270 */
[----:B0-----:R-:W-:Y:S01]  /*4b00*/  IMAD.MOV.U32 R3, RZ, RZ, R0 ;  /* 0x000000ffff037224 */ /* 0x001fe200078e0000 */
[----:B------:R0:W-:Y:S01]  /*4b10*/  STL [R1+0x3cc], R14 ;  /* 0x0003cc0e01007387 */ /* 0x0001e20000100800 */
[C---:B------:R-:W-:Y:S01]  /*4b20*/  VIADD R9, R29.reuse, 0x1b1 ;  /* 0x000001b11d097836 */ /* 0x040fe20000000000 */
[----:B------:R-:W-:Y:S01]  /*4b30*/  IABS R20, R11 ;  /* 0x0000000b00147213 */ /* 0x000fe20000000000 */
[----:B------:R-:W-:-:S02]  /*4b40*/  VIADD R10, R29, 0x1b2 ;  /* 0x000001b21d0a7836 */ /* 0x000fc40000000000 */
[----:B------:R-:W-:Y:S01]  /*4b50*/  @!P2 IMAD.MOV R3, RZ, RZ, -R3 ;  /* 0x000000ffff03a224 */ /* 0x000fe200078e0a03 */
[----:B------:R-:W-:Y:S01]  /*4b60*/  ISETP.GE.AND P2, PT, R11, RZ, PT ;  /* 0x000000ff0b00720c */ /* 0x000fe20003f46270 */
[--C-:B------:R-:W-:Y:S01]  /*4b70*/  @!P5 IMAD.IADD R5, R5, 0x1, -R12.reuse ;  /* 0x000000010505d824 */ /* 0x100fe200078e0a0c */
[----:B------:R-:W-:Y:S01]  /*4b80*/  IABS R13, R9 ;  /* 0x00000009000d7213 */ /* 0x000fe20000000000 */
[----:B------:R-:W-:Y:S01]  /*4b90*/  IMAD.HI.U32 R11, R4, R20, RZ ;  /* 0x00000014040b7227 */ /* 0x000fe200078e00ff */
[----:B------:R-:W-:Y:S01]  /*4ba0*/  IABS R21, R10 ;  /* 0x0000000a00157213 */ /* 0x000fe20000000000 */
[----:B------:R1:W-:Y:S01]  /*4bb0*/  STL [R1+0x3d4], R3 ;  /* 0x0003d40301007387 */ /* 0x0003e20000100800 */
[----:B------:R-:W-:Y:S01]  /*4bc0*/  ISETP.GT.U32.AND P5, PT, R12, R5, PT ;  /* 0x000000050c00720c */ /* 0x000fe20003fa4070 */
[--C-:B------:R-:W-:Y:S02]  /*4bd0*/  @!P3 IMAD.IADD R7, R7, 0x1, -R12.reuse ;  /* 0x000000010707b824 */ /* 0x100fe400078e0a0c */
[----:B------:R-:W-:Y:S01]  /*4be0*/  @!P1 IMAD.IADD R6, R6, 0x1, -R12 ;  /* 0x0000000106069824 */ /* 0x000fe200078e0a0c */
[----:B------:R-:W-:Y:S01]  /*4bf0*/  ISETP.GE.AND P1, PT, R10, RZ, PT ;  /* 0x000000ff0a00720c */ /* 0x000fe20003f26270 */
[----:B------:R-:W-:Y:S01]  /*4c00*/  IMAD.MOV R11, RZ, RZ, -R11 ;  /* 0x000000ffff0b7224 */ /* 0x000fe200078e0a0b */
[----:B------:R-:W-:Y:S01]  /*4c10*/  ISETP.GT.U32.AND P3, PT, R12, R7, PT ;  /* 0x000000070c00720c */ /* 0x000fe20003f64070 */
[----:B------:R-:W-:-:S02]  /*4c20*/  IMAD.MOV.U32 R8, RZ, RZ, R13 ;  /* 0x000000ffff087224 */ /* 0x000fc400078e000d */
[----:B------:R-:W-:-:S04]  /*4c30*/  IMAD.HI.U32 R13, R4, R21, RZ ;  /* 0x00000015040d7227 */ /* 0x000fc800078e00ff */
[C---:B------:R-:W-:Y:S02]  /*4c40*/  IMAD R20, R12.reuse, R11, R20 ;  /* 0x0000000b0c147224 */ /* 0x040fe400078e0214 */
[----:B0-----:R-:W-:Y:S02]  /*4c50*/  IMAD.MOV.U32 R14, RZ, RZ, R6 ;  /* 0x000000ffff0e7224 */ /* 0x001fe400078e0006 */
[----:B------:R-:W-:Y:S02]  /*4c60*/  IMAD.MOV R10, RZ, RZ, -R13 ;  /* 0x000000ffff0a7224 */ /* 0x000fe400078e0a0d */
[----:B------:R-:W-:Y:S01]  /*4c70*/  @!P0 IMAD.MOV R14, RZ, RZ, -R14 ;  /* 0x000000ffff0e8224 */ /* 0x000fe200078e0a0e */
[C---:B------:R-:W-:Y:S01]  /*4c80*/  ISETP.GT.U32.AND P0, PT, R12.reuse, R20, PT ;  /* 0x000000140c00720c */ /* 0x040fe20003f04070 */
[C---:B------:R-:W-:Y:S02]  /*4c90*/  IMAD R21, R12.reuse, R10, R21 ;  /* 0x0000000a0c157224 */ /* 0x040fe400078e0215 */
[--C-:B------:R-:W-:Y:S01]  /*4ca0*/  @!P5 IMAD.IADD R5, R5, 0x1, -R12.reuse ;  /* 0x000000010505d824 */ /* 0x100fe200078e0a0c */
[----:B------:R-:W-:Y:S01]  /*4cb0*/  STL [R1+0x3d8], R14 ;  /* 0x0003d80e01007387 */ /* 0x000fe20000100800 */
[----:B------:R-:W-:Y:S01]  /*4cc0*/  @!P3 IMAD.IADD R7, R7, 0x1, -R12 ;  /* 0x000000010707b824 */ /* 0x000fe200078e0a0c */
[----:B------:R-:W-:Y:S01]  /*4cd0*/  ISETP.GT.U32.AND P3, PT, R12, R21, PT ;  /* 0x000000150c00720c */ /* 0x000fe20003f64070 */
[----:B------:R-:W-:Y:S01]  /*4ce0*/  IMAD.HI.U32 R0, R4, R8, RZ ;  /* 0x0000000804007227 */ /* 0x000fe200078e00ff */
[----:B------:R-:W-:-:S03]  /*4cf0*/  ISETP.GE.AND P5, PT, R9, RZ, PT ;  /* 0x000000ff0900720c */ /* 0x000fc60003fa6270 */
[----:B-1----:R-:W-:Y:S02]  /*4d00*/  IMAD.MOV.U32 R3, RZ, RZ, R5 ;  /* 0x000000ffff037224 */ /* 0x002fe400078e0005 */
[----:B------:R-:W-:Y:S02]  /*4d10*/  IMAD.MOV R0, RZ, RZ, -R0 ;  /* 0x000000ffff007224 */ /* 0x000fe400078e0a00 */
[----:B------:R-:W-:Y:S02]  /*4d20*/  @!P4 IMAD.MOV R3, RZ, RZ, -R3 ;  /* 0x000000ffff03c224 */ /* 0x000fe400078e0a03 */
[----:B------:R-:W-:Y:S02]  /*4d30*/  @!P0 IMAD.IADD R20, R20, 0x1, -R12 ;  /* 0x0000000114148824 */ /* 0x000fe400078e0a0c */
[C---:B------:R-:W-:Y:S01]  /*4d40*/  IMAD R0, R12.reuse, R0, R8 ;  /* 0x000000000c007224 */ /* 0x040fe200078e0208 */
[----:B------:R0:W-:Y:S01]  /*4d50*/  STL [R1+0x3dc], R3 ;  /* 0x0003dc0301007387 */ /* 0x0001e20000100800 */
[C---:B------:R-:W-:Y:S01]  /*4d60*/  VIADD R11, R29.reuse, 0x1b0 ;  /* 0x000001b01d0b7836 */ /* 0x040fe20000000000 */
[----:B------:R-:W-:Y:S01]  /*4d70*/  ISETP.GT.U32.AND P0, PT, R12, R20, PT ;  /* 0x000000140c00720c */ /* 0x000fe20003f04070 */
[----:B------:R-:W-:-:S02]  /*4d80*/  VIADD R8, R29, 0x1af ;  /* 0x000001af1d087836 */ /* 0x000fc40000000000 */
[----:B------:R-:W-:Y:S01]  /*4d90*/  @!P3 IMAD.IADD R21, R21, 0x1, -R12 ;  /* 0x000000011515b824 */ /* 0x000fe200078e0a0c */
[----:B------:R-:W-:Y:S01]  /*4da0*/  ISETP.GE.AND P4, PT, R11, RZ, PT ;  /* 0x000000ff0b00720c */ /* 0x000fe20003f86270 */
[C---:B------:R-:W-:Y:S01]  /*4db0*/  VIADD R17, R29.reuse, 0x1ae ;  /* 0x000001ae1d117836 */ /* 0x040fe20000000000 */
[----:B------:R-:W-:Y:S01]  /*4dc0*/  IABS R11, R11 ;  /* 0x0000000b000b7213 */ /* 0x000fe20000000000 */
[----:B------:R-:W-:Y:S01]  /*4dd0*/  VIADD R15, R29, 0x1ad ;  /* 0x000001ad1d0f7836 */ /* 0x000fe20000000000 */
[----:B------:R-:W-:Y:S01]  /*4de0*/  IABS R9, R8 ;  /* 0x0000000800097213 */ /* 0x000fe20000000000 */
[----:B0-----:R-:W-:Y:S01]  /*4df0*/  IMAD.MOV.U32 R3, RZ, RZ, R7 ;  /* 0x000000ffff037224 */ /* 0x001fe200078e0007 */
[----:B------:R-:W-:Y:S01]  /*4e00*/  ISETP.GT.U32.AND P3, PT, R12, R21, PT ;  /* 0x000000150c00720c */ /* 0x000fe20003f64070 */
[----:B------:R-:W-:Y:S01]  /*4e10*/  IMAD.HI.U32 R13, R4, R11, RZ ;  /* 0x0000000b040d7227 */ /* 0x000fe200078e00ff */
[----:B------:R-:W-:Y:S02]  /*4e20*/  IABS R5, R17 ;  /* 0x0000001100057213 */ /* 0x000fe40000000000 */
[----:B------:R-:W-:Y:S01]  /*4e30*/  IABS R16, R15 ;  /* 0x0000000f00107213 */ /* 0x000fe20000000000 */
[----:B------:R-:W-:Y:S01]  /*4e40*/  @!P6 IMAD.MOV R3, RZ, RZ, -R3 ;  /* 0x000000ffff03e224 */ /* 0x000fe200078e0a03 */
[----:B------:R-:W-:Y:S01]  /*4e50*/  ISETP.GT.U32.AND P6, PT, R12, R0, PT ;  /* 0x000000000c00720c */ /* 0x000fe20003fc4070 */
[----:B------:R-:W-:-:S03]  /*4e60*/  IMAD.HI.U32 R10, R4, R9, RZ ;  /* 0x00000009040a7227 */ /* 0x000fc600078e00ff */
[----:B------:R0:W-:Y:S01]  /*4e70*/  STL [R1+0x43c], R3 ;  /* 0x00043c0301007387 */ /* 0x0001e20000100800 */
[----:B------:R-:W-:Y:S02]  /*4e80*/  IMAD.MOV R13, RZ, RZ, -R13 ;  /* 0x000000ffff0d7224 */ /* 0x000fe400078e0a0d */
[----:B------:R-:W-:Y:S02]  /*4e90*/  IMAD.MOV R10, RZ, RZ, -R10 ;  /* 0x000000ffff0a7224 */ /* 0x000fe400078e0a0a */
[--C-:B------:R-:W-:Y:S01]  /*4ea0*/  @!P0 IMAD.IADD R20, R20, 0x1, -R12.reuse ;  /* 0x0000000114148824 */ /* 0x100fe200078e0a0c */
[----:B------:R-:W-:Y:S01]  /*4eb0*/  ISETP.GE.AND P0, PT, R8, RZ, PT ;  /* 0x000000ff0800720c */ /* 0x000fe20003f06270 */
[C---:B------:R-:W-:Y:S02]  /*4ec0*/  IMAD R8, R12.reuse, R13, R11 ;  /* 0x0000000d0c087224 */ /* 0x040fe400078e020b */
[C---:B------:R-:W-:Y:S02]  /*4ed0*/  IMAD R9, R12.reuse, R10, R9 ;  /* 0x0000000a0c097224 */ /* 0x040fe400078e0209 */
[--C-:B------:R-:W-:Y:S01]  /*4ee0*/  @!P3 IMAD.IADD R21, R21, 0x1, -R12.reuse ;  /* 0x000000011515b824 */ /* 0x100fe200078e0a0c */
[----:B------:R-:W-:Y:S01]  /*4ef0*/  ISETP.GT.U32.AND P3, PT, R12, R8, PT ;  /* 0x000000080c00720c */ /* 0x000fe20003f64070 */
[----:B------:R-:W-:Y:S01]  /*4f00*/  @!P6 IMAD.IADD R0, R0, 0x1, -R12 ;  /* 0x000000010000e824 */ /* 0x000fe200078e0a0c */
[----:B------:R-:W-:Y:S01]  /*4f10*/  ISETP.GT.U32.AND P6, PT, R12, R9, PT ;  /* 0x000000090c00720c */ /* 0x000fe20003fc4070 */
[----:B------:R-:W-:-:S04]  /*4f20*/  IMAD.HI.U32 R14, R4, R5, RZ ;  /* 0x00000005040e7227 */ /* 0x000fc800078e00ff */
[----:B------:R-:W-:-:S04]  /*4f30*/  IMAD.HI.U32 R6, R4, R16, RZ ;  /* 0x0000001004067227 */ /* 0x000fc800078e00ff */
[----:B------:R-:W-:Y:S02]  /*4f40*/  IMAD.MOV R7, RZ, RZ, -R14 ;  /* 0x000000ffff077224 */ /* 0x000fe400078e0a0e */
[----:B------:R-:W-:Y:S02]  /*4f50*/  IMAD.MOV R6, RZ, RZ, -R6 ;  /* 0x000000ffff067224 */ /* 0x000fe400078e0a06 */
[C---:B------:R-:W-:Y:S02]  /*4f60*/  IMAD R5, R12.reuse, R7, R5 ;  /* 0x000000070c057224 */ /* 0x040fe400078e0205 */
[----:B------:R-:W-:Y:S02]  /*4f70*/  IMAD R16, R12, R6, R16 ;  /* 0x000000060c107224 */ /* 0x000fe400078e0210 */
[C---:B------:R-:W-:Y:S02]  /*4f80*/  VIADD R6, R29.reuse, 0x1ac ;  /* 0x000001ac1d067836 */ /* 0x040fe40000000000 */
[----:B------:R-:W-:-:S02]  /*4f90*/  VIADD R7, R29, 0x1ab ;  /* 0x000001ab1d077836 */ /* 0x000fc40000000000 */
[----:B------:R-:W-:Y:S01]  /*4fa0*/  @!P3 IMAD.IADD R8, R8, 0x1, -R12 ;  /* 0x000000010808b824 */ /* 0x000fe200078e0a0c */
[----:B------:R-:W-:Y:S01]  /*4fb0*/  IABS R10, R6 ;  /* 0x00000006000a7213 */ /* 0x000fe20000000000 */
[----:B0-----:R-:W-:Y:S01]  /*4fc0*/  IMAD.MOV.U32 R3, RZ, RZ, R20 ;  /* 0x000000ffff037224 */ /* 0x001fe200078e0014 */
[----:B------:R-:W-:Y:S01]  /*4fd0*/  IABS R18, R7 ;  /* 0x0000000700127213 */ /* 0x000fe20000000000 */
[----:B------:R-:W-:Y:S01]  /*4fe0*/  @!P6 IMAD.IADD R9, R9, 0x1, -R12 ;  /* 0x000000010909e824 */ /* 0x000fe200078e0a0c */
[C---:B------:R-:W-:Y:S01]  /*4ff0*/  ISETP.GT.U32.AND P3, PT, R12.reuse, R0, PT ;  /* 0x000000000c00720c */ /* 0x040fe20003f64070 */
[----:B------:R-:W-:Y:S01]  /*5000*/  @!P2 IMAD.MOV R3, RZ, RZ, -R3 ;  /* 0x000000ffff03a224 */ /* 0x000fe200078e0a03 */
[----:B------:R-:W-:Y:S01]  /*5010*/  ISETP.GT.U32.AND P2, PT, R12, R8, PT ;  /* 0x000000080c00720c */ /* 0x000fe20003f44070 */
[----:B------:R-:W-:Y:S01]  /*5020*/  IMAD.HI.U32 R22, R4, R10, RZ ;  /* 0x0000000a04167227 */ /* 0x000fe200078e00ff */
[----:B------:R-:W-:Y:S02]  /*5030*/  ISETP.GT.U32.AND P6, PT, R12, R9, PT ;  /* 0x000000090c00720c */ /* 0x000fe40003fc4070 */
[----:B------:R0:W-:Y:S01]  /*5040*/  STL [R1+0x454], R3 ;  /* 0x0004540301007387 */ /* 0x0001e20000100800 */
[----:B------:R-:W-:-:S04]  /*5050*/  IMAD.HI.U32 R20, R4, R18, RZ ;  /* 0x0000001204147227 */ /* 0x000fc800078e00ff */
[----:B------:R-:W-:Y:S02]  /*5060*/  IMAD.MOV R22, RZ, RZ, -R22 ;  /* 0x000000ffff167224 */ /* 0x000fe400078e0a16 */
[----:B------:R-:W-:Y:S02]  /*5070*/  IMAD.MOV R20, RZ, RZ, -R20 ;  /* 0x000000ffff147224 */ /* 0x000fe400078e0a14 */
[----:B------:R-:W-:Y:S01]  /*5080*/  @!P3 IMAD.IADD R0, R0, 0x1, -R12 ;  /* 0x000000010000b824 */ /* 0x000fe200078e0a0c */
[C---:B------:R-:W-:Y:S01]  /*5090*/  ISETP.GT.U32.AND P3, PT, R12.reuse, R16, PT ;  /* 0x000000100c00720c */ /* 0x040fe20003f64070 */
[----:B0-----:R-:W-:Y:S02]  /*50a0*/  IMAD.MOV.U32 R3, RZ, RZ, R21 ;  /* 0x000000ffff037224 */ /* 0x001fe400078e0015 */
[C---:B------:R-:W-:Y:S02]  /*50b0*/  IMAD R10, R12.reuse, R22, R10 ;  /* 0x000000160c0a7224 */ /* 0x040fe400078e020a */
[----:B------:R-:W-:Y:S01]  /*50c0*/  @!P1 IMAD.MOV R3, RZ, RZ, -R3 ;  /* 0x000000ffff039224 */ /* 0x000fe200078e0a03 */
[C---:B------:R-:W-:Y:S01]  /*50d0*/  ISETP.GT.U32.AND P1, PT, R12.reuse, R5, PT ;  /* 0x000000050c00720c */ /* 0x040fe20003f24070 */
[----:B------:R-:W-:-:S02]  /*50e0*/  IMAD R18, R12, R20, R18 ;  /* 0x000000140c127224 */ /* 0x000fc400078e0212 */
[--C-:B------:R-:W-:Y:S01]  /*50f0*/  @!P2 IMAD.IADD R8, R8, 0x1, -R12.reuse ;  /* 0x000000010808a824 */ /* 0x100fe200078e0a0c */
[C---:B------:R-:W-:Y:S01]  /*5100*/  ISETP.GT.U32.AND P2, PT, R12.reuse, R10, PT ;  /* 0x0000000a0c00720c */ /* 0x040fe20003f44070 */
[----:B------:R-:W-:Y:S01]  /*5110*/  @!P6 IMAD.IADD R9, R9, 0x1, -R12 ;  /* 0x000000010909e824 */ /* 0x000fe200078e0a0c */
[----:B------:R-:W-:Y:S01]  /*5120*/  ISETP.GT.U32.AND P6, PT, R12, R18, PT ;  /* 0x000000120c00720c */ /* 0x000fe20003fc4070 */
[C---:B------:R-:W-:Y:S01]  /*5130*/  VIADD R13, R29.reuse, 0x1aa ;  /* 0x000001aa1d0d7836 */ /* 0x040fe20000000000 */
[----:B------:R0:W-:Y:S01]  /*5140*/  STL [R1+0x4a4], R3 ;  /* 0x0004a40301007387 */ /* 0x0001e20000100800 */
[----:B------:R-:W-:Y:S02]  /*5150*/  VIADD R11, R29, 0x1a9 ;  /* 0x000001a91d0b7836 */ /* 0x000fe40000000000 */
[----:B------:R-:W-:Y:S01]  /*5160*/  IMAD.MOV.U32 R23, RZ, RZ, R0 ;  /* 0x000000ffff177224 */ /* 0x000fe200078e0000 */
[----:B------:R-:W-:Y:S01]  /*5170*/  IABS R19, R13 ;  /* 0x0000000d00137213 */ /* 0x000fe20000000000 */
[--C-:B------:R-:W-:Y:S01]  /*5180*/  @!P1 IMAD.IADD R5, R5, 0x1, -R12.reuse ;  /* 0x0000000105059824 */ /* 0x100fe200078e0a0c */
[----:B------:R-:W-:Y:S01]  /*5190*/  IABS R14, R11 ;  /* 0x0000000b000e7213 */ /* 0x000fe20000000000 */
[----:B------:R-:W-:Y:S01]  /*51a0*/  @!P3 IMAD.IADD R16, R16, 0x1, -R12 ;  /* 0x000000011010b824 */ /* 0x000fe200078e0a0c */
[----:B------:R-:W-:Y:S01]  /*51b0*/  ISETP.GE.AND P1, PT, R17, RZ, PT ;  /* 0x000000ff1100720c */ /* 0x000fe20003f26270 */
[----:B------:R-:W-:Y:S01]  /*51c0*/  IMAD.HI.U32 R21, R4, R19, RZ ;  /* 0x0000001304157227 */ /* 0x000fe200078e00ff */
[----:B------:R-:W-:-:S03]  /*51d0*/  ISETP.GE.AND P3, PT, R15, RZ, PT ;  /* 0x000000ff0f00720c */ /* 0x000fc60003f66270 */
[----:B0-----:R-:W-:Y:S02]  /*51e0*/  IMAD.MOV.U32 R3, RZ, RZ, R8 ;  /* 0x000000ffff037224 */ /* 0x001fe400078e0008 */
[----:B------:R-:W-:Y:S02]  /*51f0*/  @!P5 IMAD.MOV R23, RZ, RZ, -R23 ;  /* 0x000000ffff17d224 */ /* 0x000fe400078e0a17 */
[----:B------:R-:W-:Y:S02]  /*5200*/  @!P4 IMAD.MOV R3, RZ, RZ, -R3 ;  /* 0x000000ffff03c224 */ /* 0x000fe400078e0a03 */
[--C-:B------:R-:W-:Y:S01]  /*5210*/  @!P2 IMAD.IADD R10, R10, 0x1, -R12.reuse ;  /* 0x000000010a0aa824 */ /* 0x100fe200078e0a0c */
[----:B------:R-:W-:Y:S01]  /*5220*/  ISETP.GT.U32.AND P2, PT, R12, R5, PT ;  /* 0x000000050c00720c */ /* 0x000fe20003f44070 */
[----:B------:R-:W-:Y:S01]  /*5230*/  @!P6 IMAD.IADD R18, R18, 0x1, -R12 ;  /* 0x000000011212e824 */ /* 0x000fe200078e0a0c */
[----:B------:R-:W-:Y:S01]  /*5240*/  ISETP.GT.U32.AND P6, PT, R12, R16, PT ;  /* 0x000000100c00720c */ /* 0x000fe20003fc4070 */
[----:B------:R-:W-:Y:S01]  /*5250*/  IMAD.MOV R21, RZ, RZ, -R21 ;  /* 0x000000ffff157224 */ /* 0x000fe200078e0a15 */
[----:B------:R-:W-:Y:S01]  /*5260*/  STL [R1+0x4e8], R23 ;  /* 0x0004e81701007387 */ /* 0x000fe20000100800 */
[----:B------:R-:W-:Y:S01]  /*5270*/  IMAD.HI.U32 R22, R4, R14, RZ ;  /* 0x0000000e04167227 */ /* 0x000fe200078e00ff */
[----:B------:R-:W-:-:S02]  /*5280*/  ISETP.GT.U32.AND P5, PT, R12, R10, PT ;  /* 0x0000000a0c00720c */ /* 0x000fc40003fa4070 */
[----:B------:R0:W-:Y:S01]  /*5290*/  STL [R1+0x4f0], R3 ;  /* 0x0004f00301007387 */ /* 0x0001e20000100800 */
[C---:B------:R-:W-:Y:S01]  /*52a0*/  IMAD R19, R12.reuse, R21, R19 ;  /* 0x000000150c137224 */ /* 0x040fe200078e0213 */
[C---:B------:R-:W-:Y:S01]  /*52b0*/  ISETP.GT.U32.AND P4, PT, R12.reuse, R18, PT ;  /* 0x000000120c00720c */ /* 0x040fe20003f84070 */
[----:B------:R-:W-:Y:S02]  /*52c0*/  IMAD.MOV R22, RZ, RZ, -R22 ;  /* 0x000000ffff167224 */ /* 0x000fe400078e0a16 */
[C---:B------:R-:W-:Y:S02]  /*52d0*/  VIADD R17, R29.reuse, 0x1a8 ;  /* 0x000001a81d117836 */ /* 0x040fe40000000000 */
[----:B------:R-:W-:Y:S02]  /*52e0*/  IMAD R14, R12, R22, R14 ;  /* 0x000000160c0e7224 */ /* 0x000fe400078e020e */
[----:B------:R-:W-:Y:S01]  /*52f0*/  VIADD R15, R29, 0x1a7 ;  /* 0x000001a71d0f7836 */ /* 0x000fe20000000000 */
[----:B------:R-:W-:Y:S01]  /*5300*/  IABS R8, R17 ;  /* 0x0000001100087213 */ /* 0x000fe20000000000 */
[----:B0-----:R-:W-:-:S02]  /*5310*/  IMAD.MOV.U32 R3, RZ, RZ, R9 ;  /* 0x000000ffff037224 */ /* 0x001fc400078e0009 */
[--C-:B------:R-:W-:Y:S01]  /*5320*/  @!P2 IMAD.IADD R5, R5, 0x1, -R12.reuse ;  /* 0x000000010505a824 */ /* 0x100fe200078e0a0c */
[----:B------:R-:W-:Y:S01]  /*5330*/  ISETP.GE.AND P2, PT, R6, RZ, PT ;  /* 0x000000ff0600720c */ /* 0x000fe20003f46270 */
[----:B------:R-:W-:Y:S01]  /*5340*/  @!P0 IMAD.MOV R3, RZ, RZ, -R3 ;  /* 0x000000ffff038224 */ /* 0x000fe200078e0a03 */
[----:B------:R-:W-:Y:S01]  /*5350*/  ISETP.GT.U32.AND P0, PT, R12, R19, PT ;  /* 0x000000130c00720c */ /* 0x000fe20003f04070 */
[----:B------:R-:W-:Y:S01]  /*5360*/  @!P6 IMAD.IADD R16, R16, 0x1, -R12 ;  /* 0x000000011010e824 */ /* 0x000fe200078e0a0c */
[----:B------:R-:W-:Y:S01]  /*5370*/  ISETP.GT.U32.AND P6, PT, R12, R14, PT ;  /* 0x0000000e0c00720c */ /* 0x000fe20003fc4070 */
[----:B------:R-:W-:Y:S01]  /*5380*/  IMAD.MOV.U32 R6, RZ, RZ, R8 ;  /* 0x000000ffff067224 */ /* 0x000fe200078e0008 */
[----:B------:R-:W-:Y:S01]  /*5390*/  IABS R0, R15 ;  /* 0x0000000f00007213 */ /* 0x000fe20000000000 */
[----:B------:R-:W-:Y:S01]  /*53a0*/  @!P5 IMAD.IADD R10, R10, 0x1, -R12 ;  /* 0x000000010a0ad824 */ /* 0x000fe200078e0a0c */
[----:B------:R-:W-:Y:S01]  /*53b0*/  ISETP.GE.AND P5, PT, R7, RZ, PT ;  /* 0x000000ff0700720c */ /* 0x000fe20003fa6270 */
[----:B------:R-:W-:Y:S01]  /*53c0*/  IMAD.HI.U32 R7, R4, R6, RZ ;  /* 0x0000000604077227 */ /* 0x000fe200078e00ff */
[----:B------:R0:W-:Y:S03]  /*53d0*/  STL [R1+0x530], R3 ;  /* 0x0005300301007387 */ /* 0x0001e60000100800 */
[----:B------:R-:W-:-:S02]  /*53e0*/  IMAD.MOV.U32 R9, RZ, RZ, R5 ;  /* 0x000000ffff097224 */ /* 0x000fc400078e0005 */
[----:B------:R-:W-:-:S04]  /*53f0*/  IMAD.HI.U32 R8, R4, R0, RZ ;  /* 0x0000000004087227 */ /* 0x000fc800078e00ff */
[----:B------:R-:W-:Y:S01]  /*5400*/  @!P0 IMAD.IADD R19, R19, 0x1, -R12 ;  /* 0x0000000113138824 */ /* 0x000fe200078e0a0c */
[----:B------:R-:W-:Y:S01]  /*5410*/  ISETP.GE.AND P0, PT, R11, RZ, PT ;  /* 0x000000ff0b00720c */ /* 0x000fe20003f06270 */
[----:B0-----:R-:W-:Y:S02]  /*5420*/  IMAD.MOV.U32 R3, RZ, RZ, R16 ;  /* 0x000000ffff037224 */ /* 0x001fe400078e0010 */
[----:B------:R-:W-:Y:S02]  /*5430*/  IMAD.MOV R7, RZ, RZ, -R7 ;  /* 0x000000ffff077224 */ /* 0x000fe400078e0a07 */
[----:B------:R-:W-:Y:S01]  /*5440*/  @!P1 IMAD.MOV R9, RZ, RZ, -R9 ;  /* 0x000000ffff099224 */ /* 0x000fe200078e0a09 */
[----:B------:R-:W-:Y:S01]  /*5450*/  ISETP.GT.U32.AND P1, PT, R12, R19, PT ;  /* 0x000000130c00720c */ /* 0x000fe20003f24070 */
[----:B------:R-:W-:Y:S02]  /*5460*/  @!P3 IMAD.MOV R3, RZ, RZ, -R3 ;  /* 0x000000ffff03b224 */ /* 0x000fe400078e0a03 */
[----:B------:R-:W-:Y:S01]  /*5470*/  IMAD.MOV R5, RZ, RZ, -R8 ;  /* 0x000000ffff057224 */ /* 0x000fe200078e0a08 */
[----:B------:R-:W-:Y:S01]  /*5480*/  STL [R1+0x52c], R9 ;  /* 0x00052c0901007387 */ /* 0x000fe20000100800 */
[--C-:B------:R-:W-:Y:S01]  /*5490*/  @!P4 IMAD.IADD R18, R18, 0x1, -R12.reuse ;  /* 0x000000011212c824 */ /* 0x100fe200078e0a0c */
[----:B------:R-:W-:Y:S01]  /*54a0*/  ISETP.GE.AND P4, PT, R13, RZ, PT ;  /* 0x000000ff0d00720c */ /* 0x000fe20003f86270 */
[----:B------:R-:W-:Y:S01]  /*54b0*/  @!P6 IMAD.IADD R14, R14, 0x1, -R12 ;  /* 0x000000010e0ee824 */ /* 0x000fe200078e0a0c */
[----:B------:R0:W-:Y:S01]  /*54c0*/  STL [R1+0x57c], R3 ;  /* 0x00057c0301007387 */ /* 0x0001e20000100800 */
[C---:B------:R-:W-:Y:S01]  /*54d0*/  IMAD R7, R12.reuse, R7, R6 ;  /* 0x000000070c077224 */ /* 0x040fe200078e0206 */
[----:B------:R-:W-:Y:S01]  /*54e0*/  ISETP.GE.AND P6, PT, R17, RZ, PT ;  /* 0x000000ff1100720c */ /* 0x000fe20003fc6270 */
[----:B------:R-:W-:Y:S01]  /*54f0*/  IMAD.MOV.U32 R8, RZ, RZ, R10 ;  /* 0x000000ffff087224 */ /* 0x000fe200078e000a */
[C---:B------:R-:W-:Y:S01]  /*5500*/  ISETP.GT.U32.AND P3, PT, R12.reuse, R14, PT ;  /* 0x0000000e0c00720c */ /* 0x040fe20003f64070 */
[----:B------:R-:W-:-:S02]  /*5510*/  IMAD R5, R12, R5, R0 ;  /* 0x000000050c057224 */ /* 0x000fc400078e0200 */
[----:B------:R-:W-:Y:S01]  /*5520*/  @!P2 IMAD.MOV R8, RZ, RZ, -R8 ;  /* 0x000000ffff08a224 */ /* 0x000fe200078e0a08 */
[C---:B------:R-:W-:Y:S01]  /*5530*/  ISETP.GT.U32.AND P2, PT, R12.reuse, R7, PT ;  /* 0x000000070c00720c */ /* 0x040fe20003f44070 */
[----:B------:R-:W-:Y:S02]  /*5540*/  VIADD R0, R29, 0x1a6 ;  /* 0x000001a61d007836 */ /* 0x000fe40000000000 */
[----:B0-----:R-:W-:Y:S01]  /*5550*/  IMAD.MOV.U32 R3, RZ, RZ, R18 ;  /* 0x000000ffff037224 */ /* 0x001fe200078e0012 */
[----:B------:R0:W-:Y:S01]  /*5560*/  STL [R1+0x5a8], R8 ;  /* 0x0005a80801007387 */ /* 0x0001e20000100800 */
[--C-:B------:R-:W-:Y:S01]  /*5570*/  @!P1 IMAD.IADD R19, R19, 0x1, -R12.reuse ;  /* 0x0000000113139824 */ /* 0x100fe200078e0a0c */
[----:B------:R-:W-:Y:S01]  /*5580*/  IABS R9, R0 ;  /* 0x0000000000097213 */ /* 0x000fe20000000000 */
[----:B------:R-:W-:Y:S01]  /*5590*/  @!P5 IMAD.MOV R3, RZ, RZ, -R3 ;  /* 0x000000ffff03d224 */ /* 0x000fe200078e0a03 */
[----:B------:R-:W-:Y:S01]  /*55a0*/  ISETP.GT.U32.AND P5, PT, R12, R5, PT ;  /* 0x000000050c00720c */ /* 0x000fe20003fa4070 */
[--C-:B------:R-:W-:Y:S01]  /*55b0*/  @!P3 IMAD.IADD R14, R14, 0x1, -R12.reuse ;  /* 0x000000010e0eb824 */ /* 0x100fe200078e0a0c */
[----:B------:R-:W-:Y:S01]  /*55c0*/  ISETP.GE.AND P3, PT, R0, RZ, PT ;  /* 0x000000ff0000720c */ /* 0x000fe20003f66270 */
[----:B------:R-:W-:Y:S01]  /*55d0*/  IMAD.MOV.U32 R0, RZ, RZ, R9 ;  /* 0x000000ffff007224 */ /* 0x000fe200078e0009 */
[----:B------:R1:W-:Y:S01]  /*55e0*/  STL [R1+0x5a4], R3 ;  /* 0x0005a40301007387 */ /* 0x0003e20000100800 */
[----:B------:R-:W-:Y:S01]  /*55f0*/  @!P2 IMAD.IADD R7, R7, 0x1, -R12 ;  /* 0x000000010707a824 */ /* 0x000fe200078e0a0c */
[----:B------:R-:W-:Y:S01]  /*5600*/  ISETP.GE.AND P1, PT, R15, RZ, PT ;  /* 0x000000ff0f00720c */ /* 0x000fe20003f26270 */
[----:B0-----:R-:W-:-:S02]  /*5610*/  VIADD R8, R29, 0x1a5 ;  /* 0x000001a51d087836 */ /* 0x001fc40000000000 */
[----:B------:R-:W-:-:S03]  /*5620*/  IMAD.HI.U32 R9, R4, R0, RZ ;  /* 0x0000000004097227 */ /* 0x000fc600078e00ff */
[----:B------:R-:W-:Y:S01]  /*5630*/  IABS R6, R8 ;  /* 0x0000000800067213 */ /* 0x000fe20000000000 */
[----:B------:R-:W-:Y:S01]  /*5640*/  @!P5 IMAD.IADD R5, R5, 0x1, -R12 ;  /* 0x000000010505d824 */ /* 0x000fe200078e0a0c */
[----:B------:R-:W-:Y:S01]  /*5650*/  ISETP.GT.U32.AND P5, PT, R12, R7, PT ;  /* 0x000000070c00720c */ /* 0x000fe20003fa4070 */
[----:B-1----:R-:W-:Y:S01]  /*5660*/  IMAD.MOV.U32 R3, RZ, RZ, R19 ;  /* 0x000000ffff037224 */ /* 0x002fe200078e0013 */
[----:B------:R-:W-:Y:S01]  /*5670*/  ISETP.GE.AND P2, PT, R8, RZ, PT ;  /* 0x000000ff0800720c */ /* 0x000fe20003f46270 */
[----:B------:R-:W-:-:S04]  /*5680*/  IMAD.HI.U32 R8, R4, R6, RZ ;  /* 0x0000000604087227 */ /* 0x000fc800078e00ff */
[----:B------:R-:W-:Y:S01]  /*5690*/  @!P4 IMAD.MOV R3, RZ, RZ, -R3 ;  /* 0x000000ffff03c224 */ /* 0x000fe200078e0a03 */
[C---:B------:R-:W-:Y:S01]  /*56a0*/  ISETP.GT.U32.AND P4, PT, R12.reuse, R5, PT ;  /* 0x000000050c00720c */ /* 0x040fe20003f84070 */
[----:B------:R-:W-:Y:S02]  /*56b0*/  IMAD.MOV R8, RZ, RZ, -R8 ;  /* 0x000000ffff087224 */ /* 0x000fe400078e0a08 */
[----:B------:R-:W-:Y:S01]  /*56c0*/  VIADD R13, R29, 0x1a4 ;  /* 0x000001a41d0d7836 */ /* 0x000fe20000000000 */
[----:B------:R0:W-:Y:S01]  /*56d0*/  STL [R1+0x5e0], R3 ;  /* 0x0005e00301007387 */ /* 0x0001e20000100800 */
[----:B------:R-:W-:Y:S02]  /*56e0*/  @!P5 IMAD.IADD R7, R7, 0x1, -R12 ;  /* 0x000000010707d824 */ /* 0x000fe400078e0a0c */
[----:B------:R-:W-:Y:S02]  /*56f0*/  IMAD R6, R12, R8, R6 ;  /* 0x000000080c067224 */ /* 0x000fe400078e0206 */
[----:B------:R-:W-:-:S02]  /*5700*/  IMAD.MOV.U32 R10, RZ, RZ, R7 ;  /* 0x000000ffff0a7224 */ /* 0x000fc400078e0007 */
[----:B------:R-:W-:Y:S02]  /*5710*/  VIADD R11, R29, 0x1a2 ;  /* 0x000001a21d0b7836 */ /* 0x000fe40000000000 */
[----:B------:R-:W-:Y:S01]  /*5720*/  @!P6 IMAD.MOV R10, RZ, RZ, -R10 ;  /* 0x000000ffff0ae224 */ /* 0x000fe200078e0a0a */
[C---:B------:R-:W-:Y:S01]  /*5730*/  ISETP.GT.U32.AND P6, PT, R12.reuse, R6, PT ;  /* 0x000000060c00720c */ /* 0x040fe20003fc4070 */
[----:B0-----:R-:W-:Y:S02]  /*5740*/  IMAD.MOV.U32 R3, RZ, RZ, R14 ;  /* 0x000000ffff037224 */ /* 0x001fe400078e000e */
[----:B------:R-:W-:Y:S02]  /*5750*/  IMAD.MOV R14, RZ, RZ, -R9 ;  /* 0x000000ffff0e7224 */ /* 0x000fe400078e0a09 */
[----:B------:R-:W-:Y:S01]  /*5760*/  @!P0 IMAD.MOV R3, RZ, RZ, -R3 ;  /* 0x000000ffff038224 */ /* 0x000fe200078e0a03 */
[----:B------:R-:W-:Y:S01]  /*5770*/  ISETP.GE.AND P0, PT, R13, RZ, PT ;  /* 0x000000ff0d00720c */ /* 0x000fe20003f06270 */
[C---:B------:R-:W-:Y:S01]  /*5780*/  IMAD R14, R12.reuse, R14, R0 ;  /* 0x0000000e0c0e7224 */ /* 0x040fe200078e0200 */
[----:B------:R-:W-:Y:S01]  /*5790*/  IABS R13, R13 ;  /* 0x0000000d000d7213 */ /* 0x000fe20000000000 */
[----:B------:R-:W-:Y:S01]  /*57a0*/  @!P4 IMAD.IADD R5, R5, 0x1, -R12 ;  /* 0x000000010505c824 */ /* 0x000fe200078e0a0c */
[----:B------:R0:W-:Y:S01]  /*57b0*/  STL [R1+0x620], R3 ;  /* 0x0006200301007387 */ /* 0x0001e20000100800 */
[----:B------:R-:W-:Y:S01]  /*57c0*/  VIADD R9, R29, 0x1a3 ;  /* 0x000001a31d097836 */ /* 0x000fe20000000000 */
[----:B------:R-:W-:Y:S01]  /*57d0*/  ISETP.GT.U32.AND P5, PT, R12, R14, PT ;  /* 0x0000000e0c00720c */ /* 0x000fe20003fa4070 */
[----:B------:R-:W-:Y:S01]  /*57e0*/  IMAD.HI.U32 R8, R4, R13, RZ ;  /* 0x0000000d04087227 */ /* 0x000fe200078e00ff */
[----:B------:R1:W-:Y:S02]  /*57f0*/  STL [R1+0x654], R10 ;  /* 0x0006540a01007387 */ /* 0x0003e40000100800 */
[----:B------:R-:W-:Y:S01]  /*5800*/  ISETP.GE.AND P4, PT, R9, RZ, PT ;  /* 0x000000ff0900720c */ /* 0x000fe20003f86270 */
[----:B------:R-:W-:Y:S01]  /*5810*/  VIADD R0, R29, 0x1a1 ;  /* 0x000001a11d007836 */ /* 0x000fe20000000000 */
[----:B------:R-:W-:Y:S01]  /*5820*/  IABS R9, R9 ;  /* 0x0000000900097213 */ /* 0x000fe20000000000 */
[----:B------:R-:W-:-:S02]  /*5830*/  IMAD.MOV R7, RZ, RZ, -R8 ;  /* 0x000000ffff077224 */ /* 0x000fc400078e0a08 */
[----:B0-----:R-:W-:Y:S02]  /*5840*/  IMAD.MOV.U32 R3, RZ, RZ, R5 ;  /* 0x000000ffff037224 */ /* 0x001fe400078e0005 */
[--C-:B------:R-:W-:Y:S01]  /*5850*/  @!P6 IMAD.IADD R6, R6, 0x1, -R12.reuse ;  /* 0x000000010606e824 */ /* 0x100fe200078e0a0c */
[----:B-1----:R-:W-:Y:S01]  /*5860*/  IABS R10, R0 ;  /* 0x00000000000a7213 */ /* 0x002fe20000000000 */
[----:B------:R-:W-:Y:S02]  /*5870*/  @!P5 IMAD.IADD R14, R14, 0x1, -R12 ;  /* 0x000000010e0ed824 */ /* 0x000fe400078e0a0c */
[----:B------:R-:W-:Y:S01]  /*5880*/  @!P1 IMAD.MOV R3, RZ, RZ, -R3 ;  /* 0x000000ffff039224 */ /* 0x000fe200078e0a03 */
[----:B------:R-:W-:Y:S01]  /*5890*/  ISETP.GE.AND P1, PT, R11, RZ, PT ;  /* 0x000000ff0b00720c */ /* 0x000fe20003f26270 */
[C---:B------:R-:W-:Y:S01]  /*58a0*/  IMAD R13, R12.reuse, R7, R13 ;  /* 0x000000070c0d7224 */ /* 0x040fe200078e020d */
[----:B------:R-:W-:Y:S01]  /*58b0*/  ISETP.GT.U32.AND P5, PT, R12, R14, PT ;  /* 0x0000000e0c00720c */ /* 0x000fe20003fa4070 */
[----:B------:R-:W-:Y:S01]  /*58c0*/  IMAD.HI.U32 R5, R4, R9, RZ ;  /* 0x0000000904057227 */ /* 0x000fe200078e00ff */
[----:B------:R-:W-:Y:S01]  /*58d0*/  IABS R11, R11 ;  /* 0x0000000b000b7213 */ /* 0x000fe20000000000 */
[----:B------:R0:W-:Y:S01]  /*58e0*/  STL [R1+0x660], R3 ;  /* 0x0006600301007387 */ /* 0x0001e20000100800 */
[----:B------:R-:W-:Y:S01]  /*58f0*/  ISETP.GT.U32.AND P6, PT, R12, R6, PT ;  /* 0x000000060c00720c */ /* 0x000fe20003fc4070 */
[----:B------:R-:W-:-:S04]  /*5900*/  IMAD.HI.U32 R8, R4, R10, RZ ;  /* 0x0000000a04087227 */ /* 0x000fc800078e00ff */
[----:B------:R-:W-:-:S04]  /*5910*/  IMAD.HI.U32 R7, R4, R11, RZ ;  /* 0x0000000b04077227 */ /* 0x000fc800078e00ff */
[----:B------:R-:W-:Y:S01]  /*5920*/  @!P5 IMAD.IADD R14, R14, 0x1, -R12 ;  /* 0x000000010e0ed824 */ /* 0x000fe200078e0a0c */
[C---:B------:R-:W-:Y:S01]  /*5930*/  ISETP.GT.U32.AND P5, PT, R12.reuse, R13, PT ;  /* 0x0000000d0c00720c */ /* 0x040fe20003fa4070 */
[----:B------:R-:W-:Y:S02]  /*5940*/  IMAD.MOV R7, RZ, RZ, -R7 ;  /* 0x000000ffff077224 */ /* 0x000fe400078e0a07 */
[----:B------:R-:W-:Y:S02]  /*5950*/  IMAD.MOV R5, RZ, RZ, -R5 ;  /* 0x000000ffff057224 */ /* 0x000fe400078e0a05 */
[----:B------:R-:W-:Y:S02]  /*5960*/  IMAD.MOV R8, RZ, RZ, -R8 ;  /* 0x000000ffff087224 */ /* 0x000fe400078e0a08 */
[C---:B------:R-:W-:Y:S02]  /*5970*/  IMAD R11, R12.reuse, R7, R11 ;  /* 0x000000070c0b7224 */ /* 0x040fe400078e020b */
[----:B------:R-:W-:-:S02]  /*5980*/  IMAD R9, R12, R5, R9 ;  /* 0x000000050c097224 */ /* 0x000fc400078e0209 */
[----:B0-----:R-:W-:Y:S02]  /*5990*/  IMAD.MOV.U32 R3, RZ, RZ, R14 ;  /* 0x000000ffff037224 */ /* 0x001fe400078e000e */
[----:B------:R-:W-:Y:S02]  /*59a0*/  IMAD R10, R12, R8, R10 ;  /* 0x000000080c0a7224 */ /* 0x000fe400078e020a */
[--C-:B------:R-:W-:Y:S01]  /*59b0*/  @!P6 IMAD.IADD R6, R6, 0x1, -R12.reuse ;  /* 0x000000010606e824 */ /* 0x100fe200078e0a0c */
[C---:B------:R-:W-:Y:S01]  /*59c0*/  ISETP.GT.U32.AND P6, PT, R12.reuse, R11, PT ;  /* 0x0000000b0c00720c */ /* 0x040fe20003fc4070 */
[----:B------:R-:W-:Y:S01]  /*59d0*/  @!P3 IMAD.MOV R3, RZ, RZ, -R3 ;  /* 0x000000ffff03b224 */ /* 0x000fe200078e0a03 */
[C---:B------:R-:W-:Y:S01]  /*59e0*/  ISETP.GT.U32.AND P3, PT, R12.reuse, R9, PT ;  /* 0x000000090c00720c */ /* 0x040fe20003f64070 */
[----:B------:R-:W-:Y:S01]  /*59f0*/  @!P5 IMAD.IADD R13, R13, 0x1, -R12 ;  /* 0x000000010d0dd824 */ /* 0x000fe200078e0a0c */
[----:B------:R-:W-:Y:S01]  /*5a00*/  ISETP.GT.U32.AND P5, PT, R12, R10, PT ;  /* 0x0000000a0c00720c */ /* 0x000fe20003fa4070 */
[C---:B------:R-:W-:Y:S01]  /*5a10*/  VIADD R19, R29.reuse, 0x1a0 ;  /* 0x000001a01d137836 */ /* 0x040fe20000000000 */
[----:B------:R0:W-:Y:S01]  /*5a20*/  STL [R1+0x664], R3 ;  /* 0x0006640301007387 */ /* 0x0001e20000100800 */
[----:B------:R-:W-:-:S02]  /*5a30*/  VIADD R16, R29, 0x19f ;  /* 0x0000019f1d107836 */ /* 0x000fc40000000000 */
[----:B------:R-:W-:Y:S01]  /*5a40*/  VIADD R8, R29, 0x19e ;  /* 0x0000019e1d087836 */ /* 0x000fe20000000000 */
[----:B------:R-:W-:Y:S02]  /*5a50*/  IABS R5, R19 ;  /* 0x0000001300057213 */ /* 0x000fe40000000000 */
[----:B------:R-:W-:Y:S01]  /*5a60*/  IABS R15, R16 ;  /* 0x00000010000f7213 */ /* 0x000fe20000000000 */
[--C-:B------:R-:W-:Y:S01]  /*5a70*/  @!P6 IMAD.IADD R11, R11, 0x1, -R12.reuse ;  /* 0x000000010b0be824 */ /* 0x100fe200078e0a0c */
[----:B------:R-:W-:Y:S01]  /*5a80*/  IABS R18, R8 ;  /* 0x0000000800127213 */ /* 0x000fe20000000000 */
[--C-:B------:R-:W-:Y:S01]  /*5a90*/  @!P3 IMAD.IADD R9, R9, 0x1, -R12.reuse ;  /* 0x000000010909b824 */ /* 0x100fe200078e0a0c */
[----:B------:R-:W-:Y:S01]  /*5aa0*/  ISETP.GT.U32.AND P3, PT, R12, R13, PT ;  /* 0x0000000d0c00720c */ /* 0x000fe20003f64070 */
[----:B------:R-:W-:Y:S01]  /*5ab0*/  @!P5 IMAD.IADD R10, R10, 0x1, -R12 ;  /* 0x000000010a0ad824 */ /* 0x000fe200078e0a0c */
[C---:B------:R-:W-:Y:S01]  /*5ac0*/  ISETP.GT.U32.AND P5, PT, R12.reuse, R11, PT ;  /* 0x0000000b0c00720c */ /* 0x040fe20003fa4070 */
[----:B0-----:R-:W-:Y:S01]  /*5ad0*/  IMAD.MOV.U32 R3, RZ, RZ, R6 ;  /* 0x000000ffff037224 */ /* 0x001fe200078e0006 */
[----:B------:R-:W-:Y:S01]  /*5ae0*/  ISETP.GT.U32.AND P6, PT, R12, R9, PT ;  /* 0x000000090c00720c */ /* 0x000fe20003fc4070 */
[----:B------:R-:W-:-:S04]  /*5af0*/  IMAD.HI.U32 R7, R4, R5, RZ ;  /* 0x0000000504077227 */ /* 0x000fc800078e00ff */
[----:B------:R-:W-:-:S04]  /*5b00*/  IMAD.HI.U32 R6, R4, R15, RZ ;  /* 0x0000000f04067227 */ /* 0x000fc800078e00ff */
[----:B------:R-:W-:Y:S02]  /*5b10*/  IMAD.MOV R7, RZ, RZ, -R7 ;  /* 0x000000ffff077224 */ /* 0x000fe400078e0a07 */
[----:B------:R-:W-:Y:S02]  /*5b20*/  IMAD.MOV R6, RZ, RZ, -R6 ;  /* 0x000000ffff067224 */ /* 0x000fe400078e0a06 */
[----:B------:R-:W-:Y:S01]  /*5b30*/  @!P2 IMAD.MOV R3, RZ, RZ, -R3 ;  /* 0x000000ffff03a224 */ /* 0x000fe200078e0a03 */
[C---:B------:R-:W-:Y:S01]  /*5b40*/  ISETP.GT.U32.AND P2, PT, R12.reuse, R10, PT ;  /* 0x0000000a0c00720c */ /* 0x040fe20003f44070 */
[C---:B------:R-:W-:Y:S02]  /*5b50*/  IMAD R5, R12.reuse, R7, R5 ;  /* 0x000000070c057224 */ /* 0x040fe400078e0205 */
[C---:B------:R-:W-:Y:S01]  /*5b60*/  IMAD R15, R12.reuse, R6, R15 ;  /* 0x000000060c0f7224 */ /* 0x040fe200078e020f */
[----:B------:R0:W-:Y:S01]  /*5b70*/  STL [R1+0x67c], R3 ;  /* 0x00067c0301007387 */ /* 0x0001e20000100800 */
[--C-:B------:R-:W-:Y:S01]  /*5b80*/  @!P3 IMAD.IADD R13, R13, 0x1, -R12.reuse ;  /* 0x000000010d0db824 */ /* 0x100fe200078e0a0c */
[C---:B------:R-:W-:Y:S01]  /*5b90*/  ISETP.GT.U32.AND P3, PT, R12.reuse, R5, PT ;  /* 0x000000050c00720c */ /* 0x040fe20003f64070 */
[----:B------:R-:W-:Y:S01]  /*5ba0*/  @!P5 IMAD.IADD R11, R11, 0x1, -R12 ;  /* 0x000000010b0bd824 */ /* 0x000fe200078e0a0c */
[----:B------:R-:W-:Y:S01]  /*5bb0*/  ISETP.GT.U32.AND P5, PT, R12, R15, PT ;  /* 0x0000000f0c00720c */ /* 0x000fe20003fa4070 */
[----:B------:R-:W-:-:S02]  /*5bc0*/  VIADD R6, R29, 0x19c ;  /* 0x0000019c1d067836 */ /* 0x000fc40000000000 */
[----:B------:R-:W-:Y:S02]  /*5bd0*/  VIADD R7, R29, 0x19d ;  /* 0x0000019d1d077836 */ /* 0x000fe40000000000 */
[--C-:B------:R-:W-:Y:S01]  /*5be0*/  @!P2 IMAD.IADD R10, R10, 0x1, -R12.reuse ;  /* 0x000000010a0aa824 */ /* 0x100fe200078e0a0c */
[----:B------:R-:W-:Y:S01]  /*5bf0*/  ISETP.GE.AND P2, PT, R19, RZ, PT ;  /* 0x000000ff1300720c */ /* 0x000fe20003f46270 */
[--C-:B------:R-:W-:Y:S01]  /*5c00*/  @!P6 IMAD.IADD R9, R9, 0x1, -R12.reuse ;  /* 0x000000010909e824 */ /* 0x100fe200078e0a0c */
[----:B------:R-:W-:Y:S01]  /*5c10*/  IABS R19, R6 ;  /* 0x0000000600137213 */ /* 0x000fe20000000000 */
[----:B------:R-:W-:Y:S01]  /*5c20*/  IMAD.HI.U32 R14, R4, R18, RZ ;  /* 0x00000012040e7227 */ /* 0x000fe200078e00ff */
[----:B------:R-:W-:Y:S02]  /*5c30*/  IABS R17, R7 ;  /* 0x0000000700117213 */ /* 0x000fe40000000000 */
[----:B------:R-:W-:Y:S01]  /*5c40*/  ISETP.GE.AND P6, PT, R0, RZ, PT ;  /* 0x000000ff0000720c */ /* 0x000fe20003fc6270 */
[--C-:B------:R-:W-:Y:S01]  /*5c50*/  @!P3 IMAD.IADD R5, R5, 0x1, -R12.reuse ;  /* 0x000000010505b824 */ /* 0x100fe200078e0a0c */
[----:B------:R-:W-:Y:S01]  /*5c60*/  ISETP.GE.AND P3, PT, R16, RZ, PT ;  /* 0x000000ff1000720c */ /* 0x000fe20003f66270 */
[----:B------:R-:W-:-:S02]  /*5c70*/  @!P5 IMAD.IADD R15, R15, 0x1, -R12 ;  /* 0x000000010f0fd824 */ /* 0x000fc400078e0a0c */
[----:B------:R-:W-:Y:S02]  /*5c80*/  IMAD.MOV.U32 R16, RZ, RZ, R19 ;  /* 0x000000ffff107224 */ /* 0x000fe400078e0013 */
[----:B------:R-:W-:Y:S01]  /*5c90*/  IMAD.MOV.U32 R20, RZ, RZ, R13 ;  /* 0x000000ffff147224 */ /* 0x000fe200078e000d */
[----:B------:R-:W-:Y:S01]  /*5ca0*/  ISETP.GT.U32.AND P5, PT, R12, R15, PT ;  /* 0x0000000f0c00720c */ /* 0x000fe20003fa4070 */
[----:B------:R-:W-:-:S04]  /*5cb0*/  IMAD.HI.U32 R13, R4, R16, RZ ;  /* 0x00000010040d7227 */ /* 0x000fc800078e00ff */
[----:B------:R-:W-:Y:S02]  /*5cc0*/  IMAD.MOV R14, RZ, RZ, -R14 ;  /* 0x000000ffff0e7224 */ /* 0x000fe400078e0a0e */
[----:B0-----:R-:W-:Y:S02]  /*5cd0*/  IMAD.MOV.U32 R3, RZ, RZ, R9 ;  /* 0x000000ffff037224 */ /* 0x001fe400078e0009 */
[----:B------:R-:W-:Y:S02]  /*5ce0*/  IMAD.MOV R9, RZ, RZ, -R13 ;  /* 0x000000ffff097224 */ /* 0x000fe400078e0a0d */
[----:B------:R-:W-:Y:S01]  /*5cf0*/  @!P0 IMAD.MOV R20, RZ, RZ, -R20 ;  /* 0x000000ffff148224 */ /* 0x000fe200078e0a14 */
[C---:B------:R-:W-:Y:S01]  /*5d00*/  ISETP.GT.U32.AND P0, PT, R12.reuse, R5, PT ;  /* 0x000000050c00720c */ /* 0x040fe20003f04070 */
[C---:B------:R-:W-:Y:S02]  /*5d10*/  IMAD R18, R12.reuse, R14, R18 ;  /* 0x0000000e0c127224 */ /* 0x040fe400078e0212 */
[----:B------:R-:W-:Y:S01]  /*5d20*/  IMAD R16, R12, R9, R16 ;  /* 0x000000090c107224 */ /* 0x000fe200078e0210 */
[----:B------:R-:W-:Y:S01]  /*5d30*/  STL [R1+0x6ec], R20 ;  /* 0x0006ec1401007387 */ /* 0x000fe20000100800 */
[----:B------:R-:W-:-:S04]  /*5d40*/  IMAD.HI.U32 R0, R4, R17, RZ ;  /* 0x0000001104007227 */ /* 0x000fc800078e00ff */
[----:B------:R-:W-:Y:S01]  /*5d50*/  @!P4 IMAD.MOV R3, RZ, RZ, -R3 ;  /* 0x000000ffff03c224 */ /* 0x000fe200078e0a03 */
[C---:B------:R-:W-:Y:S01]  /*5d60*/  ISETP.GT.U32.AND P4, PT, R12.reuse, R18, PT ;  /* 0x000000120c00720c */ /* 0x040fe20003f84070 */
[----:B------:R-:W-:Y:S01]  /*5d70*/  @!P5 IMAD.IADD R15, R15, 0x1, -R12 ;  /* 0x000000010f0fd824 */ /* 0x000fe200078e0a0c */
[C---:B------:R-:W-:Y:S01]  /*5d80*/  ISETP.GT.U32.AND P5, PT, R12.reuse, R16, PT ;  /* 0x000000100c00720c */ /* 0x040fe20003fa4070 */
[----:B------:R-:W-:Y:S01]  /*5d90*/  IMAD.MOV R0, RZ, RZ, -R0 ;  /* 0x000000ffff007224 */ /* 0x000fe200078e0a00 */
[----:B------:R0:W-:Y:S01]  /*5da0*/  STL [R1+0x6fc], R3 ;  /* 0x0006fc0301007387 */ /* 0x0001e20000100800 */
[----:B------:R-:W-:Y:S01]  /*5db0*/  @!P0 IMAD.IADD R5, R5, 0x1, -R12 ;  /* 0x0000000105058824 */ /* 0x000fe200078e0a0c */
[----:B------:R-:W-:Y:S01]  /*5dc0*/  ISETP.GE.AND P0, PT, R7, RZ, PT ;  /* 0x000000ff0700720c */ /* 0x000fe20003f06270 */
[----:B------:R-:W-:Y:S02]  /*5dd0*/  IMAD R17, R12, R0, R17 ;  /* 0x000000000c117224 */ /* 0x000fe400078e0211 */
[----:B------:R-:W-:-:S02]  /*5de0*/  VIADD R7, R29, 0x19a ;  /* 0x0000019a1d077836 */ /* 0x000fc40000000000 */
[----:B------:R-:W-:Y:S02]  /*5df0*/  VIADD R0, R29, 0x19b ;  /* 0x0000019b1d007836 */ /* 0x000fe40000000000 */
[----:B------:R-:W-:Y:S01]  /*5e00*/  @!P4 IMAD.IADD R18, R18, 0x1, -R12 ;  /* 0x000000011212c824 */ /* 0x000fe200078e0a0c */
[----:B------:R-:W-:Y:S01]  /*5e10*/  ISETP.GE.AND P4, PT, R6, RZ, PT ;  /* 0x000000ff0600720c */ /* 0x000fe20003f86270 */
[----:B0-----:R-:W-:Y:S01]  /*5e20*/  IMAD.MOV.U32 R3, RZ, RZ, R10 ;  /* 0x000000ffff037224 */ /* 0x001fe200078e000a */
[----:B------:R-:W-:Y:S01]  /*5e30*/  IABS R6, R7 ;  /* 0x0000000700067213 */ /* 0x000fe20000000000 */
[----:B------:R-:W-:Y:S01]  /*5e40*/  @!P5 IMAD.IADD R16, R16, 0x1, -R12 ;  /* 0x000000011010d824 */ /* 0x000fe200078e0a0c */
[----:B------:R-:W-:Y:S01]  /*5e50*/  IABS R13, R0 ;  /* 0x00000000000d7213 */ /* 0x000fe20000000000 */
[----:B------:R-:W-:Y:S01]  /*5e60*/  @!P6 IMAD.MOV R3, RZ, RZ, -R3 ;  /* 0x000000ffff03e224 */ /* 0x000fe200078e0a03 */
[----:B------:R-:W-:Y:S01]  /*5e70*/  ISETP.GT.U32.AND P6, PT, R12, R17, PT ;  /* 0x000000110c00720c */ /* 0x000fe20003fc4070 */
[----:B------:R-:W-:Y:S01]  /*5e80*/  @!P1 IMAD.MOV R11, RZ, RZ, -R11 ;  /* 0x000000ffff0b9224 */ /* 0x000fe200078e0a0b */
[----:B------:R-:W-:Y:S01]  /*5e90*/  ISETP.GE.AND P1, PT, R8, RZ, PT ;  /* 0x000000ff0800720c */ /* 0x000fe20003f26270 */
[----:B------:R-:W-:Y:S01]  /*5ea0*/  IMAD.HI.U32 R8, R4, R6, RZ ;  /* 0x0000000604087227 */ /* 0x000fe200078e00ff */
[----:B------:R-:W-:-:S02]  /*5eb0*/  ISETP.GT.U32.AND P5, PT, R12, R16, PT ;  /* 0x000000100c00720c */ /* 0x000fc40003fa4070 */
[----:B------:R-:W-:Y:S01]  /*5ec0*/  STL [R1+0x730], R11 ;  /* 0x0007300b01007387 */ /* 0x000fe20000100800 */
[----:B------:R-:W-:Y:S02]  /*5ed0*/  IMAD.MOV R8, RZ, RZ, -R8 ;  /* 0x000000ffff087224 */ /* 0x000fe400078e0a08 */
[----:B------:R-:W-:Y:S01]  /*5ee0*/  IMAD.HI.U32 R9, R4, R13, RZ ;  /* 0x0000000d04097227 */ /* 0x000fe200078e00ff */
[----:B------:R0:W-:Y:S03]  /*5ef0*/  STL [R1+0x760], R3 ;  /* 0x0007600301007387 */ /* 0x0001e60000100800 */
[----:B------:R-:W-:Y:S01]  /*5f00*/  @!P6 IMAD.IADD R17, R17, 0x1, -R12 ;  /* 0x000000011111e824 */ /* 0x000fe200078e0a0c */
[C---:B------:R-:W-:Y:S01]  /*5f10*/  ISETP.GT.U32.AND P6, PT, R12.reuse, R18, PT ;  /* 0x000000120c00720c */ /* 0x040fe20003fc4070 */
[----:B------:R-:W-:Y:S02]  /*5f20*/  IMAD R6, R12, R8, R6 ;  /* 0x000000080c067224 */ /* 0x000fe400078e0206 */
[----:B------:R-:W-:-:S02]  /*5f30*/  IMAD.MOV R9, RZ, RZ, -R9 ;  /* 0x000000ffff097224 */ /* 0x000fc400078e0a09 */
[--C-:B------:R-:W-:Y:S01]  /*5f40*/  @!P5 IMAD.IADD R16, R16, 0x1, -R12.reuse ;  /* 0x000000011010d824 */ /* 0x100fe200078e0a0c */
[C---:B------:R-:W-:Y:S01]  /*5f50*/  ISETP.GT.U32.AND P5, PT, R12.reuse, R6, PT ;  /* 0x000000060c00720c */ /* 0x040fe20003fa4070 */
[----:B------:R-:W-:Y:S02]  /*5f60*/  IMAD R13, R12, R9, R13 ;  /* 0x000000090c0d7224 */ /* 0x000fe400078e020d */
[----:B0-----:R-:W-:Y:S02]  /*5f70*/  IMAD.MOV.U32 R3, RZ, RZ, R5 ;  /* 0x000000ffff037224 */ /* 0x001fe400078e0005 */
[C---:B------:R-:W-:Y:S02]  /*5f80*/  VIADD R8, R29.reuse, 0x197 ;  /* 0x000001971d087836 */ /* 0x040fe40000000000 */
[--C-:B------:R-:W-:Y:S01]  /*5f90*/  @!P6 IMAD.IADD R18, R18, 0x1, -R12.reuse ;  /* 0x000000011212e824 */ /* 0x100fe200078e0a0c */
[C---:B------:R-:W-:Y:S01]  /*5fa0*/  ISETP.GT.U32.AND P6, PT, R12.reuse, R13, PT ;  /* 0x0000000d0c00720c */ /* 0x040fe20003fc4070 */
[----:B------:R-:W-:Y:S01]  /*5fb0*/  @!P2 IMAD.MOV R3, RZ, RZ, -R3 ;  /* 0x000000ffff03a224 */ /* 0x000fe200078e0a03 */
[----:B------:R-:W-:Y:S01]  /*5fc0*/  ISETP.GT.U32.AND P2, PT, R12, R17, PT ;  /* 0x000000110c00720c */ /* 0x000fe20003f44070 */
[C---:B------:R-:W-:Y:S01]  /*5fd0*/  VIADD R10, R29.reuse, 0x199 ;  /* 0x000001991d0a7836 */ /* 0x040fe20000000000 */
[----:B------:R-:W-:Y:S01]  /*5fe0*/  IABS R11, R8 ;  /* 0x00000008000b7213 */ /* 0x000fe20000000000 */
[----:B------:R-:W-:Y:S01]  /*5ff0*/  IMAD.MOV.U32 R20, RZ, RZ, R15 ;  /* 0x000000ffff147224 */ /* 0x000fe200078e000f */
[----:B------:R0:W-:Y:S01]  /*6000*/  STL [R1+0x788], R3 ;  /* 0x0007880301007387 */ /* 0x0001e20000100800 */
[----:B------:R-:W-:Y:S01]  /*6010*/  @!P5 IMAD.IADD R6, R6, 0x1, -R12 ;  /* 0x000000010606d824 */ /* 0x000fe200078e0a0c */
[----:B------:R-:W-:Y:S01]  /*6020*/  IABS R14, R10 ;  /* 0x0000000a000e7213 */ /* 0x000fe20000000000 */
[----:B------:R-:W-:-:S02]  /*6030*/  VIADD R5, R29, 0x198 ;  /* 0x000001981d057836 */ /* 0x000fc40000000000 */
[----:B------:R-:W-:Y:S01]  /*6040*/  @!P3 IMAD.MOV R20, RZ, RZ, -R20 ;  /* 0x000000ffff14b224 */ /* 0x000fe200078e0a14 */
[----:B------:R-:W-:Y:S01]  /*6050*/  ISETP.GT.U32.AND P3, PT, R12, R6, PT ;  /* 0x000000060c00720c */ /* 0x000fe20003f64070 */
[----:B------:R-:W-:Y:S01]  /*6060*/  @!P6 IMAD.IADD R13, R13, 0x1, -R12 ;  /* 0x000000010d0de824 */ /* 0x000fe200078e0a0c */
[----:B------:R-:W-:Y:S01]  /*6070*/  IABS R9, R5 ;  /* 0x0000000500097213 */ /* 0x000fe20000000000 */
[----:B------:R-:W-:Y:S01]  /*6080*/  IMAD.HI.U32 R15, R4, R11, RZ ;  /* 0x0000000b040f7227 */ /* 0x000fe200078e00ff */
[----:B------:R-:W-:Y:S01]  /*6090*/  STL [R1+0x778], R20 ;  /* 0x0007781401007387 */ /* 0x000fe20000100800 */
[----:B------:R-:W-:Y:S02]  /*60a0*/  ISETP.GE.AND P6, PT, R7, RZ, PT ;  /* 0x000000ff0700720c */ /* 0x000fe40003fc6270 */
[----:B0-----:R-:W-:Y:S01]  /*60b0*/  IMAD.MOV.U32 R3, RZ, RZ, R18 ;  /* 0x000000ffff037224 */ /* 0x001fe200078e0012 */
[----:B------:R-:W-:Y:S01]  /*60c0*/  ISETP.GT.U32.AND P5, PT, R12, R13, PT ;  /* 0x0000000d0c00720c */ /* 0x000fe20003fa4070 */
[----:B------:R-:W-:Y:S01]  /*60d0*/  @!P2 IMAD.IADD R17, R17, 0x1, -R12 ;  /* 0x000000011111a824 */ /* 0x000fe200078e0a0c */
[----:B------:R-:W-:Y:S01]  /*60e0*/  ISETP.GE.AND P2, PT, R0, RZ, PT ;  /* 0x000000ff0000720c */ /* 0x000fe20003f46270 */
[----:B------:R-:W-:-:S04]  /*60f0*/  IMAD.HI.U32 R19, R4, R14, RZ ;  /* 0x0000000e04137227 */ /* 0x000fc800078e00ff */
[----:B------:R-:W-:Y:S02]  /*6100*/  IMAD.MOV R15, RZ, RZ, -R15 ;  /* 0x000000ffff0f7224 */ /* 0x000fe400078e0a0f */
[----:B------:R-:W-:Y:S02]  /*6110*/  @!P1 IMAD.MOV R3, RZ, RZ, -R3 ;  /* 0x000000ffff039224 */ /* 0x000fe400078e0a03 */
[----:B------:R-:W-:-:S03]  /*6120*/  IMAD.HI.U32 R0, R4, R9, RZ ;  /* 0x0000000904007227 */ /* 0x000fc600078e00ff */
[----:B------:R0:W-:Y:S01]  /*6130*/  STL [R1+0x77c], R3 ;  /* 0x00077c0301007387 */ /* 0x0001e20000100800 */
[----:B------:R-:W-:Y:S02]  /*6140*/  IMAD.MOV R19, RZ, RZ, -R19 ;  /* 0x000000ffff137224 */ /* 0x000fe400078e0a13 */
[----:B------:R-:W-:Y:S01]  /*6150*/  @!P0 IMAD.MOV R17, RZ, RZ, -R17 ;  /* 0x000000ffff118224 */ /* 0x000fe200078e0a11 */
[----:B------:R-:W-:Y:S01]  /*6160*/  ISETP.GE.AND P0, PT, R10, RZ, PT ;  /* 0x000000ff0a00720c */ /* 0x000fe20003f06270 */
[C---:B------:R-:W-:Y:S02]  /*6170*/  IMAD R10, R12.reuse, R15, R11 ;  /* 0x0000000f0c0a7224 */ /* 0x040fe400078e020b */
[----:B------:R-:W-:Y:S01]  /*6180*/  IMAD.MOV R0, RZ, RZ, -R0 ;  /* 0x000000ffff007224 */ /* 0x000fe200078e0a00 */
[----:B------:R-:W-:Y:S01]  /*6190*/  STL [R1+0x790], R17 ;  /* 0x0007901101007387 */ /* 0x000fe20000100800 */
[----:B------:R-:W-:Y:S02]  /*61a0*/  IMAD R14, R12, R19, R14 ;  /* 0x000000130c0e7224 */ /* 0x000fe400078e020e */
[----:B0-----:R-:W-:-:S02]  /*61b0*/  IMAD.MOV.U32 R3, RZ, RZ, R16 ;  /* 0x000000ffff037224 */ /* 0x001fc400078e0010 */
[--C-:B------:R-:W-:Y:S01]  /*61c0*/  @!P3 IMAD.IADD R6, R6, 0x1, -R12.reuse ;  /* 0x000000010606b824 */ /* 0x100fe200078e0a0c */
[C---:B------:R-:W-:Y:S01]  /*61d0*/  ISETP.GT.U32.AND P3, PT, R12.reuse, R10, PT ;  /* 0x0000000a0c00720c */ /* 0x040fe20003f64070 */
[C---:B------:R-:W-:Y:S01]  /*61e0*/  IMAD R9, R12.reuse, R0, R9 ;  /* 0x000000000c097224 */ /* 0x040fe200078e0209 */
[C---:B------:R-:W-:Y:S01]  /*61f0*/  ISETP.GT.U32.AND P1, PT, R12.reuse, R14, PT ;  /* 0x0000000e0c00720c */ /* 0x040fe20003f24070 */
[----:B------:R-:W-:Y:S02]  /*6200*/  @!P4 IMAD.MOV R3, RZ, RZ, -R3 ;  /* 0x000000ffff03c224 */ /* 0x000fe400078e0a03 */
[----:B------:R-:W-:Y:S01]  /*6210*/  @!P5 IMAD.IADD R13, R13, 0x1, -R12 ;  /* 0x000000010d0dd824 */ /* 0x000fe200078e0a0c */
[----:B------:R-:W-:Y:S01]  /*6220*/  ISETP.GT.U32.AND P4, PT, R12, R9, PT ;  /* 0x000000090c00720c */ /* 0x000fe20003f84070 */
[----:B------:R-:W-:Y:S01]  /*6230*/  VIADD R7, R29, 0x196 ;  /* 0x000001961d077836 */ /* 0x000fe20000000000 */
[----:B------:R0:W-:Y:S01]  /*6240*/  STL [R1+0x7d8], R3 ;  /* 0x0007d80301007387 */ /* 0x0001e20000100800 */
[----:B------:R-:W-:Y:S01]  /*6250*/  ISETP.GE.AND P5, PT, R5, RZ, PT ;  /* 0x000000ff0500720c */ /* 0x000fe20003fa6270 */
[----:B------:R-:W-:-:S02]  /*6260*/  VIADD R5, R29, 0x195 ;  /* 0x000001951d057836 */ /* 0x000fc40000000000 */
[----:B------:R-:W-:Y:S01]  /*6270*/  IABS R0, R7 ;  /* 0x0000000700007213 */ /* 0x000fe20000000000 */
[--C-:B------:R-:W-:Y:S02]  /*6280*/  @!P3 IMAD.IADD R10, R10, 0x1, -R12.reuse ;  /* 0x000000010a0ab824 */ /* 0x100fe400078e0a0c */
[----:B------:R-:W-:Y:S01]  /*6290*/  @!P1 IMAD.IADD R14, R14, 0x1, -R12 ;  /* 0x000000010e0e9824 */ /* 0x000fe200078e0a0c */
[----:B------:R-:W-:Y:S01]  /*62a0*/  ISETP.GE.AND P1, PT, R8, RZ, PT ;  /* 0x000000ff0800720c */ /* 0x000fe20003f26270 */
[----:B------:R-:W-:Y:S01]  /*62b0*/  IMAD.HI.U32 R11, R4, R0, RZ ;  /* 0x00000000040b7227 */ /* 0x000fe200078e00ff */
[----:B------:R-:W-:-:S03]  /*62c0*/  ISETP.GT.U32.AND P3, PT, R12, R10, PT ;  /* 0x0000000a0c00720c */ /* 0x000fc60003f64070 */
[----:B0-----:R-:W-:Y:S01]  /*62d0*/  IMAD.MOV.U32 R3, RZ, RZ, R13 ;  /* 0x000000ffff037224 */ /* 0x001fe200078e000d */
[----:B------:R-:W-:Y:S01]  /*62e0*/  IABS R13, R5 ;  /* 0x00000005000d7213 */ /* 0x000fe20000000000 */
[----:B------:R-:W-:Y:S01]  /*62f0*/  @!P4 IMAD.IADD R9, R9, 0x1, -R12 ;  /* 0x000000010909c824 */ /* 0x000fe200078e0a0c */
[C---:B------:R-:W-:Y:S01]  /*6300*/  ISETP.GT.U32.AND P4, PT, R12.reuse, R14, PT ;  /* 0x0000000e0c00720c */ /* 0x040fe20003f84070 */
[----:B------:R-:W-:Y:S02]  /*6310*/  @!P2 IMAD.MOV R3, RZ, RZ, -R3 ;  /* 0x000000ffff03a224 */ /* 0x000fe400078e0a03 */
[----:B------:R-:W-:Y:S01]  /*6320*/  IMAD.MOV R11, RZ, RZ, -R11 ;  /* 0x000000ffff0b7224 */ /* 0x000fe200078e0a0b */
[C---:B------:R-:W-:Y:S01]  /*6330*/  ISETP.GT.U32.AND P2, PT, R12.reuse, R9, PT ;  /* 0x000000090c00720c */ /* 0x040fe20003f44070 */
[----:B------:R-:W-:Y:S01]  /*6340*/  VIADD R8, R29, 0x194 ;  /* 0x000001941d087836 */ /* 0x000fe20000000000 */
[----:B------:R0:W-:Y:S01]  /*6350*/  STL [R1+0x7dc], R3 ;  /* 0x0007dc0301007387 */ /* 0x0001e20000100800 */
[----:B------:R-:W-:-:S02]  /*6360*/  IMAD R0, R12, R11, R0 ;  /* 0x0000000b0c007224 */ /* 0x000fc400078e0200 */
[--C-:B------:R-:W-:Y:S01]  /*6370*/  @!P3 IMAD.IADD R10, R10, 0x1, -R12.reuse ;  /* 0x000000010a0ab824 */ /* 0x100fe200078e0a0c */
[----:B------:R-:W-:Y:S01]  /*6380*/  IABS R11, R8 ;  /* 0x00000008000b7213 */ /* 0x000fe20000000000 */
[----:B------:R-:W-:Y:S02]  /*6390*/  VIADD R19, R29, 0x181 ;  /* 0x000001811d137836 */ /* 0x000fe40000000000 */
[----:B------:R-:W-:Y:S01]  /*63a0*/  @!P4 IMAD.IADD R14, R14, 0x1, -R12 ;  /* 0x000000010e0ec824 */ /* 0x000fe200078e0a0c */
[----:B------:R-:W-:Y:S01]  /*63b0*/  ISETP.GT.U32.AND P4, PT, R12, R0, PT ;  /* 0x000000000c00720c */ /* 0x000fe20003f84070 */
[----:B------:R-:W-:Y:S01]  /*63c0*/  IMAD.HI.U32 R16, R4, R11, RZ ;  /* 0x0000000b04107227 */ /* 0x000fe200078e00ff */
[----:B------:R-:W-:-:S03]  /*63d0*/  IABS R20, R19 ;  /* 0x0000001300147213 */ /* 0x000fc60000000000 */
[----:B0-----:R-:W-:Y:S02]  /*63e0*/  IMAD.MOV.U32 R3, RZ, RZ, R6 ;  /* 0x000000ffff037224 */ /* 0x001fe400078e0006 */
[----:B------:R-:W-:-:S04]  /*63f0*/  IMAD.HI.U32 R6, R4, R13, RZ ;  /* 0x0000000d04067227 */ /* 0x000fc800078e00ff */
[----:B------:R-:W-:Y:S02]  /*6400*/  IMAD.MOV R6, RZ, RZ, -R6 ;  /* 0x000000ffff067224 */ /* 0x000fe400078e0a06 */
[----:B------:R-:W-:Y:S01]  /*6410*/  @!P2 IMAD.IADD R9, R9, 0x1, -R12 ;  /* 0x000000010909a824 */ /* 0x000fe200078e0a0c */
[----:B------:R-:W-:Y:S01]  /*6420*/  ISETP.GE.AND P2, PT, R5, RZ, PT ;  /* 0x000000ff0500720c */ /* 0x000fe20003f46270 */
[C---:B------:R-:W-:Y:S02]  /*6430*/  IMAD R13, R12.reuse, R6, R13 ;  /* 0x000000060c0d7224 */ /* 0x040fe400078e020d */
[----:B------:R-:W-:Y:S01]  /*6440*/  @!P6 IMAD.MOV R3, RZ, RZ, -R3 ;  /* 0x000000ffff03e224 */ /* 0x000fe200078e0a03 */
[----:B------:R-:W-:Y:S01]  /*6450*/  ISETP.GE.AND P6, PT, R7, RZ, PT ;  /* 0x000000ff0700720c */ /* 0x000fe20003fc6270 */
[C---:B------:R-:W-:Y:S01]  /*6460*/  VIADD R5, R29.reuse, 0x193 ;  /* 0x000001931d057836 */ /* 0x040fe20000000000 */
[----:B------:R-:W-:Y:S01]  /*6470*/  ISETP.GT.U32.AND P3, PT, R12, R13, PT ;  /* 0x0000000d0c00720c */ /* 0x000fe20003f64070 */
[----:B------:R-:W-:Y:S01]  /*6480*/  IMAD.MOV R16, RZ, RZ, -R16 ;  /* 0x000000ffff107224 */ /* 0x000fe200078e0a10 */
[----:B------:R0:W-:Y:S01]  /*6490*/  STL [R1+0x7e8], R3 ;  /* 0x0007e80301007387 */ /* 0x0001e20000100800 */
[----:B------:R-:W-:Y:S01]  /*64a0*/  @!P4 IMAD.IADD R0, R0, 0x1, -R12 ;  /* 0x000000010000c824 */ /* 0x000fe200078e0a0c */
[----:B------:R-:W-:Y:S01]  /*64b0*/  IABS R7, R5 ;  /* 0x0000000500077213 */ /* 0x000fe20000000000 */
[----:B------:R-:W-:Y:S01]  /*64c0*/  IMAD R11, R12, R16, R11 ;  /* 0x000000100c0b7224 */ /* 0x000fe200078e020b */
[----:B------:R-:W-:Y:S01]  /*64d0*/  ISETP.GE.AND P4, PT, R8, RZ, PT ;  /* 0x000000ff0800720c */ /* 0x000fe20003f86270 */
[----:B------:R-:W-:-:S02]  /*64e0*/  VIADD R6, R29, 0x192 ;  /* 0x000001921d067836 */ /* 0x000fc40000000000 */
[----:B------:R-:W-:-:S03]  /*64f0*/  IMAD.HI.U32 R8, R4, R7, RZ ;  /* 0x0000000704087227 */ /* 0x000fc600078e00ff */
[----:B------:R-:W-:Y:S01]  /*6500*/  IABS R15, R6 ;  /* 0x00000006000f7213 */ /* 0x000fe20000000000 */
[----:B------:R-:W-:Y:S02]  /*6510*/  @!P3 IMAD.IADD R13, R13, 0x1, -R12 ;  /* 0x000000010d0db824 */ /* 0x000fe400078e0a0c */
[----:B0-----:R-:W-:Y:S02]  /*6520*/  IMAD.MOV.U32 R3, RZ, RZ, R14 ;  /* 0x000000ffff037224 */ /* 0x001fe400078e000e */
[----:B------:R-:W-:Y:S01]  /*6530*/  IMAD.MOV.U32 R14, RZ, RZ, R9 ;  /* 0x000000ffff0e7224 */ /* 0x000fe200078e0009 */
[C---:B------:R-:W-:Y:S01]  /*6540*/  ISETP.GT.U32.AND P3, PT, R12.reuse, R13, PT ;  /* 0x0000000d0c00720c */ /* 0x040fe20003f64070 */
[----:B------:R-:W-:Y:S01]  /*6550*/  @!P0 IMAD.MOV R3, RZ, RZ, -R3 ;  /* 0x000000ffff038224 */ /* 0x000fe200078e0a03 */
[C---:B------:R-:W-:Y:S01]  /*6560*/  ISETP.GT.U32.AND P0, PT, R12.reuse, R0, PT ;  /* 0x000000000c00720c */ /* 0x040fe20003f04070 */
[----:B------:R-:W-:Y:S01]  /*6570*/  @!P5 IMAD.MOV R14, RZ, RZ, -R14 ;  /* 0x000000ffff0ed224 */ /* 0x000fe200078e0a0e */
[----:B------:R-:W-:Y:S01]  /*6580*/  ISETP.GT.U32.AND P5, PT, R12, R11, PT ;  /* 0x0000000b0c00720c */ /* 0x000fe20003fa4070 */
[----:B------:R-:W-:Y:S01]  /*6590*/  IMAD.MOV R8, RZ, RZ, -R8 ;  /* 0x000000ffff087224 */ /* 0x000fe200078e0a08 */
[----:B------:R0:W-:Y:S01]  /*65a0*/  STL [R1+0x7e4], R3 ;  /* 0x0007e40301007387 */ /* 0x0001e20000100800 */
[----:B------:R-:W-:-:S03]  /*65b0*/  IMAD.HI.U32 R9, R4, R15, RZ ;  /* 0x0000000f04097227 */ /* 0x000fc600078e00ff */
[----:B------:R1:W-:Y:S01]  /*65c0*/  STL [R1+0x7b8], R14 ;  /* 0x0007b80e01007387 */ /* 0x0003e20000100800 */
[C---:B------:R-:W-:Y:S02]  /*65d0*/  IMAD R7, R12.reuse, R8, R7 ;  /* 0x000000080c077224 */ /* 0x040fe400078e0207 */
[--C-:B------:R-:W-:Y:S02]  /*65e0*/  @!P3 IMAD.IADD R13, R13, 0x1, -R12.reuse ;  /* 0x000000010d0db824 */ /* 0x100fe400078e0a0c */
[----:B------:R-:W-:Y:S01]  /*65f0*/  IMAD.MOV R9, RZ, RZ, -R9 ;  /* 0x000000ffff097224 */ /* 0x000fe200078e0a09 */
[----:B------:R-:W-:Y:S01]  /*6600*/  ISETP.GT.U32.AND P3, PT, R12, R7, PT ;  /* 0x000000070c00720c */ /* 0x000fe20003f64070 */
[--C-:B------:R-:W-:Y:S01]  /*6610*/  @!P0 IMAD.IADD R0, R0, 0x1, -R12.reuse ;  /* 0x0000000100008824 */ /* 0x100fe200078e0a0c */
[----:B------:R-:W-:Y:S01]  /*6620*/  ISETP.GE.AND P0, PT, R6, RZ, PT ;  /* 0x000000ff0600720c */ /* 0x000fe20003f06270 */
[----:B------:R-:W-:Y:S02]  /*6630*/  @!P5 IMAD.IADD R11, R11, 0x1, -R12 ;  /* 0x000000010b0bd824 */ /* 0x000fe400078e0a0c */
[----:B0-----:R-:W-:-:S02]  /*6640*/  IMAD.MOV.U32 R3, RZ, RZ, R10 ;  /* 0x000000ffff037224 */ /* 0x001fc400078e000a */
[C---:B------:R-:W-:Y:S01]  /*6650*/  IMAD R15, R12.reuse, R9, R15 ;  /* 0x000000090c0f7224 */ /* 0x040fe200078e020f */
[C---:B------:R-:W-:Y:S01]  /*6660*/  ISETP.GT.U32.AND P5, PT, R12.reuse, R11, PT ;  /* 0x0000000b0c00720c */ /* 0x040fe20003fa4070 */
[----:B-1----:R-:W-:Y:S02]  /*6670*/  IMAD.MOV.U32 R14, RZ, RZ, R0 ;  /* 0x000000ffff0e7224 */ /* 0x002fe400078e0000 */
[----:B------:R-:W-:Y:S01]  /*6680*/  @!P1 IMAD.MOV R3, RZ, RZ, -R3 ;  /* 0x000000ffff039224 */ /* 0x000fe200078e0a03 */
[----:B------:R-:W-:Y:S01]  /*6690*/  ISETP.GE.AND P1, PT, R5, RZ, PT ;  /* 0x000000ff0500720c */ /* 0x000fe20003f26270 */
[----:B------:R-:W-:Y:S01]  /*66a0*/  @!P6 IMAD.MOV R14, RZ, RZ, -R14 ;  /* 0x000000ffff0ee224 */ /* 0x000fe200078e0a0e */
[----:B------:R-:W-:Y:S01]  /*66b0*/  ISETP.GT.U32.AND P6, PT, R12, R15, PT ;  /* 0x0000000f0c00720c */ /* 0x000fe20003fc4070 */
[----:B------:R-:W-:Y:S01]  /*66c0*/  @!P3 IMAD.IADD R7, R7, 0x1, -R12 ;  /* 0x000000010707b824 */ /* 0x000fe200078e0a0c */
[----:B------:R0:W-:Y:S01]  /*66d0*/  STL [R1+0x7bc], R3 ;  /* 0x0007bc0301007387 */ /* 0x0001e20000100800 */
[----:B------:R-:W-:-:S02]  /*66e0*/  VIADD R10, R29, 0x191 ;  /* 0x000001911d0a7836 */ /* 0x000fc40000000000 */
[----:B------:R-:W-:Y:S01]  /*66f0*/  VIADD R9, R29, 0x190 ;  /* 0x000001901d097836 */ /* 0x000fe20000000000 */
[----:B------:R-:W-:Y:S01]  /*6700*/  ISETP.GT.U32.AND P3, PT, R12, R7, PT ;  /* 0x000000070c00720c */ /* 0x000fe20003f64070 */
[--C-:B------:R-:W-:Y:S01]  /*6710*/  @!P5 IMAD.IADD R11, R11, 0x1, -R12.reuse ;  /* 0x000000010b0bd824 */ /* 0x100fe200078e0a0c */
[----:B------:R-:W-:Y:S01]  /*6720*/  IABS R6, R10 ;  /* 0x0000000a00067213 */ /* 0x000fe20000000000 */
[----:B------:R-:W-:Y:S01]  /*6730*/  STL [R1+0x7d4], R14 ;  /* 0x0007d40e01007387 */ /* 0x000fe20000100800 */
[----:B------:R-:W-:Y:S01]  /*6740*/  IABS R8, R9 ;  /* 0x0000000900087213 */ /* 0x000fe20000000000 */
[----:B------:R-:W-:Y:S01]  /*6750*/  VIADD R5, R29, 0x18f ;  /* 0x0000018f1d057836 */ /* 0x000fe20000000000 */
[----:B------:R-:W-:Y:S01]  /*6760*/  ISETP.GE.AND P5, PT, R9, RZ, PT ;  /* 0x000000ff0900720c */ /* 0x000fe20003fa6270 */
[----:B0-----:R-:W-:Y:S02]  /*6770*/  IMAD.MOV.U32 R3, RZ, RZ, R13 ;  /* 0x000000ffff037224 */ /* 0x001fe400078e000d */
[----:B------:R-:W-:Y:S01]  /*6780*/  @!P6 IMAD.IADD R15, R15, 0x1, -R12 ;  /* 0x000000010f0fe824 */ /* 0x000fe200078e0a0c */
[----:B------:R-:W-:Y:S01]  /*6790*/  IABS R0, R5 ;  /* 0x0000000500007213 */ /* 0x000fe20000000000 */
[----:B------:R-:W-:Y:S01]  /*67a0*/  @!P2 IMAD.MOV R3, RZ, RZ, -R3 ;  /* 0x000000ffff03a224 */ /* 0x000fe200078e0a03 */
[----:B------:R-:W-:Y:S01]  /*67b0*/  ISETP.GE.AND P2, PT, R10, RZ, PT ;  /* 0x000000ff0a00720c */ /* 0x000fe20003f46270 */
[----:B------:R-:W-:Y:S01]  /*67c0*/  IMAD.HI.U32 R13, R4, R6, RZ ;  /* 0x00000006040d7227 */ /* 0x000fe200078e00ff */
[----:B------:R-:W-:-:S02]  /*67d0*/  ISETP.GT.U32.AND P6, PT, R12, R15, PT ;  /* 0x0000000f0c00720c */ /* 0x000fc40003fc4070 */
[----:B------:R0:W-:Y:S01]  /*67e0*/  STL [R1+0x7d0], R3 ;  /* 0x0007d00301007387 */ /* 0x0001e20000100800 */
[----:B------:R-:W-:-:S04]  /*67f0*/  IMAD.HI.U32 R9, R4, R8, RZ ;  /* 0x0000000804097227 */ /* 0x000fc800078e00ff */
[----:B------:R-:W-:Y:S02]  /*6800*/  IMAD.MOV R13, RZ, RZ, -R13 ;  /* 0x000000ffff0d7224 */ /* 0x000fe400078e0a0d */
[----:B------:R-:W-:Y:S02]  /*6810*/  IMAD.MOV R9, RZ, RZ, -R9 ;  /* 0x000000ffff097224 */ /* 0x000fe400078e0a09 */
[----:B------:R-:W-:Y:S02]  /*6820*/  @!P3 IMAD.IADD R7, R7, 0x1, -R12 ;  /* 0x000000010707b824 */ /* 0x000fe400078e0a0c */
[----:B0-----:R-:W-:Y:S02]  /*6830*/  IMAD.MOV.U32 R3, RZ, RZ, R11 ;  /* 0x000000ffff037224 */ /* 0x001fe400078e000b */
[C---:B------:R-:W-:Y:S02]  /*6840*/  IMAD R6, R12.reuse, R13, R6 ;  /* 0x0000000d0c067224 */ /* 0x040fe400078e0206 */
[----:B------:R-:W-:Y:S01]  /*6850*/  @!P4 IMAD.MOV R3, RZ, RZ, -R3 ;  /* 0x000000ffff03c224 */ /* 0x000fe200078e0a03 */
[----:B------:R-:W-:Y:S01]  /*6860*/  ISETP.GE.AND P4, PT, R5, RZ, PT ;  /* 0x000000ff0500720c */ /* 0x000fe20003f86270 */
[C---:B------:R-:W-:Y:S01]  /*6870*/  IMAD R5, R12.reuse, R9, R8 ;  /* 0x000000090c057224 */ /* 0x040fe200078e0208 */
[----:B------:R-:W-:Y:S01]  /*6880*/  ISETP.GT.U32.AND P3, PT, R12, R6, PT ;  /* 0x000000060c00720c */ /* 0x000fe20003f64070 */
[----:B------:R-:W-:Y:S01]  /*6890*/  IMAD.HI.U32 R10, R4, R0, RZ ;  /* 0x00000000040a7227 */ /* 0x000fe200078e00ff */
[----:B------:R0:W-:Y:S03]  /*68a0*/  STL [R1+0x7c8], R3 ;  /* 0x0007c80301007387 */ /* 0x0001e60000100800 */
[----:B------:R-:W-:-:S02]  /*68b0*/  IMAD.MOV R10, RZ, RZ, -R10 ;  /* 0x000000ffff0a7224 */ /* 0x000fc400078e0a0a */
[----:B------:R-:W-:Y:S02]  /*68c0*/  @!P6 IMAD.IADD R15, R15, 0x1, -R12 ;  /* 0x000000010f0fe824 */ /* 0x000fe400078e0a0c */
[----:B------:R-:W-:Y:S02]  /*68d0*/  IMAD R0, R12, R10, R0 ;  /* 0x0000000a0c007224 */ /* 0x000fe400078e0200 */
[C---:B------:R-:W-:Y:S02]  /*68e0*/  VIADD R10, R29.reuse, 0x18e ;  /* 0x0000018e1d0a7836 */ /* 0x040fe40000000000 */
[----:B0-----:R-:W-:Y:S02]  /*68f0*/  IMAD.MOV.U32 R3, RZ, RZ, R7 ;  /* 0x000000ffff037224 */ /* 0x001fe400078e0007 */
[----:B------:R-:W-:Y:S01]  /*6900*/  @!P3 IMAD.IADD R6, R6, 0x1, -R12 ;  /* 0x000000010606b824 */ /* 0x000fe200078e0a0c */
[----:B------:R-:W-:Y:S01]  /*6910*/  ISETP.GE.AND P6, PT, R10, RZ, PT ;  /* 0x000000ff0a00720c */ /* 0x000fe20003fc6270 */
[----:B------:R-:W-:Y:S01]  /*6920*/  @!P1 IMAD.MOV R3, RZ, RZ, -R3 ;  /* 0x000000ffff039224 */ /* 0x000fe200078e0a03 */
[C---:B------:R-:W-:Y:S01]  /*6930*/  ISETP.GT.U32.AND P1, PT, R12.reuse, R5, PT ;  /* 0x000000050c00720c */ /* 0x040fe20003f24070 */
[C---:B------:R-:W-:Y:S01]  /*6940*/  VIADD R7, R29.reuse, 0x18d ;  /* 0x0000018d1d077836 */ /* 0x040fe20000000000 */
[----:B------:R-:W-:Y:S01]  /*6950*/  ISETP.GT.U32.AND P3, PT, R12, R6, PT ;  /* 0x000000060c00720c */ /* 0x000fe20003f64070 */
[C---:B------:R-:W-:Y:S01]  /*6960*/  VIADD R9, R29.reuse, 0x18b ;  /* 0x0000018b1d097836 */ /* 0x040fe20000000000 */
[----:B------:R0:W-:Y:S01]  /*6970*/  STL [R1+0x7cc], R3 ;  /* 0x0007cc0301007387 */ /* 0x0001e20000100800 */
[----:B------:R-:W-:Y:S01]  /*6980*/  IABS R10, R10 ;  /* 0x0000000a000a7213 */ /* 0x000fe20000000000 */
[----:B------:R-:W-:Y:S01]  /*6990*/  VIADD R8, R29, 0x18c ;  /* 0x0000018c1d087836 */ /* 0x000fe20000000000 */
[----:B------:R-:W-:Y:S01]  /*69a0*/  IABS R11, R7 ;  /* 0x00000007000b7213 */ /* 0x000fe20000000000 */
[----:B------:R-:W-:Y:S01]  /*69b0*/  IMAD.HI.U32 R23, R4, R20, RZ ;  /* 0x0000001404177227 */ /* 0x000fe200078e00ff */
[----:B------:R-:W-:-:S02]  /*69c0*/  IABS R14, R9 ;  /* 0x00000009000e7213 */ /* 0x000fc40000000000 */
[----:B------:R-:W-:Y:S01]  /*69d0*/  IABS R13, R8 ;  /* 0x00000008000d7213 */ /* 0x000fe20000000000 */
[----:B------:R-:W-:-:S04]  /*69e0*/  IMAD.HI.U32 R16, R4, R11, RZ ;  /* 0x0000000b04107227 */ /* 0x000fc800078e00ff */
[----:B0-----:R-:W-:Y:S02]  /*69f0*/  IMAD.MOV.U32 R3, RZ, RZ, R15 ;  /* 0x000000ffff037224 */ /* 0x001fe400078e000f */
[----:B------:R-:W-:Y:S02]  /*6a00*/  @!P1 IMAD.IADD R5, R5, 0x1, -R12 ;  /* 0x0000000105059824 */ /* 0x000fe400078e0a0c */
[----:B------:R-:W-:Y:S01]  /*6a10*/  @!P0 IMAD.MOV R3, RZ, RZ, -R3 ;  /* 0x000000ffff038224 */ /* 0x000fe200078e0a03 */
[----:B------:R-:W-:Y:S01]  /*6a20*/  ISETP.GT.U32.AND P0, PT, R12, R0, PT ;  /* 0x000000000c00720c */ /* 0x000fe20003f04070 */
[----:B------:R-:W-:Y:S01]  /*6a30*/  IMAD.HI.U32 R15, R4, R10, RZ ;  /* 0x0000000a040f7227 */ /* 0x000fe200078e00ff */
[----:B------:R-:W-:Y:S02]  /*6a40*/  ISETP.GT.U32.AND P1, PT, R12, R5, PT ;  /* 0x000000050c00720c */ /* 0x000fe40003f24070 */
[----:B------:R0:W-:Y:S01]  /*6a50*/  STL [R1+0x7c4], R3 ;  /* 0x0007c40301007387 */ /* 0x0001e20000100800 */
[----:B------:R-:W-:-:S02]  /*6a60*/  IMAD.MOV R15, RZ, RZ, -R15 ;  /* 0x000000ffff0f7224 */ /* 0x000fc400078e0a0f */
[----:B------:R-:W-:Y:S01]  /*6a70*/  @!P3 IMAD.IADD R6, R6, 0x1, -R12 ;  /* 0x000000010606b824 */ /* 0x000fe200078e0a0c */
[----:B------:R-:W-:Y:S01]  /*6a80*/  ISETP.GE.AND P3, PT, R7, RZ, PT ;  /* 0x000000ff0700720c */ /* 0x000fe20003f66270 */
[----:B------:R-:W-:Y:S02]  /*6a90*/  IMAD.MOV R16, RZ, RZ, -R16 ;  /* 0x000000ffff107224 */ /* 0x000fe400078e0a10 */
[----:B------:R-:W-:Y:S02]  /*6aa0*/  IMAD R10, R12, R15, R10 ;  /* 0x0000000f0c0a7224 */ /* 0x000fe400078e020a */
[--C-:B------:R-:W-:Y:S02]  /*6ab0*/  @!P0 IMAD.IADD R0, R0, 0x1, -R12.reuse ;  /* 0x0000000100008824 */ /* 0x100fe400078e0a0c */
[----:B------:R-:W-:Y:S01]  /*6ac0*/  @!P1 IMAD.IADD R5, R5, 0x1, -R12 ;  /* 0x0000000105059824 */ /* 0x000fe200078e0a0c */
[C---:B------:R-:W-:Y:S01]  /*6ad0*/  ISETP.GT.U32.AND P1, PT, R12.reuse, R10, PT ;  /* 0x0000000a0c00720c */ /* 0x040fe20003f24070 */
[----:B------:R-:W-:Y:S01]  /*6ae0*/  IMAD.MOV.U32 R18, RZ, RZ, R6 ;  /* 0x000000ffff127224 */ /* 0x000fe200078e0006 */
[C---:B------:R-:W-:Y:S01]  /*6af0*/  ISETP.GT.U32.AND P0, PT, R12.reuse, R0, PT ;  /* 0x000000000c00720c */ /* 0x040fe20003f04070 */
[----:B------:R-:W-:-:S02]  /*6b00*/  IMAD R16, R12, R16, R11 ;  /* 0x000000100c107224 */ /* 0x000fc400078e020b */
[----:B0-----:R-:W-:Y:S02]  /*6b10*/  IMAD.MOV.U32 R3, RZ, RZ, R5 ;  /* 0x000000ffff037224 */ /* 0x001fe400078e0005 */
[----:B------:R-:W-:-:S04]  /*6b20*/  IMAD.HI.U32 R7, R4, R14, RZ ;  /* 0x0000000e04077227 */ /* 0x000fc800078e00ff */
[----:B------:R-:W-:Y:S01]  /*6b30*/  @!P2 IMAD.MOV R18, RZ, RZ, -R18 ;  /* 0x000000ffff12a224 */ /* 0x000fe200078e0a12 */
[----:B------:R-:W-:Y:S01]  /*6b40*/  ISETP.GT.U32.AND P2, PT, R12, R16, PT ;  /* 0x000000100c00720c */ /* 0x000fe20003f44070 */
[----:B------:R-:W-:Y:S01]  /*6b50*/  @!P5 IMAD.MOV R3, RZ, RZ, -R3 ;  /* 0x000000ffff03d224 */ /* 0x000fe200078e0a03 */
[----:B------:R-:W-:Y:S01]  /*6b60*/  ISETP.GE.AND P5, PT, R8, RZ, PT ;  /* 0x000000ff0800720c */ /* 0x000fe20003fa6270 */
[----:B------:R-:W-:Y:S01]  /*6b70*/  IMAD.MOV R6, RZ, RZ, -R7 ;  /* 0x000000ffff067224 */ /* 0x000fe200078e0a07 */
[----:B------:R-:W-:Y:S01]  /*6b80*/  STL [R1+0x7b4], R18 ;  /* 0x0007b41201007387 */ /* 0x000fe20000100800 */
[----:B------:R-:W-:Y:S02]  /*6b90*/  @!P0 IMAD.IADD R0, R0, 0x1, -R12 ;  /* 0x0000000100008824 */ /* 0x000fe400078e0a0c */
[----:B------:R-:W-:Y:S01]  /*6ba0*/  IMAD R14, R12, R6, R14 ;  /* 0x000000060c0e7224 */ /* 0x000fe200078e020e */
[----:B------:R0:W-:Y:S01]  /*6bb0*/  STL [R1+0x7b0], R3 ;  /* 0x0007b00301007387 */ /* 0x0001e20000100800 */
[----:B------:R-:W-:-:S02]  /*6bc0*/  @!P1 IMAD.IADD R10, R10, 0x1, -R12 ;  /* 0x000000010a0a9824 */ /* 0x000fc400078e0a0c */
[----:B------:R-:W-:-:S03]  /*6bd0*/  IMAD.HI.U32 R17, R4, R13, RZ ;  /* 0x0000000d04117227 */ /* 0x000fc600078e00ff */
[----:B------:R-:W-:Y:S01]  /*6be0*/  ISETP.GT.U32.AND P1, PT, R12, R10, PT ;  /* 0x0000000a0c00720c */ /* 0x000fe20003f24070 */
[----:B------:R-:W-:Y:S02]  /*6bf0*/  @!P2 IMAD.IADD R16, R16, 0x1, -R12 ;  /* 0x000000011010a824 */ /* 0x000fe400078e0a0c */
[C---:B------:R-:W-:Y:S02]  /*6c00*/  VIADD R5, R29.reuse, 0x18a ;  /* 0x0000018a1d057836 */ /* 0x040fe40000000000 */
[----:B0-----:R-:W-:Y:S01]  /*6c10*/  IMAD.MOV.U32 R3, RZ, RZ, R0 ;  /* 0x000000ffff037224 */ /* 0x001fe200078e0000 */
[C---:B------:R-:W-:Y:S01]  /*6c20*/  ISETP.GT.U32.AND P2, PT, R12.reuse, R16, PT ;  /* 0x000000100c00720c */ /* 0x040fe20003f44070 */
[----:B------:R-:W-:Y:S01]  /*6c30*/  IMAD.MOV R17, RZ, RZ, -R17 ;  /* 0x000000ffff117224 */ /* 0x000fe200078e0a11 */
[----:B------:R-:W-:Y:S01]  /*6c40*/  IABS R11, R5 ;  /* 0x00000005000b7213 */ /* 0x000fe20000000000 */
[----:B------:R-:W-:Y:S01]  /*6c50*/  @!P4 IMAD.MOV R3, RZ, RZ, -R3 ;  /* 0x000000ffff03c224 */ /* 0x000fe200078e0a03 */
[----:B------:R-:W-:Y:S01]  /*6c60*/  ISETP.GT.U32.AND P4, PT, R12, R14, PT ;  /* 0x0000000e0c00720c */ /* 0x000fe20003f84070 */
[----:B------:R-:W-:-:S02]  /*6c70*/  VIADD R6, R29, 0x189 ;  /* 0x000001891d067836 */ /* 0x000fc40000000000 */
[----:B------:R-:W-:Y:S01]  /*6c80*/  IMAD R13, R12, R17, R13 ;  /* 0x000000110c0d7224 */ /* 0x000fe200078e020d */
[----:B------:R0:W-:Y:S01]  /*6c90*/  STL [R1+0x7ac], R3 ;  /* 0x0007ac0301007387 */ /* 0x0001e20000100800 */
[----:B------:R-:W-:Y:S01]  /*6ca0*/  VIADD R7, R29, 0x188 ;  /* 0x000001881d077836 */ /* 0x000fe20000000000 */
[----:B------:R-:W-:Y:S01]  /*6cb0*/  IABS R8, R6 ;  /* 0x0000000600087213 */ /* 0x000fe20000000000 */
[----:B------:R-:W-:Y:S01]  /*6cc0*/  IMAD.HI.U32 R15, R4, R11, RZ ;  /* 0x0000000b040f7227 */ /* 0x000fe200078e00ff */
[----:B------:R-:W-:Y:S02]  /*6cd0*/  ISETP.GT.U32.AND P0, PT, R12, R13, PT ;  /* 0x0000000d0c00720c */ /* 0x000fe40003f04070 */
[----:B------:R-:W-:Y:S01]  /*6ce0*/  IABS R0, R7 ;  /* 0x0000000700007213 */ /* 0x000fe20000000000 */
[--C-:B------:R-:W-:Y:S01]  /*6cf0*/  @!P1 IMAD.IADD R10, R10, 0x1, -R12.reuse ;  /* 0x000000010a0a9824 */ /* 0x100fe200078e0a0c */
[----:B------:R-:W-:Y:S01]  /*6d00*/  ISETP.GE.AND P1, PT, R9, RZ, PT ;  /* 0x000000ff0900720c */ /* 0x000fe20003f26270 */
[----:B------:R-:W-:-:S02]  /*6d10*/  @!P4 IMAD.IADD R14, R14, 0x1, -R12 ;  /* 0x000000010e0ec824 */ /* 0x000fc400078e0a0c */
[----:B------:R-:W-:Y:S02]  /*6d20*/  IMAD.MOV R15, RZ, RZ, -R15 ;  /* 0x000000ffff0f7224 */ /* 0x000fe400078e0a0f */
[----:B------:R-:W-:Y:S01]  /*6d30*/  IMAD.HI.U32 R9, R4, R8, RZ ;  /* 0x0000000804097227 */ /* 0x000fe200078e00ff */
[----:B------:R-:W-:-:S03]  /*6d40*/  ISETP.GT.U32.AND P4, PT, R12, R14, PT ;  /* 0x0000000e0c00720c */ /* 0x000fc60003f84070 */
[----:B------:R-:W-:Y:S02]  /*6d50*/  @!P2 IMAD.IADD R16, R16, 0x1, -R12 ;  /* 0x000000011010a824 */ /* 0x000fe400078e0a0c */
[----:B------:R-:W-:Y:S02]  /*6d60*/  IMAD.MOV.U32 R17, RZ, RZ, R10 ;  /* 0x000000ffff117224 */ /* 0x000fe400078e000a */
[----:B------:R-:W-:-:S04]  /*6d70*/  IMAD.HI.U32 R10, R4, R0, RZ ;  /* 0x00000000040a7227 */ /* 0x000fc800078e00ff */
[C---:B------:R-:W-:Y:S02]  /*6d80*/  IMAD R11, R12.reuse, R15, R11 ;  /* 0x0000000f0c0b7224 */ /* 0x040fe400078e020b */
[----:B------:R-:W-:Y:S02]  /*6d90*/  IMAD.MOV R9, RZ, RZ, -R9 ;  /* 0x000000ffff097224 */ /* 0x000fe400078e0a09 */
[----:B0-----:R-:W-:Y:S01]  /*6da0*/  IMAD.MOV.U32 R3, RZ, RZ, R16 ;  /* 0x000000ffff037224 */ /* 0x001fe200078e0010 */
[C---:B------:R-:W-:Y:S01]  /*6db0*/  ISETP.GT.U32.AND P2, PT, R12.reuse, R11, PT ;  /* 0x0000000b0c00720c */ /* 0x040fe20003f44070 */
[----:B------:R-:W-:Y:S02]  /*6dc0*/  IMAD.MOV R16, RZ, RZ, -R10 ;  /* 0x000000ffff107224 */ /* 0x000fe400078e0a0a */
[----:B------:R-:W-:Y:S02]  /*6dd0*/  IMAD R10, R12, R9, R8 ;  /* 0x000000090c0a7224 */ /* 0x000fe400078e0208 */
[----:B------:R-:W-:-:S02]  /*6de0*/  @!P0 IMAD.IADD R13, R13, 0x1, -R12 ;  /* 0x000000010d0d8824 */ /* 0x000fc400078e0a0c */
[----:B------:R-:W-:Y:S01]  /*6df0*/  @!P4 IMAD.IADD R14, R14, 0x1, -R12 ;  /* 0x000000010e0ec824 */ /* 0x000fe200078e0a0c */
[C---:B------:R-:W-:Y:S01]  /*6e00*/  ISETP.GT.U32.AND P4, PT, R12.reuse, R10, PT ;  /* 0x0000000a0c00720c */ /* 0x040fe20003f84070 */
[----:B------:R-:W-:Y:S01]  /*6e10*/  @!P6 IMAD.MOV R17, RZ, RZ, -R17 ;  /* 0x000000ffff11e224 */ /* 0x000fe200078e0a11 */
[C---:B------:R-:W-:Y:S01]  /*6e20*/  ISETP.GT.U32.AND P0, PT, R12.reuse, R13, PT ;  /* 0x0000000d0c00720c */ /* 0x040fe20003f04070 */
[C---:B------:R-:W-:Y:S01]  /*6e30*/  IMAD R16, R12.reuse, R16, R0 ;  /* 0x000000100c107224 */ /* 0x040fe200078e0200 */
[----:B------:R-:W-:Y:S01]  /*6e40*/  ISETP.GE.AND P6, PT, R5, RZ, PT ;  /* 0x000000ff0500720c */ /* 0x000fe20003fc6270 */
[--C-:B------:R-:W-:Y:S01]  /*6e50*/  @!P2 IMAD.IADD R11, R11, 0x1, -R12.reuse ;  /* 0x000000010b0ba824 */ /* 0x100fe200078e0a0c */
[----:B------:R0:W-:Y:S01]  /*6e60*/  STL [R1+0x7a8], R17 ;  /* 0x0007a81101007387 */ /* 0x0001e20000100800 */
[C---:B------:R-:W-:Y:S02]  /*6e70*/  VIADD R0, R29.reuse, 0x187 ;  /* 0x000001871d007836 */ /* 0x040fe40000000000 */
[----:B------:R-:W-:Y:S01]  /*6e80*/  @!P3 IMAD.MOV R3, RZ, RZ, -R3 ;  /* 0x000000ffff03b224 */ /* 0x000fe200078e0a03 */
[----:B------:R-:W-:Y:S01]  /*6e90*/  ISETP.GT.U32.AND P2, PT, R12, R11, PT ;  /* 0x0000000b0c00720c */ /* 0x000fe20003f44070 */
[----:B------:R-:W-:Y:S01]  /*6ea0*/  VIADD R5, R29, 0x186 ;  /* 0x000001861d057836 */ /* 0x000fe20000000000 */
[----:B------:R-:W-:Y:S01]  /*6eb0*/  ISETP.GE.AND P3, PT, R6, RZ, PT ;  /* 0x000000ff0600720c */ /* 0x000fe20003f66270 */
[--C-:B------:R-:W-:Y:S01]  /*6ec0*/  @!P4 IMAD.IADD R10, R10, 0x1, -R12.reuse ;  /* 0x000000010a0ac824 */ /* 0x100fe200078e0a0c */
[----:B------:R1:W-:Y:S01]  /*6ed0*/  STL [R1+0x794], R3 ;  /* 0x0007940301007387 */ /* 0x0003e20000100800 */
[----:B------:R-:W-:Y:S01]  /*6ee0*/  @!P0 IMAD.IADD R13, R13, 0x1, -R12 ;  /* 0x000000010d0d8824 */ /* 0x000fe200078e0a0c */
[----:B0-----:R-:W-:Y:S01]  /*6ef0*/  IABS R17, R0 ;  /* 0x0000000000117213 */ /* 0x001fe20000000000 */
[----:B------:R-:W-:Y:S01]  /*6f00*/  IMAD.MOV R23, RZ, RZ, -R23 ;  /* 0x000000ffff177224 */ /* 0x000fe200078e0a17 */
[----:B------:R-:W-:Y:S01]  /*6f10*/  ISETP.GT.U32.AND P4, PT, R12, R10, PT ;  /* 0x0000000a0c00720c */ /* 0x000fe20003f84070 */
[----:B------:R-:W-:Y:S01]  /*6f20*/  IMAD.MOV.U32 R15, RZ, RZ, R13 ;  /* 0x000000ffff0f7224 */ /* 0x000fe200078e000d */
[----:B------:R-:W-:Y:S01]  /*6f30*/  IABS R13, R5 ;  /* 0x00000005000d7213 */ /* 0x000fe20000000000 */
[----:B------:R-:W-:Y:S01]  /*6f40*/  IMAD.HI.U32 R8, R4, R17, RZ ;  /* 0x0000001104087227 */ /* 0x000fe200078e00ff */
[----:B------:R-:W-:-:S03]  /*6f50*/  ISETP.GE.AND P0, PT, R7, RZ, PT ;  /* 0x000000ff0700720c */ /* 0x000fc60003f06270 */
[----:B-1----:R-:W-:Y:S02]  /*6f60*/  IMAD.MOV.U32 R3, RZ, RZ, R14 ;  /* 0x000000ffff037224 */ /* 0x002fe400078e000e */
[----:B------:R-:W-:Y:S02]  /*6f70*/  IMAD.MOV R8, RZ, RZ, -R8 ;  /* 0x000000ffff087224 */ /* 0x000fe400078e0a08 */
[----:B------:R-:W-:Y:S01]  /*6f80*/  @!P1 IMAD.MOV R3, RZ, RZ, -R3 ;  /* 0x000000ffff039224 */ /* 0x000fe200078e0a03 */
[----:B------:R-:W-:Y:S01]  /*6f90*/  ISETP.GE.AND P1, PT, R5, RZ, PT ;  /* 0x000000ff0500720c */ /* 0x000fe20003f26270 */
[----:B------:R-:W-:-:S04]  /*6fa0*/  IMAD.HI.U32 R5, R4, R13, RZ ;  /* 0x0000000d04057227 */ /* 0x000fc800078e00ff */
[--C-:B------:R-:W-:Y:S01]  /*6fb0*/  @!P2 IMAD.IADD R11, R11, 0x1, -R12.reuse ;  /* 0x000000010b0ba824 */ /* 0x100fe200078e0a0c */
[C---:B------:R-:W-:Y:S01]  /*6fc0*/  ISETP.GT.U32.AND P2, PT, R12.reuse, R16, PT ;  /* 0x000000100c00720c */ /* 0x040fe20003f44070 */
[----:B------:R-:W-:Y:S02]  /*6fd0*/  IMAD R17, R12, R8, R17 ;  /* 0x000000080c117224 */ /* 0x000fe400078e0211 */
[----:B------:R-:W-:Y:S02]  /*6fe0*/  IMAD.MOV R5, RZ, RZ, -R5 ;  /* 0x000000ffff057224 */ /* 0x000fe400078e0a05 */
[----:B------:R-:W-:Y:S01]  /*6ff0*/  @!P4 IMAD.IADD R10, R10, 0x1, -R12 ;  /* 0x000000010a0ac824 */ /* 0x000fe200078e0a0c */
[C---:B------:R-:W-:Y:S01]  /*7000*/  ISETP.GT.U32.AND P4, PT, R12.reuse, R17, PT ;  /* 0x000000110c00720c */ /* 0x040fe20003f84070 */
[----:B------:R-:W-:Y:S02]  /*7010*/  IMAD R13, R12, R5, R13 ;  /* 0x000000050c0d7224 */ /* 0x000fe400078e020d */
[----:B------:R-:W-:-:S02]  /*7020*/  IMAD.MOV.U32 R14, RZ, RZ, R11 ;  /* 0x000000ffff0e7224 */ /* 0x000fc400078e000b */
[----:B------:R-:W-:Y:S01]  /*7030*/  @!P5 IMAD.MOV R15, RZ, RZ, -R15 ;  /* 0x000000ffff0fd224 */ /* 0x000fe200078e0a0f */
[----:B------:R-:W-:Y:S01]  /*7040*/  ISETP.GE.AND P5, PT, R0, RZ, PT ;  /* 0x000000ff0000720c */ /* 0x000fe20003fa6270 */
[----:B------:R-:W-:Y:S01]  /*7050*/  @!P6 IMAD.MOV R14, RZ, RZ, -R14 ;  /* 0x000000ffff0ee224 */ /* 0x000fe200078e0a0e */
[----:B------:R-:W-:Y:S01]  /*7060*/  ISETP.GT.U32.AND P6, PT, R12, R13, PT ;  /* 0x0000000d0c00720c */ /* 0x000fe20003fc4070 */
[C---:B------:R-:W-:Y:S01]  /*7070*/  VIADD R0, R29.reuse, 0x185 ;  /* 0x000001851d007836 */ /* 0x040fe20000000000 */
[----:B------:R-:W-:Y:S01]  /*7080*/  STL [R1+0x7a0], R15 ;  /* 0x0007a00f01007387 */ /* 0x000fe20000100800 */
[----:B------:R-:W-:Y:S02]  /*7090*/  VIADD R7, R29, 0x184 ;  /* 0x000001841d077836 */ /* 0x000fe40000000000 */
[--C-:B------:R-:W-:Y:S01]  /*70a0*/  @!P2 IMAD.IADD R16, R16, 0x1, -R12.reuse ;  /* 0x000000011010a824 */ /* 0x100fe200078e0a0c */
[----:B------:R-:W-:Y:S01]  /*70b0*/  IABS R6, R0 ;  /* 0x0000000000067213 */ /* 0x000fe20000000000 */
[----:B------:R-:W-:Y:S01]  /*70c0*/  @!P4 IMAD.IADD R17, R17, 0x1, -R12 ;  /* 0x000000011111c824 */ /* 0x000fe200078e0a0c */
[----:B------:R-:W-:Y:S01]  /*70d0*/  IABS R9, R7 ;  /* 0x0000000700097213 */ /* 0x000fe20000000000 */
[----:B------:R0:W-:Y:S01]  /*70e0*/  STL [R1+0x7a4], R3 ;  /* 0x0007a40301007387 */ /* 0x0001e20000100800 */
[----:B------:R-:W-:Y:S01]  /*70f0*/  ISETP.GT.U32.AND P2, PT, R12, R16, PT ;  /* 0x000000100c00720c */ /* 0x000fe20003f44070 */
[----:B------:R-:W-:Y:S01]  /*7100*/  IMAD.HI.U32 R8, R4, R6, RZ ;  /* 0x0000000604087227 */ /* 0x000fe200078e00ff */
[----:B------:R-:W-:Y:S01]  /*7110*/  ISETP.GT.U32.AND P4, PT, R12, R17, PT ;  /* 0x000000110c00720c */ /* 0x000fe20003f84070 */
[----:B------:R-:W-:Y:S02]  /*7120*/  STL [R1+0x798], R14 ;  /* 0x0007980e01007387 */ /* 0x000fe40000100800 */
[----:B------:R-:W-:-:S04]  /*7130*/  IMAD.HI.U32 R5, R4, R9, RZ ;  /* 0x0000000904057227 */ /* 0x000fc800078e00ff */
[----:B------:R-:W-:Y:S02]  /*7140*/  @!P6 IMAD.IADD R13, R13, 0x1, -R12 ;  /* 0x000000010d0de824 */ /* 0x000fe400078e0a0c */
[----:B0-----:R-:W-:Y:S02]  /*7150*/  IMAD.MOV.U32 R3, RZ, RZ, R10 ;  /* 0x000000ffff037224 */ /* 0x001fe400078e000a */
[----:B------:R-:W-:Y:S01]  /*7160*/  IMAD.MOV R8, RZ, RZ, -R8 ;  /* 0x000000ffff087224 */ /* 0x000fe200078e0a08 */
[----:B------:R-:W-:Y:S01]  /*7170*/  ISETP.GT.U32.AND P6, PT, R12, R13, PT ;  /* 0x0000000d0c00720c */ /* 0x000fe20003fc4070 */
[----:B------:R-:W-:Y:S02]  /*7180*/  IMAD.MOV R5, RZ, RZ, -R5 ;  /* 0x000000ffff057224 */ /* 0x000fe400078e0a05 */
[----:B------:R-:W-:Y:S02]  /*7190*/  VIADD R15, R29, 0x183 ;  /* 0x000001831d0f7836 */ /* 0x000fe40000000000 */
[----:B------:R-:W-:Y:S01]  /*71a0*/  @!P3 IMAD.MOV R3, RZ, RZ, -R3 ;  /* 0x000000ffff03b224 */ /* 0x000fe200078e0a03 */
[----:B------:R-:W-:Y:S01]  /*71b0*/  ISETP.GE.AND P3, PT, R0, RZ, PT ;  /* 0x000000ff0000720c */ /* 0x000fe20003f66270 */
[----:B------:R-:W-:Y:S01]  /*71c0*/  @!P2 IMAD.IADD R16, R16, 0x1, -R12 ;  /* 0x000000011010a824 */ /* 0x000fe200078e0a0c */
[----:B------:R-:W-:Y:S01]  /*71d0*/  ISETP.GE.AND P2, PT, R7, RZ, PT ;  /* 0x000000ff0700720c */ /* 0x000fe20003f46270 */
[C---:B------:R-:W-:Y:S01]  /*71e0*/  IMAD R0, R12.reuse, R8, R6 ;  /* 0x000000080c007224 */ /* 0x040fe200078e0206 */
[----:B------:R0:W-:Y:S01]  /*71f0*/  STL [R1+0x79c], R3 ;  /* 0x00079c0301007387 */ /* 0x0001e20000100800 */
[----:B------:R-:W-:Y:S01]  /*7200*/  IMAD R9, R12, R5, R9 ;  /* 0x000000050c097224 */ /* 0x000fe200078e0209 */
[----:B------:R-:W-:Y:S01]  /*7210*/  IABS R5, R15 ;  /* 0x0000000f00057213 */ /* 0x000fe20000000000 */
[----:B------:R-:W-:-:S02]  /*7220*/  VIADD R7, R29, 0x182 ;  /* 0x000001821d077836 */ /* 0x000fc40000000000 */
[----:B------:R-:W-:Y:S01]  /*7230*/  @!P4 IMAD.IADD R17, R17, 0x1, -R12 ;  /* 0x000000011111c824 */ /* 0x000fe200078e0a0c */
[----:B------:R-:W-:Y:S01]  /*7240*/  ISETP.GT.U32.AND P4, PT, R12, R0, PT ;  /* 0x000000000c00720c */ /* 0x000fe20003f84070 */
[----:B------:R-:W-:Y:S01]  /*7250*/  IMAD.HI.U32 R10, R4, R5, RZ ;  /* 0x00000005040a7227 */ /* 0x000fe200078e00ff */
[----:B------:R-:W-:-:S03]  /*7260*/  IABS R22, R7 ;  /* 0x0000000700167213 */ /* 0x000fc60000000000 */
[----:B------:R-:W-:Y:S02]  /*7270*/  IMAD.MOV R10, RZ, RZ, -R10 ;  /* 0x000000ffff0a7224 */ /* 0x000fe400078e0a0a */
[----:B------:R-:W-:Y:S01]  /*7280*/  @!P6 IMAD.IADD R13, R13, 0x1, -R12 ;  /* 0x000000010d0de824 */ /* 0x000fe200078e0a0c */
[----:B------:R-:W-:Y:S01]  /*7290*/  ISETP.GT.U32.AND P6, PT, R12, R9, PT ;  /* 0x000000090c00720c */ /* 0x000fe20003fc4070 */
[----:B------:R-:W-:-:S04]  /*72a0*/  IMAD.HI.U32 R21, R4, R22, RZ ;  /* 0x0000001604157227 */ /* 0x000fc800078e00ff */
[----:B------:R-:W-:Y:S02]  /*72b0*/  IMAD R5, R12, R10, R5 ;  /* 0x0000000a0c057224 */ /* 0x000fe400078e0205 */
[----:B0-----:R-:W-:Y:S02]  /*72c0*/  IMAD.MOV.U32 R3, RZ, RZ, R16 ;  /* 0x000000ffff037224 */ /* 0x001fe400078e0010 */
[----:B------:R-:W-:Y:S02]  /*72d0*/  IMAD.MOV R21, RZ, RZ, -R21 ;  /* 0x000000ffff157224 */ /* 0x000fe400078e0a15 */
[----:B------:R-:W-:Y:S02]  /*72e0*/  VIADD R11, R29, 0x180 ;  /* 0x000001801d0b7836 */ /* 0x000fe40000000000 */
[----:B------:R-:W-:Y:S01]  /*72f0*/  @!P4 IMAD.IADD R0, R0, 0x1, -R12 ;  /* 0x000000010000c824 */ /* 0x000fe200078e0a0c */
[C---:B------:R-:W-:Y:S01]  /*7300*/  ISETP.GT.U32.AND P4, PT, R12.reuse, R5, PT ;  /* 0x000000050c00720c */ /* 0x040fe20003f84070 */
[----:B------:R-:W-:Y:S01]  /*7310*/  @!P0 IMAD.MOV R3, RZ, RZ, -R3 ;  /* 0x000000ffff038224 */ /* 0x000fe200078e0a03 */
[----:B------:R-:W-:Y:S01]  /*7320*/  IABS R14, R11 ;  /* 0x0000000b000e7213 */ /* 0x000fe20000000000 */
[C---:B------:R-:W-:Y:S01]  /*7330*/  IMAD R21, R12.reuse, R21, R22 ;  /* 0x000000150c157224 */ /* 0x040fe200078e0216 */
[C---:B------:R-:W-:Y:S01]  /*7340*/  ISETP.GT.U32.AND P0, PT, R12.reuse, R0, PT ;  /* 0x000000000c00720c */ /* 0x040fe20003f04070 */
[----:B------:R-:W-:Y:S01]  /*7350*/  @!P6 IMAD.IADD R9, R9, 0x1, -R12 ;  /* 0x000000010909e824 */ /* 0x000fe200078e0a0c */
[----:B------:R0:W-:Y:S01]  /*7360*/  STL [R1+0x78c], R3 ;  /* 0x00078c0301007387 */ /* 0x0001e20000100800 */
[----:B------:R-:W-:Y:S01]  /*7370*/  VIADD R8, R29, 0x17f ;  /* 0x0000017f1d087836 */ /* 0x000fe20000000000 */
[----:B------:R-:W-:Y:S01]  /*7380*/  ISETP.GT.U32.AND P6, PT, R12, R21, PT ;  /* 0x000000150c00720c */ /* 0x000fe20003fc4070 */
[----:B------:R-:W-:-:S03]  /*7390*/  IMAD.HI.U32 R18, R4, R14, RZ ;  /* 0x0000000e04127227 */ /* 0x000fc600078e00ff */
[----:B------:R-:W-:Y:S01]  /*73a0*/  IABS R6, R8 ;  /* 0x0000000800067213 */ /* 0x000fe20000000000 */
        /* <DEDUP_REMOVED lines=8> */
[----:B------:R-:W-:Y:S01]  /*7430*/  IMAD.HI.U32 R10, R4, R6, RZ ;  /* 0x00000006040a7227 */ /* 0x000fe200078e00ff */
[----:B------:R0:W-:Y:S03]  /*7440*/  STL [R1+0x784], R3 ;  /* 0x0007840301007387 */ /* 0x0001e60000100800 */
[--C-:B------:R-:W-:Y:S02]  /*7450*/  @!P6 IMAD.IADD R21, R21, 0x1, -R12.reuse ;  /* 0x000000011515e824 */ /* 0x100fe400078e0a0c */
[----:B------:R-:W-:Y:S01]  /*7460*/  @!P0 IMAD.IADD R0, R0, 0x1, -R12 ;  /* 0x0000000100008824 */ /* 0x000fe200078e0a0c */
[C---:B------:R-:W-:Y:S01]  /*7470*/  ISETP.GT.U32.AND P0, PT, R12.reuse, R14, PT ;  /* 0x0000000e0c00720c */ /* 0x040fe20003f04070 */
[----:B------:R-:W-:Y:S01]  /*7480*/  IMAD.MOV R10, RZ, RZ, -R10 ;  /* 0x000000ffff0a7224 */ /* 0x000fe200078e0a0a */
[----:B------:R-:W-:Y:S01]  /*7490*/  ISETP.GT.U32.AND P6, PT, R12, R21, PT ;  /* 0x000000150c00720c */ /* 0x000fe20003fc4070 */
[----:B------:R-:W-:-:S02]  /*74a0*/  VIADD R18, R29, 0x17e ;  /* 0x0000017e1d127836 */ /* 0x000fc40000000000 */
[----:B0-----:R-:W-:Y:S02]  /*74b0*/  IMAD.MOV.U32 R3, RZ, RZ, R13 ;  /* 0x000000ffff037224 */ /* 0x001fe400078e000d */
[C---:B------:R-:W-:Y:S01]  /*74c0*/  IMAD R6, R12.reuse, R10, R6 ;  /* 0x0000000a0c067224 */ /* 0x040fe200078e0206 */
[----:B------:R-:W-:Y:S01]  /*74d0*/  IABS R16, R18 ;  /* 0x0000001200107213 */ /* 0x000fe20000000000 */
[----:B------:R-:W-:Y:S01]  /*74e0*/  @!P1 IMAD.MOV R3, RZ, RZ, -R3 ;  /* 0x000000ffff039224 */ /* 0x000fe200078e0a03 */
[C---:B------:R-:W-:Y:S01]  /*74f0*/  ISETP.GT.U32.AND P1, PT, R12.reuse, R20, PT ;  /* 0x000000140c00720c */ /* 0x040fe20003f24070 */
[--C-:B------:R-:W-:Y:S01]  /*7500*/  @!P4 IMAD.IADD R9, R9, 0x1, -R12.reuse ;  /* 0x000000010909c824 */ /* 0x100fe200078e0a0c */
[----:B------:R-:W-:Y:S01]  /*7510*/  ISETP.GE.AND P4, PT, R15, RZ, PT ;  /* 0x000000ff0f00720c */ /* 0x000fe20003f86270 */
[----:B------:R-:W-:Y:S01]  /*7520*/  @!P5 IMAD.IADD R5, R5, 0x1, -R12 ;  /* 0x000000010505d824 */ /* 0x000fe200078e0a0c */
[----:B------:R-:W-:Y:S01]  /*7530*/  ISETP.GT.U32.AND P5, PT, R12, R6, PT ;  /* 0x000000060c00720c */ /* 0x000fe20003fa4070 */
[----:B------:R-:W-:Y:S01]  /*7540*/  VIADD R10, R29, 0x17d ;  /* 0x0000017d1d0a7836 */ /* 0x000fe20000000000 */
[----:B------:R0:W-:Y:S01]  /*7550*/  STL [R1+0x780], R3 ;  /* 0x0007800301007387 */ /* 0x0001e20000100800 */
[----:B------:R-:W-:-:S02]  /*7560*/  IMAD.MOV.U32 R22, RZ, RZ, R0 ;  /* 0x000000ffff167224 */ /* 0x000fc400078e0000 */
[--C-:B------:R-:W-:Y:S01]  /*7570*/  @!P0 IMAD.IADD R14, R14, 0x1, -R12.reuse ;  /* 0x000000010e0e8824 */ /* 0x100fe200078e0a0c */
[----:B------:R-:W-:Y:S01]  /*7580*/  IABS R17, R10 ;  /* 0x0000000a00117213 */ /* 0x000fe20000000000 */
[--C-:B------:R-:W-:Y:S01]  /*7590*/  @!P6 IMAD.IADD R21, R21, 0x1, -R12.reuse ;  /* 0x000000011515e824 */ /* 0x100fe200078e0a0c */
[----:B------:R-:W-:Y:S01]  /*75a0*/  ISETP.GE.AND P6, PT, R7, RZ, PT ;  /* 0x000000ff0700720c */ /* 0x000fe20003fc6270 */
[----:B------:R-:W-:Y:S01]  /*75b0*/  @!P1 IMAD.IADD R20, R20, 0x1, -R12 ;  /* 0x0000000114149824 */ /* 0x000fe200078e0a0c */
[----:B------:R-:W-:Y:S01]  /*75c0*/  ISETP.GE.AND P1, PT, R19, RZ, PT ;  /* 0x000000ff1300720c */ /* 0x000fe20003f26270 */
[----:B------:R-:W-:Y:S01]  /*75d0*/  @!P3 IMAD.MOV R22, RZ, RZ, -R22 ;  /* 0x000000ffff16b224 */ /* 0x000fe200078e0a16 */
[----:B------:R-:W-:Y:S01]  /*75e0*/  ISETP.GE.AND P0, PT, R11, RZ, PT ;  /* 0x000000ff0b00720c */ /* 0x000fe20003f06270 */
[----:B0-----:R-:W-:Y:S01]  /*75f0*/  IMAD.MOV.U32 R3, RZ, RZ, R9 ;  /* 0x000000ffff037224 */ /* 0x001fe200078e0009 */
[----:B------:R-:W-:Y:S01]  /*7600*/  ISETP.GT.U32.AND P3, PT, R12, R20, PT ;  /* 0x000000140c00720c */ /* 0x000fe20003f64070 */
[----:B------:R-:W-:Y:S01]  /*7610*/  IMAD.HI.U32 R13, R4, R16, RZ ;  /* 0x00000010040d7227 */ /* 0x000fe200078e00ff */
[----:B------:R-:W-:Y:S03]  /*7620*/  STL [R1+0x774], R22 ;  /* 0x0007741601007387 */ /* 0x000fe60000100800 */
[----:B------:R-:W-:Y:S01]  /*7630*/  @!P2 IMAD.MOV R3, RZ, RZ, -R3 ;  /* 0x000000ffff03a224 */ /* 0x000fe200078e0a03 */
[----:B------:R-:W-:Y:S01]  /*7640*/  ISETP.GT.U32.AND P2, PT, R12, R14, PT ;  /* 0x0000000e0c00720c */ /* 0x000fe20003f44070 */
[----:B------:R-:W-:-:S03]  /*7650*/  IMAD.HI.U32 R15, R4, R17, RZ ;  /* 0x00000011040f7227 */ /* 0x000fc600078e00ff */
[----:B------:R0:W-:Y:S01]  /*7660*/  STL [R1+0x770], R3 ;  /* 0x0007700301007387 */ /* 0x0001e20000100800 */
[----:B------:R-:W-:Y:S02]  /*7670*/  IMAD.MOV R13, RZ, RZ, -R13 ;  /* 0x000000ffff0d7224 */ /* 0x000fe400078e0a0d */
[----:B------:R-:W-:Y:S02]  /*7680*/  @!P5 IMAD.IADD R6, R6, 0x1, -R12 ;  /* 0x000000010606d824 */ /* 0x000fe400078e0a0c */
[----:B------:R-:W-:Y:S02]  /*7690*/  IMAD.MOV.U32 R7, RZ, RZ, R5 ;  /* 0x000000ffff077224 */ /* 0x000fe400078e0005 */
[----:B------:R-:W-:Y:S01]  /*76a0*/  IMAD.MOV R15, RZ, RZ, -R15 ;  /* 0x000000ffff0f7224 */ /* 0x000fe200078e0a0f */
[C---:B------:R-:W-:Y:S01]  /*76b0*/  ISETP.GT.U32.AND P5, PT, R12.reuse, R6, PT ;  /* 0x000000060c00720c */ /* 0x040fe20003fa4070 */
[----:B------:R-:W-:Y:S02]  /*76c0*/  IMAD R13, R12, R13, R16 ;  /* 0x0000000d0c0d7224 */ /* 0x000fe400078e0210 */
[----:B0-----:R-:W-:-:S02]  /*76d0*/  IMAD.MOV.U32 R3, RZ, RZ, R21 ;  /* 0x000000ffff037224 */ /* 0x001fc400078e0015 */
[----:B------:R-:W-:Y:S02]  /*76e0*/  VIADD R0, R29, 0x17c ;  /* 0x0000017c1d007836 */ /* 0x000fe40000000000 */
[----:B------:R-:W-:Y:S01]  /*76f0*/  @!P4 IMAD.MOV R7, RZ, RZ, -R7 ;  /* 0x000000ffff07c224 */ /* 0x000fe200078e0a07 */
[C---:B------:R-:W-:Y:S01]  /*7700*/  ISETP.GT.U32.AND P4, PT, R12.reuse, R13, PT ;  /* 0x0000000d0c00720c */ /* 0x040fe20003f84070 */
[----:B------:R-:W-:Y:S01]  /*7710*/  IMAD R15, R12, R15, R17 ;  /* 0x0000000f0c0f7224 */ /* 0x000fe200078e0211 */
[----:B------:R-:W-:Y:S01]  /*7720*/  IABS R11, R0 ;  /* 0x00000000000b7213 */ /* 0x000fe20000000000 */
[----:B------:R-:W-:Y:S01]  /*7730*/  @!P6 IMAD.MOV R3, RZ, RZ, -R3 ;  /* 0x000000ffff03e224 */ /* 0x000fe200078e0a03 */
[----:B------:R0:W-:Y:S01]  /*7740*/  STL [R1+0x76c], R7 ;  /* 0x00076c0701007387 */ /* 0x0001e20000100800 */
[--C-:B------:R-:W-:Y:S01]  /*7750*/  @!P3 IMAD.IADD R20, R20, 0x1, -R12.reuse ;  /* 0x000000011414b824 */ /* 0x100fe200078e0a0c */
[----:B------:R-:W-:Y:S01]  /*7760*/  ISETP.GT.U32.AND P3, PT, R12, R15, PT ;  /* 0x0000000f0c00720c */ /* 0x000fe20003f64070 */
[----:B------:R-:W-:Y:S01]  /*7770*/  @!P2 IMAD.IADD R14, R14, 0x1, -R12 ;  /* 0x000000010e0ea824 */ /* 0x000fe200078e0a0c */
[----:B------:R1:W-:Y:S01]  /*7780*/  STL [R1+0x768], R3 ;  /* 0x0007680301007387 */ /* 0x0003e20000100800 */
[----:B------:R-:W-:Y:S01]  /*7790*/  IMAD.MOV.U32 R9, RZ, RZ, R20 ;  /* 0x000000ffff097224 */ /* 0x000fe200078e0014 */
[----:B------:R-:W-:Y:S01]  /*77a0*/  ISETP.GE.AND P6, PT, R8, RZ, PT ;  /* 0x000000ff0800720c */ /* 0x000fe20003fc6270 */
[----:B------:R-:W-:Y:S01]  /*77b0*/  @!P5 IMAD.IADD R6, R6, 0x1, -R12 ;  /* 0x000000010606d824 */ /* 0x000fe200078e0a0c */
[----:B------:R-:W-:Y:S01]  /*77c0*/  ISETP.GE.AND P2, PT, R18, RZ, PT ;  /* 0x000000ff1200720c */ /* 0x000fe20003f46270 */
[----:B------:R-:W-:Y:S01]  /*77d0*/  @!P1 IMAD.MOV R9, RZ, RZ, -R9 ;  /* 0x000000ffff099224 */ /* 0x000fe200078e0a09 */
[----:B------:R-:W-:Y:S01]  /*77e0*/  ISETP.GE.AND P5, PT, R10, RZ, PT ;  /* 0x000000ff0a00720c */ /* 0x000fe20003fa6270 */
[----:B0-----:R-:W-:-:S03]  /*77f0*/  IMAD.HI.U32 R7, R4, R11, RZ ;  /* 0x0000000b04077227 */ /* 0x001fc600078e00ff */
[----:B------:R-:W-:Y:S01]  /*7800*/  STL [R1+0x764], R9 ;  /* 0x0007640901007387 */ /* 0x000fe20000100800 */
[----:B-1----:R-:W-:Y:S02]  /*7810*/  IMAD.MOV.U32 R3, RZ, RZ, R14 ;  /* 0x000000ffff037224 */ /* 0x002fe400078e000e */
[----:B------:R-:W-:Y:S02]  /*7820*/  IMAD.MOV R7, RZ, RZ, -R7 ;  /* 0x000000ffff077224 */ /* 0x000fe400078e0a07 */
[----:B------:R-:W-:Y:S02]  /*7830*/  @!P0 IMAD.MOV R3, RZ, RZ, -R3 ;  /* 0x000000ffff038224 */ /* 0x000fe400078e0a03 */
[----:B------:R-:W-:Y:S02]  /*7840*/  VIADD R5, R29, 0x17b ;  /* 0x0000017b1d057836 */ /* 0x000fe40000000000 */
[--C-:B------:R-:W-:Y:S01]  /*7850*/  @!P4 IMAD.IADD R13, R13, 0x1, -R12.reuse ;  /* 0x000000010d0dc824 */ /* 0x100fe200078e0a0c */
[----:B------:R0:W-:Y:S01]  /*7860*/  STL [R1+0x75c], R3 ;  /* 0x00075c0301007387 */ /* 0x0001e20000100800 */
[C---:B------:R-:W-:Y:S01]  /*7870*/  IMAD R11, R12.reuse, R7, R11 ;  /* 0x000000070c0b7224 */ /* 0x040fe200078e020b */
[----:B------:R-:W-:Y:S01]  /*7880*/  IABS R17, R5 ;  /* 0x0000000500117213 */ /* 0x000fe20000000000 */
[----:B------:R-:W-:Y:S01]  /*7890*/  @!P3 IMAD.IADD R15, R15, 0x1, -R12 ;  /* 0x000000010f0fb824 */ /* 0x000fe200078e0a0c */
[----:B------:R-:W-:Y:S01]  /*78a0*/  ISETP.GT.U32.AND P1, PT, R12, R13, PT ;  /* 0x0000000d0c00720c */ /* 0x000fe20003f24070 */
[----:B------:R-:W-:Y:S01]  /*78b0*/  VIADD R14, R29, 0x17a ;  /* 0x0000017a1d0e7836 */ /* 0x000fe20000000000 */
[----:B------:R-:W-:Y:S01]  /*78c0*/  ISETP.GE.AND P4, PT, R0, RZ, PT ;  /* 0x000000ff0000720c */ /* 0x000fe20003f86270 */
[----:B------:R-:W-:Y:S01]  /*78d0*/  IMAD.HI.U32 R0, R4, R17, RZ ;  /* 0x0000001104007227 */ /* 0x000fe200078e00ff */
[----:B------:R-:W-:-:S02]  /*78e0*/  ISETP.GT.U32.AND P3, PT, R12, R15, PT ;  /* 0x0000000f0c00720c */ /* 0x000fc40003f64070 */
[----:B------:R-:W-:Y:S01]  /*78f0*/  ISETP.GE.AND P0, PT, R5, RZ, PT ;  /* 0x000000ff0500720c */ /* 0x000fe20003f06270 */
[----:B0-----:R-:W-:Y:S02]  /*7900*/  IMAD.MOV.U32 R3, RZ, RZ, R6 ;  /* 0x000000ffff037224 */ /* 0x001fe400078e0006 */
[----:B------:R-:W-:Y:S02]  /*7910*/  IMAD.MOV R0, RZ, RZ, -R0 ;  /* 0x000000ffff007224 */ /* 0x000fe400078e0a00 */
[----:B------:R-:W-:Y:S01]  /*7920*/  @!P6 IMAD.MOV R3, RZ, RZ, -R3 ;  /* 0x000000ffff03e224 */ /* 0x000fe200078e0a03 */
[C---:B------:R-:W-:Y:S01]  /*7930*/  ISETP.GT.U32.AND P6, PT, R12.reuse, R11, PT ;  /* 0x0000000b0c00720c */ /* 0x040fe20003fc4070 */
[----:B------:R-:W-:Y:S02]  /*7940*/  IMAD R17, R12, R0, R17 ;  /* 0x000000000c117224 */ /* 0x000fe400078e0211 */
[--C-:B------:R-:W-:Y:S01]  /*7950*/  @!P1 IMAD.IADD R13, R13, 0x1, -R12.reuse ;  /* 0x000000010d0d9824 */ /* 0x100fe200078e0a0c */
[----:B------:R-:W-:Y:S01]  /*7960*/  ISETP.GE.AND P1, PT, R14, RZ, PT ;  /* 0x000000ff0e00720c */ /* 0x000fe20003f26270 */
[----:B------:R-:W-:Y:S01]  /*7970*/  @!P3 IMAD.IADD R15, R15, 0x1, -R12 ;  /* 0x000000010f0fb824 */ /* 0x000fe200078e0a0c */
[----:B------:R-:W-:Y:S01]  /*7980*/  IABS R14, R14 ;  /* 0x0000000e000e7213 */ /* 0x000fe20000000000 */
[C---:B------:R-:W-:Y:S01]  /*7990*/  VIADD R0, R29.reuse, 0x178 ;  /* 0x000001781d007836 */ /* 0x040fe20000000000 */
[----:B------:R-:W-:Y:S01]  /*79a0*/  ISETP.GT.U32.AND P3, PT, R12, R17, PT ;  /* 0x000000110c00720c */ /* 0x000fe20003f64070 */
[----:B------:R-:W-:Y:S01]  /*79b0*/  VIADD R5, R29, 0x179 ;  /* 0x000001791d057836 */ /* 0x000fe20000000000 */
[----:B------:R0:W-:Y:S01]  /*79c0*/  STL [R1+0x758], R3 ;  /* 0x0007580301007387 */ /* 0x0001e20000100800 */
[----:B------:R-:W-:Y:S01]  /*79d0*/  IMAD.HI.U32 R7, R4, R14, RZ ;  /* 0x0000000e04077227 */ /* 0x000fe200078e00ff */
[----:B------:R-:W-:-:S02]  /*79e0*/  IABS R8, R0 ;  /* 0x0000000000087213 */ /* 0x000fc40000000000 */
[----:B------:R-:W-:Y:S01]  /*79f0*/  IABS R9, R5 ;  /* 0x0000000500097213 */ /* 0x000fe20000000000 */
[----:B------:R-:W-:Y:S02]  /*7a00*/  @!P6 IMAD.IADD R11, R11, 0x1, -R12 ;  /* 0x000000010b0be824 */ /* 0x000fe400078e0a0c */
[----:B------:R-:W-:Y:S02]  /*7a10*/  IMAD.MOV R7, RZ, RZ, -R7 ;  /* 0x000000ffff077224 */ /* 0x000fe400078e0a07 */
[----:B------:R-:W-:Y:S01]  /*7a20*/  IMAD.HI.U32 R6, R4, R9, RZ ;  /* 0x0000000904067227 */ /* 0x000fe200078e00ff */
[----:B------:R-:W-:-:S03]  /*7a30*/  ISETP.GT.U32.AND P6, PT, R12, R11, PT ;  /* 0x0000000b0c00720c */ /* 0x000fc60003fc4070 */
[----:B0-----:R-:W-:Y:S02]  /*7a40*/  IMAD.MOV.U32 R3, RZ, RZ, R13 ;  /* 0x000000ffff037224 */ /* 0x001fe400078e000d */
[----:B------:R-:W-:Y:S02]  /*7a50*/  IMAD R14, R12, R7, R14 ;  /* 0x000000070c0e7224 */ /* 0x000fe400078e020e */
[--C-:B------:R-:W-:Y:S02]  /*7a60*/  @!P3 IMAD.IADD R17, R17, 0x1, -R12.reuse ;  /* 0x000000011111b824 */ /* 0x100fe400078e0a0c */
[----:B------:R-:W-:Y:S01]  /*7a70*/  @!P2 IMAD.MOV R3, RZ, RZ, -R3 ;  /* 0x000000ffff03a224 */ /* 0x000fe200078e0a03 */
[----:B------:R-:W-:Y:S01]  /*7a80*/  ISETP.GE.AND P2, PT, R5, RZ, PT ;  /* 0x000000ff0500720c */ /* 0x000fe20003f46270 */
[----:B------:R-:W-:Y:S01]  /*7a90*/  IMAD.HI.U32 R5, R4, R8, RZ ;  /* 0x0000000804057227 */ /* 0x000fe200078e00ff */
[C---:B------:R-:W-:Y:S02]  /*7aa0*/  ISETP.GT.U32.AND P3, PT, R12.reuse, R17, PT ;  /* 0x000000110c00720c */ /* 0x040fe40003f64070 */
[----:B------:R0:W-:Y:S01]  /*7ab0*/  STL [R1+0x6c0], R3 ;  /* 0x0006c00301007387 */ /* 0x0001e20000100800 */
[----:B------:R-:W-:Y:S01]  /*7ac0*/  @!P6 IMAD.IADD R11, R11, 0x1, -R12 ;  /* 0x000000010b0be824 */ /* 0x000fe200078e0a0c */
[----:B------:R-:W-:Y:S01]  /*7ad0*/  ISETP.GT.U32.AND P6, PT, R12, R14, PT ;  /* 0x0000000e0c00720c */ /* 0x000fe20003fc4070 */
[----:B------:R-:W-:-:S02]  /*7ae0*/  IMAD.MOV R5, RZ, RZ, -R5 ;  /* 0x000000ffff057224 */ /* 0x000fc400078e0a05 */
[----:B------:R-:W-:Y:S02]  /*7af0*/  IMAD.MOV R6, RZ, RZ, -R6 ;  /* 0x000000ffff067224 */ /* 0x000fe400078e0a06 */
[C---:B------:R-:W-:Y:S02]  /*7b00*/  IMAD R8, R12.reuse, R5, R8 ;  /* 0x000000050c087224 */ /* 0x040fe400078e0208 */
[C---:B------:R-:W-:Y:S02]  /*7b10*/  IMAD R9, R12.reuse, R6, R9 ;  /* 0x000000060c097224 */ /* 0x040fe400078e0209 */
[----:B0-----:R-:W-:Y:S02]  /*7b20*/  IMAD.MOV.U32 R3, RZ, RZ, R15 ;  /* 0x000000ffff037224 */ /* 0x001fe400078e000f */
[--C-:B------:R-:W-:Y:S01]  /*7b30*/  @!P3 IMAD.IADD R17, R17, 0x1, -R12.reuse ;  /* 0x000000011111b824 */ /* 0x100fe200078e0a0c */
[----:B------:R-:W-:Y:S01]  /*7b40*/  ISETP.GT.U32.AND P3, PT, R12, R9, PT ;  /* 0x000000090c00720c */ /* 0x000fe20003f64070 */
[----:B------:R-:W-:Y:S01]  /*7b50*/  @!P5 IMAD.MOV R3, RZ, RZ, -R3 ;  /* 0x000000ffff03d224 */ /* 0x000fe200078e0a03 */
[----:B------:R-:W-:Y:S01]  /*7b60*/  ISETP.GE.AND P5, PT, R0, RZ, PT ;  /* 0x000000ff0000720c */ /* 0x000fe20003fa6270 */
[----:B------:R-:W-:Y:S01]  /*7b70*/  @!P6 IMAD.IADD R14, R14, 0x1, -R12 ;  /* 0x000000010e0ee824 */ /* 0x000fe200078e0a0c */
[----:B------:R-:W-:Y:S01]  /*7b80*/  ISETP.GT.U32.AND P6, PT, R12, R8, PT ;  /* 0x000000080c00720c */ /* 0x000fe20003fc4070 */
[C---:B------:R-:W-:Y:S01]  /*7b90*/  VIADD R0, R29.reuse, 0x177 ;  /* 0x000001771d007836 */ /* 0x040fe20000000000 */
[----:B------:R0:W-:Y:S01]  /*7ba0*/  STL [R1+0x754], R3 ;  /* 0x0007540301007387 */ /* 0x0001e20000100800 */
[----:B------:R-:W-:-:S02]  /*7bb0*/  VIADD R6, R29, 0x175 ;  /* 0x000001751d067836 */ /* 0x000fc40000000000 */
[C---:B------:R-:W-:Y:S01]  /*7bc0*/  VIADD R13, R29.reuse, 0x176 ;  /* 0x000001761d0d7836 */ /* 0x040fe20000000000 */
[----:B------:R-:W-:Y:S01]  /*7bd0*/  IABS R7, R0 ;  /* 0x0000000000077213 */ /* 0x000fe20000000000 */
[----:B------:R-:W-:Y:S01]  /*7be0*/  VIADD R5, R29, 0x174 ;  /* 0x000001741d057836 */ /* 0x000fe20000000000 */
[----:B------:R-:W-:Y:S01]  /*7bf0*/  IABS R15, R6 ;  /* 0x00000006000f7213 */ /* 0x000fe20000000000 */
[--C-:B------:R-:W-:Y:S01]  /*7c00*/  @!P3 IMAD.IADD R9, R9, 0x1, -R12.reuse ;  /* 0x000000010909b824 */ /* 0x100fe200078e0a0c */
        /* <DEDUP_REMOVED lines=8> */
[----:B------:R-:W-:-:S02]  /*7c90*/  ISETP.GT.U32.AND P6, PT, R12, R8, PT ;  /* 0x000000080c00720c */ /* 0x000fc40003fc4070 */
[----:B------:R0:W-:Y:S01]  /*7ca0*/  STL [R1+0x714], R3 ;  /* 0x0007140301007387 */ /* 0x0001e20000100800 */
[----:B------:R-:W-:-:S06]  /*7cb0*/  IMAD.MOV R11, RZ, RZ, -R11 ;  /* 0x000000ffff0b7224 */ /* 0x000fcc00078e0a0b */
[--C-:B------:R-:W-:Y:S01]  /*7cc0*/  @!P3 IMAD.IADD R9, R9, 0x1, -R12.reuse ;  /* 0x000000010909b824 */ /* 0x100fe200078e0a0c */
[----:B------:R-:W-:Y:S01]  /*7cd0*/  ISETP.GE.AND P3, PT, R13, RZ, PT ;  /* 0x000000ff0d00720c */ /* 0x000fe20003f66270 */
[----:B------:R-:W-:Y:S02]  /*7ce0*/  @!P4 IMAD.IADD R14, R14, 0x1, -R12 ;  /* 0x000000010e0ec824 */ /* 0x000fe400078e0a0c */
[----:B0-----:R-:W-:Y:S02]  /*7cf0*/  IMAD.MOV.U32 R3, RZ, RZ, R17 ;  /* 0x000000ffff037224 */ /* 0x001fe400078e0011 */
[----:B------:R-:W-:-:S04]  /*7d00*/  IMAD.HI.U32 R17, R4, R16, RZ ;  /* 0x0000001004117227 */ /* 0x000fc800078e00ff */
[----:B------:R-:W-:Y:S01]  /*7d10*/  @!P0 IMAD.MOV R3, RZ, RZ, -R3 ;  /* 0x000000ffff038224 */ /* 0x000fe200078e0a03 */
[----:B------:R-:W-:Y:S01]  /*7d20*/  ISETP.GE.AND P0, PT, R0, RZ, PT ;  /* 0x000000ff0000720c */ /* 0x000fe20003f06270 */
[----:B------:R-:W-:Y:S02]  /*7d30*/  IMAD R0, R12, R11, R7 ;  /* 0x0000000b0c007224 */ /* 0x000fe400078e0207 */
[----:B------:R-:W-:Y:S01]  /*7d40*/  IMAD.HI.U32 R7, R4, R15, RZ ;  /* 0x0000000f04077227 */ /* 0x000fe200078e00ff */
[----:B------:R0:W-:Y:S02]  /*7d50*/  STL [R1+0x750], R3 ;  /* 0x0007500301007387 */ /* 0x0001e40000100800 */
[----:B------:R-:W-:Y:S01]  /*7d60*/  ISETP.GT.U32.AND P4, PT, R12, R0, PT ;  /* 0x000000000c00720c */ /* 0x000fe20003f84070 */
[----:B------:R-:W-:-:S04]  /*7d70*/  IMAD.HI.U32 R11, R4, R10, RZ ;  /* 0x0000000a040b7227 */ /* 0x000fc800078e00ff */
[----:B------:R-:W-:Y:S02]  /*7d80*/  IMAD.MOV R7, RZ, RZ, -R7 ;  /* 0x000000ffff077224 */ /* 0x000fe400078e0a07 */
[----:B------:R-:W-:Y:S02]  /*7d90*/  IMAD.MOV R17, RZ, RZ, -R17 ;  /* 0x000000ffff117224 */ /* 0x000fe400078e0a11 */
[----:B0-----:R-:W-:Y:S02]  /*7da0*/  IMAD.MOV.U32 R3, RZ, RZ, R14 ;  /* 0x000000ffff037224 */ /* 0x001fe400078e000e */
[----:B------:R-:W-:Y:S02]  /*7db0*/  IMAD.MOV R11, RZ, RZ, -R11 ;  /* 0x000000ffff0b7224 */ /* 0x000fe400078e0a0b */
[----:B------:R-:W-:Y:S02]  /*7dc0*/  @!P1 IMAD.MOV R3, RZ, RZ, -R3 ;  /* 0x000000ffff039224 */ /* 0x000fe400078e0a03 */
[----:B------:R-:W-:-:S02]  /*7dd0*/  IMAD R15, R12, R7, R15 ;  /* 0x000000070c0f7224 */ /* 0x000fc400078e020f */
[----:B------:R-:W-:Y:S01]  /*7de0*/  @!P6 IMAD.IADD R8, R8, 0x1, -R12 ;  /* 0x000000010808e824 */ /* 0x000fe200078e0a0c */
[----:B------:R0:W-:Y:S01]  /*7df0*/  STL [R1+0x73c], R3 ;  /* 0x00073c0301007387 */ /* 0x0001e20000100800 */
[C---:B------:R-:W-:Y:S01]  /*7e00*/  IMAD R13, R12.reuse, R17, R16 ;  /* 0x000000110c0d7224 */ /* 0x040fe200078e0210 */
[C---:B------:R-:W-:Y:S01]  /*7e10*/  ISETP.GT.U32.AND P6, PT, R12.reuse, R15, PT ;  /* 0x0000000f0c00720c */ /* 0x040fe20003fc4070 */
[----:B------:R-:W-:Y:S02]  /*7e20*/  IMAD R10, R12, R11, R10 ;  /* 0x0000000b0c0a7224 */ /* 0x000fe400078e020a */
[----:B------:R-:W-:Y:S01]  /*7e30*/  @!P4 IMAD.IADD R0, R0, 0x1, -R12 ;  /* 0x000000010000c824 */ /* 0x000fe200078e0a0c */
[----:B------:R-:W-:Y:S01]  /*7e40*/  ISETP.GT.U32.AND P1, PT, R12, R13, PT ;  /* 0x0000000d0c00720c */ /* 0x000fe20003f24070 */
[----:B------:R-:W-:Y:S01]  /*7e50*/  @!P2 IMAD.MOV R9, RZ, RZ, -R9 ;  /* 0x000000ffff09a224 */ /* 0x000fe200078e0a09 */
[----:B------:R-:W-:Y:S01]  /*7e60*/  ISETP.GE.AND P2, PT, R6, RZ, PT ;  /* 0x000000ff0600720c */ /* 0x000fe20003f46270 */
[C---:B------:R-:W-:Y:S01]  /*7e70*/  VIADD R6, R29.reuse, 0x172 ;  /* 0x000001721d067836 */ /* 0x040fe20000000000 */
[----:B------:R-:W-:Y:S01]  /*7e80*/  ISETP.GT.U32.AND P4, PT, R12, R0, PT ;  /* 0x000000000c00720c */ /* 0x000fe20003f84070 */
[----:B0-----:R-:W-:Y:S01]  /*7e90*/  IMAD.MOV.U32 R3, RZ, RZ, R8 ;  /* 0x000000ffff037224 */ /* 0x001fe200078e0008 */
[----:B------:R0:W-:Y:S01]  /*7ea0*/  STL [R1+0x744], R9 ;  /* 0x0007440901007387 */ /* 0x0001e20000100800 */
[----:B------:R-:W-:-:S02]  /*7eb0*/  VIADD R7, R29, 0x173 ;  /* 0x000001731d077836 */ /* 0x000fc40000000000 */
[----:B------:R-:W-:Y:S01]  /*7ec0*/  @!P5 IMAD.MOV R3, RZ, RZ, -R3 ;  /* 0x000000ffff03d224 */ /* 0x000fe200078e0a03 */
[----:B------:R-:W-:Y:S01]  /*7ed0*/  ISETP.GT.U32.AND P5, PT, R12, R10, PT ;  /* 0x0000000a0c00720c */ /* 0x000fe20003fa4070 */
[--C-:B------:R-:W-:Y:S01]  /*7ee0*/  @!P6 IMAD.IADD R15, R15, 0x1, -R12.reuse ;  /* 0x000000010f0fe824 */ /* 0x100fe200078e0a0c */
[----:B------:R-:W-:Y:S01]  /*7ef0*/  IABS R14, R7 ;  /* 0x00000007000e7213 */ /* 0x000fe20000000000 */
[----:B------:R-:W-:Y:S01]  /*7f00*/  @!P1 IMAD.IADD R13, R13, 0x1, -R12 ;  /* 0x000000010d0d9824 */ /* 0x000fe200078e0a0c */
[----:B------:R-:W-:Y:S01]  /*7f10*/  ISETP.GE.AND P1, PT, R7, RZ, PT ;  /* 0x000000ff0700720c */ /* 0x000fe20003f26270 */
[----:B------:R1:W-:Y:S01]  /*7f20*/  STL [R1+0x748], R3 ;  /* 0x0007480301007387 */ /* 0x0003e20000100800 */
[----:B0-----:R-:W-:Y:S01]  /*7f30*/  IABS R9, R6 ;  /* 0x0000000600097213 */ /* 0x001fe20000000000 */
[----:B------:R-:W-:Y:S01]  /*7f40*/  IMAD.HI.U32 R8, R4, R14, RZ ;  /* 0x0000000e04087227 */ /* 0x000fe200078e00ff */
[----:B------:R-:W-:-:S03]  /*7f50*/  ISETP.GT.U32.AND P6, PT, R12, R13, PT ;  /* 0x0000000d0c00720c */ /* 0x000fc60003fc4070 */
[----:B------:R-:W-:-:S04]  /*7f60*/  IMAD.HI.U32 R7, R4, R9, RZ ;  /* 0x0000000904077227 */ /* 0x000fc800078e00ff */
[--C-:B------:R-:W-:Y:S01]  /*7f70*/  @!P5 IMAD.IADD R10, R10, 0x1, -R12.reuse ;  /* 0x000000010a0ad824 */ /* 0x100fe200078e0a0c */
[----:B------:R-:W-:Y:S01]  /*7f80*/  ISETP.GT.U32.AND P5, PT, R12, R15, PT ;  /* 0x0000000f0c00720c */ /* 0x000fe20003fa4070 */
[----:B------:R-:W-:Y:S01]  /*7f90*/  @!P4 IMAD.IADD R0, R0, 0x1, -R12 ;  /* 0x000000010000c824 */ /* 0x000fe200078e0a0c */
[----:B------:R-:W-:Y:S01]  /*7fa0*/  ISETP.GE.AND P4, PT, R5, RZ, PT ;  /* 0x000000ff0500720c */ /* 0x000fe20003f86270 */
[----:B------:R-:W-:Y:S02]  /*7fb0*/  IMAD.MOV R7, RZ, RZ, -R7 ;  /* 0x000000ffff077224 */ /* 0x000fe400078e0a07 */
[----:B------:R-:W-:Y:S02]  /*7fc0*/  IMAD.MOV R8, RZ, RZ, -R8 ;  /* 0x000000ffff087224 */ /* 0x000fe400078e0a08 */
[----:B-1----:R-:W-:Y:S02]  /*7fd0*/  IMAD.MOV.U32 R3, RZ, RZ, R0 ;  /* 0x000000ffff037224 */ /* 0x002fe400078e0000 */
[----:B------:R-:W-:-:S02]  /*7fe0*/  IMAD R9, R12, R7, R9 ;  /* 0x000000070c097224 */ /* 0x000fc400078e0209 */
[C---:B------:R-:W-:Y:S02]  /*7ff0*/  IMAD R14, R12.reuse, R8, R14 ;  /* 0x000000080c0e7224 */ /* 0x040fe400078e020e */
[----:B------:R-:W-:Y:S01]  /*8000*/  @!P0 IMAD.MOV R3, RZ, RZ, -R3 ;  /* 0x000000ffff038224 */ /* 0x000fe200078e0a03 */
[C---:B------:R-:W-:Y:S01]  /*8010*/  ISETP.GT.U32.AND P0, PT, R12.reuse, R10, PT ;  /* 0x0000000a0c00720c */ /* 0x040fe20003f04070 */
[--C-:B------:R-:W-:Y:S01]  /*8020*/  @!P5 IMAD.IADD R15, R15, 0x1, -R12.reuse ;  /* 0x000000010f0fd824 */ /* 0x100fe200078e0a0c */
[C---:B------:R-:W-:Y:S01]  /*8030*/  ISETP.GT.U32.AND P5, PT, R12.reuse, R9, PT ;  /* 0x000000090c00720c */ /* 0x040fe20003fa4070 */
[----:B------:R-:W-:Y:S01]  /*8040*/  @!P6 IMAD.IADD R13, R13, 0x1, -R12 ;  /* 0x000000010d0de824 */ /* 0x000fe200078e0a0c */
[----:B------:R-:W-:Y:S01]  /*8050*/  ISETP.GT.U32.AND P6, PT, R12, R14, PT ;  /* 0x0000000e0c00720c */ /* 0x000fe20003fc4070 */
[C---:B------:R-:W-:Y:S01]  /*8060*/  VIADD R0, R29.reuse, 0x170 ;  /* 0x000001701d007836 */ /* 0x040fe20000000000 */
[----:B------:R0:W-:Y:S01]  /*8070*/  STL [R1+0x74c], R3 ;  /* 0x00074c0301007387 */ /* 0x0001e20000100800 */
[----:B------:R-:W-:-:S02]  /*8080*/  VIADD R11, R29, 0x16f ;  /* 0x0000016f1d0b7836 */ /* 0x000fc40000000000 */
[----:B------:R-:W-:Y:S01]  /*8090*/  VIADD R5, R29, 0x171 ;  /* 0x000001711d057836 */ /* 0x000fe20000000000 */
[----:B------:R-:W-:Y:S01]  /*80a0*/  IABS R7, R0 ;  /* 0x0000000000077213 */ /* 0x000fe20000000000 */
[----:B------:R-:W-:Y:S01]  /*80b0*/  @!P2 IMAD.MOV R15, RZ, RZ, -R15 ;  /* 0x000000ffff0fa224 */ /* 0x000fe200078e0a0f */
[----:B------:R-:W-:Y:S01]  /*80c0*/  IABS R16, R11 ;  /* 0x0000000b00107213 */ /* 0x000fe20000000000 */
[--C-:B------:R-:W-:Y:S01]  /*80d0*/  @!P0 IMAD.IADD R10, R10, 0x1, -R12.reuse ;  /* 0x000000010a0a8824 */ /* 0x100fe200078e0a0c */
[----:B------:R-:W-:Y:S01]  /*80e0*/  ISETP.GE.AND P0, PT, R6, RZ, PT ;  /* 0x000000ff0600720c */ /* 0x000fe20003f06270 */
[----:B------:R-:W-:Y:S01]  /*80f0*/  @!P5 IMAD.IADD R9, R9, 0x1, -R12 ;  /* 0x000000010909d824 */ /* 0x000fe200078e0a0c */
[----:B------:R-:W-:Y:S01]  /*8100*/  IABS R8, R5 ;  /* 0x0000000500087213 */ /* 0x000fe20000000000 */
[----:B0-----:R-:W-:Y:S02]  /*8110*/  IMAD.MOV.U32 R3, RZ, RZ, R13 ;  /* 0x000000ffff037224 */ /* 0x001fe400078e000d */
[----:B------:R-:W-:Y:S01]  /*8120*/  IMAD.MOV.U32 R6, RZ, RZ, R16 ;  /* 0x000000ffff067224 */ /* 0x000fe200078e0010 */
[----:B------:R-:W-:Y:S01]  /*8130*/  ISETP.GT.U32.AND P5, PT, R12, R9, PT ;  /* 0x000000090c00720c */ /* 0x000fe20003fa4070 */
[----:B------:R-:W-:-:S04]  /*8140*/  IMAD.HI.U32 R17, R4, R7, RZ ;  /* 0x0000000704117227 */ /* 0x000fc800078e00ff */
[----:B------:R-:W-:Y:S01]  /*8150*/  @!P6 IMAD.IADD R14, R14, 0x1, -R12 ;  /* 0x000000010e0ee824 */ /* 0x000fe200078e0a0c */
[----:B------:R-:W-:Y:S01]  /*8160*/  ISETP.GE.AND P6, PT, R5, RZ, PT ;  /* 0x000000ff0500720c */ /* 0x000fe20003fc6270 */
[----:B------:R-:W-:Y:S02]  /*8170*/  @!P3 IMAD.MOV R3, RZ, RZ, -R3 ;  /* 0x000000ffff03b224 */ /* 0x000fe400078e0a03 */
[----:B------:R-:W-:Y:S01]  /*8180*/  IMAD.HI.U32 R5, R4, R6, RZ ;  /* 0x0000000604057227 */ /* 0x000fe200078e00ff */
[----:B------:R-:W-:Y:S02]  /*8190*/  ISETP.GT.U32.AND P3, PT, R12, R14, PT ;  /* 0x0000000e0c00720c */ /* 0x000fe40003f64070 */
[----:B------:R0:W-:Y:S01]  /*81a0*/  STL [R1+0x740], R3 ;  /* 0x0007400301007387 */ /* 0x0001e20000100800 */
[----:B------:R-:W-:Y:S02]  /*81b0*/  IMAD.MOV R13, RZ, RZ, -R17 ;  /* 0x000000ffff0d7224 */ /* 0x000fe400078e0a11 */
[----:B------:R-:W-:Y:S01]  /*81c0*/  IMAD.HI.U32 R16, R4, R8, RZ ;  /* 0x0000000804107227 */ /* 0x000fe200078e00ff */
[----:B------:R1:W-:Y:S03]  /*81d0*/  STL [R1+0x728], R15 ;  /* 0x0007280f01007387 */ /* 0x0003e60000100800 */
[----:B------:R-:W-:-:S02]  /*81e0*/  IMAD.MOV R5, RZ, RZ, -R5 ;  /* 0x000000ffff057224 */ /* 0x000fc400078e0a05 */
[C---:B------:R-:W-:Y:S02]  /*81f0*/  IMAD R7, R12.reuse, R13, R7 ;  /* 0x0000000d0c077224 */ /* 0x040fe400078e0207 */
[----:B0-----:R-:W-:Y:S02]  /*8200*/  IMAD.MOV.U32 R3, RZ, RZ, R10 ;  /* 0x000000ffff037224 */ /* 0x001fe400078e000a */
[----:B------:R-:W-:Y:S02]  /*8210*/  IMAD.MOV R16, RZ, RZ, -R16 ;  /* 0x000000ffff107224 */ /* 0x000fe400078e0a10 */
[C---:B------:R-:W-:Y:S02]  /*8220*/  IMAD R6, R12.reuse, R5, R6 ;  /* 0x000000050c067224 */ /* 0x040fe400078e0206 */
[----:B------:R-:W-:Y:S01]  /*8230*/  @!P4 IMAD.MOV R3, RZ, RZ, -R3 ;  /* 0x000000ffff03c224 */ /* 0x000fe200078e0a03 */
[C---:B------:R-:W-:Y:S01]  /*8240*/  ISETP.GT.U32.AND P4, PT, R12.reuse, R7, PT ;  /* 0x000000070c00720c */ /* 0x040fe20003f84070 */
[----:B------:R-:W-:-:S02]  /*8250*/  IMAD R8, R12, R16, R8 ;  /* 0x000000100c087224 */ /* 0x000fc400078e0208 */
[--C-:B------:R-:W-:Y:S01]  /*8260*/  @!P5 IMAD.IADD R9, R9, 0x1, -R12.reuse ;  /* 0x000000010909d824 */ /* 0x100fe200078e0a0c */
[C---:B------:R-:W-:Y:S01]  /*8270*/  ISETP.GT.U32.AND P5, PT, R12.reuse, R6, PT ;  /* 0x000000060c00720c */ /* 0x040fe20003fa4070 */
[C---:B------:R-:W-:Y:S01]  /*8280*/  VIADD R10, R29.reuse, 0x16d ;  /* 0x0000016d1d0a7836 */ /* 0x040fe20000000000 */
[----:B------:R-:W-:Y:S01]  /*8290*/  ISETP.GT.U32.AND P2, PT, R12, R8, PT ;  /* 0x000000080c00720c */ /* 0x000fe20003f44070 */
[--C-:B------:R-:W-:Y:S01]  /*82a0*/  @!P3 IMAD.IADD R14, R14, 0x1, -R12.reuse ;  /* 0x000000010e0eb824 */ /* 0x100fe200078e0a0c */
[----:B------:R-:W-:Y:S01]  /*82b0*/  ISETP.GE.AND P3, PT, R0, RZ, PT ;  /* 0x000000ff0000720c */ /* 0x000fe20003f66270 */
[----:B------:R-:W-:Y:S01]  /*82c0*/  VIADD R17, R29, 0x16e ;  /* 0x0000016e1d117836 */ /* 0x000fe20000000000 */
[----:B------:R-:W-:Y:S01]  /*82d0*/  IABS R0, R10 ;  /* 0x0000000a00007213 */ /* 0x000fe20000000000 */
[----:B------:R0:W-:Y:S02]  /*82e0*/  STL [R1+0x72c], R3 ;  /* 0x00072c0301007387 */ /* 0x0001e40000100800 */
[----:B------:R-:W-:Y:S01]  /*82f0*/  @!P4 IMAD.IADD R7, R7, 0x1, -R12 ;  /* 0x000000010707c824 */ /* 0x000fe200078e0a0c */
[----:B------:R-:W-:Y:S01]  /*8300*/  IABS R5, R17 ;  /* 0x0000001100057213 */ /* 0x000fe20000000000 */
[----:B-1----:R-:W-:-:S04]  /*8310*/  IMAD.HI.U32 R15, R4, R0, RZ ;  /* 0x00000000040f7227 */ /* 0x002fc800078e00ff */
[--C-:B------:R-:W-:Y:S01]  /*8320*/  @!P5 IMAD.IADD R6, R6, 0x1, -R12.reuse ;  /* 0x000000010606d824 */ /* 0x100fe200078e0a0c */
[----:B------:R-:W-:Y:S01]  /*8330*/  ISETP.GT.U32.AND P5, PT, R12, R7, PT ;  /* 0x000000070c00720c */ /* 0x000fe20003fa4070 */
[----:B------:R-:W-:Y:S01]  /*8340*/  @!P2 IMAD.IADD R8, R8, 0x1, -R12 ;  /* 0x000000010808a824 */ /* 0x000fe200078e0a0c */
[----:B------:R-:W-:Y:S01]  /*8350*/  ISETP.GE.AND P2, PT, R11, RZ, PT ;  /* 0x000000ff0b00720c */ /* 0x000fe20003f46270 */
[----:B------:R-:W-:Y:S02]  /*8360*/  IMAD.MOV R15, RZ, RZ, -R15 ;  /* 0x000000ffff0f7224 */ /* 0x000fe400078e0a0f */
[----:B------:R-:W-:Y:S01]  /*8370*/  IMAD.HI.U32 R13, R4, R5, RZ ;  /* 0x00000005040d7227 */ /* 0x000fe200078e00ff */
[----:B------:R-:W-:-:S03]  /*8380*/  ISETP.GT.U32.AND P4, PT, R12, R8, PT ;  /* 0x000000080c00720c */ /* 0x000fc60003f84070 */
[C---:B------:R-:W-:Y:S02]  /*8390*/  IMAD R0, R12.reuse, R15, R0 ;  /* 0x0000000f0c007224 */ /* 0x040fe400078e0200 */
[----:B------:R-:W-:Y:S02]  /*83a0*/  IMAD.MOV R13, RZ, RZ, -R13 ;  /* 0x000000ffff0d7224 */ /* 0x000fe400078e0a0d */
[----:B------:R-:W-:Y:S01]  /*83b0*/  @!P5 IMAD.IADD R7, R7, 0x1, -R12 ;  /* 0x000000010707d824 */ /* 0x000fe200078e0a0c */
        /* <DEDUP_REMOVED lines=8> */
[C---:B------:R-:W-:Y:S01]  /*8440*/  VIADD R13, R29.reuse, 0x16b ;  /* 0x0000016b1d0d7836 */ /* 0x040fe20000000000 */
[----:B------:R0:W-:Y:S01]  /*8450*/  STL [R1+0x738], R3 ;  /* 0x0007380301007387 */ /* 0x0001e20000100800 */
[----:B------:R-:W-:Y:S01]  /*8460*/  @!P5 IMAD.IADD R0, R0, 0x1, -R12 ;  /* 0x000000010000d824 */ /* 0x000fe200078e0a0c */
[----:B------:R-:W-:Y:S01]  /*8470*/  IABS R14, R11 ;  /* 0x0000000b000e7213 */ /* 0x000fe20000000000 */
[----:B------:R-:W-:Y:S01]  /*8480*/  VIADD R15, R29, 0x16a ;  /* 0x0000016a1d0f7836 */ /* 0x000fe20000000000 */
[----:B------:R-:W-:Y:S01]  /*8490*/  IABS R16, R13 ;  /* 0x0000000d00107213 */ /* 0x000fe20000000000 */
[----:B------:R-:W-:Y:S01]  /*84a0*/  @!P6 IMAD.MOV R8, RZ, RZ, -R8 ;  /* 0x000000ffff08e224 */ /* 0x000fe200078e0a08 */
[----:B------:R-:W-:Y:S01]  /*84b0*/  ISETP.GT.U32.AND P5, PT, R12, R0, PT ;  /* 0x000000000c00720c */ /* 0x000fe20003fa4070 */
[----:B------:R-:W-:-:S04]  /*84c0*/  IMAD.HI.U32 R18, R4, R14, RZ ;  /* 0x0000000e04127227 */ /* 0x000fc800078e00ff */
[----:B------:R-:W-:-:S04]  /*84d0*/  IMAD.HI.U32 R19, R4, R16, RZ ;  /* 0x0000001004137227 */ /* 0x000fc800078e00ff */
[--C-:B------:R-:W-:Y:S01]  /*84e0*/  @!P4 IMAD.IADD R5, R5, 0x1, -R12.reuse ;  /* 0x000000010505c824 */ /* 0x100fe200078e0a0c */
[----:B------:R-:W-:Y:S01]  /*84f0*/  ISETP.GE.AND P4, PT, R10, RZ, PT ;  /* 0x000000ff0a00720c */ /* 0x000fe20003f86270 */
[----:B0-----:R-:W-:Y:S02]  /*8500*/  IMAD.MOV.U32 R3, RZ, RZ, R9 ;  /* 0x000000ffff037224 */ /* 0x001fe400078e0009 */
[----:B------:R-:W-:Y:S01]  /*8510*/  @!P1 IMAD.IADD R6, R6, 0x1, -R12 ;  /* 0x0000000106069824 */ /* 0x000fe200078e0a0c */
[----:B------:R-:W-:Y:S01]  /*8520*/  ISETP.GE.AND P1, PT, R17, RZ, PT ;  /* 0x000000ff1100720c */ /* 0x000fe20003f26270 */
[----:B------:R-:W-:Y:S01]  /*8530*/  IMAD.MOV R17, RZ, RZ, -R18 ;  /* 0x000000ffff117224 */ /* 0x000fe200078e0a12 */
[----:B------:R-:W-:Y:S01]  /*8540*/  IABS R18, R15 ;  /* 0x0000000f00127213 */ /* 0x000fe20000000000 */
[----:B------:R-:W-:Y:S02]  /*8550*/  IMAD.MOV R19, RZ, RZ, -R19 ;  /* 0x000000ffff137224 */ /* 0x000fe400078e0a13 */
[----:B------:R-:W-:Y:S01]  /*8560*/  @!P0 IMAD.MOV R3, RZ, RZ, -R3 ;  /* 0x000000ffff038224 */ /* 0x000fe200078e0a03 */
[C---:B------:R-:W-:Y:S01]  /*8570*/  ISETP.GT.U32.AND P0, PT, R12.reuse, R5, PT ;  /* 0x000000050c00720c */ /* 0x040fe20003f04070 */
[----:B------:R-:W-:-:S02]  /*8580*/  IMAD R14, R12, R17, R14 ;  /* 0x000000110c0e7224 */ /* 0x000fc400078e020e */
[----:B------:R-:W-:Y:S01]  /*8590*/  IMAD R16, R12, R19, R16 ;  /* 0x000000130c107224 */ /* 0x000fe200078e0210 */
[----:B------:R0:W-:Y:S01]  /*85a0*/  STL [R1+0x724], R3 ;  /* 0x0007240301007387 */ /* 0x0001e20000100800 */
[--C-:B------:R-:W-:Y:S01]  /*85b0*/  @!P5 IMAD.IADD R0, R0, 0x1, -R12.reuse ;  /* 0x000000010000d824 */ /* 0x100fe200078e0a0c */
[C---:B------:R-:W-:Y:S01]  /*85c0*/  ISETP.GT.U32.AND P6, PT, R12.reuse, R14, PT ;  /* 0x0000000e0c00720c */ /* 0x040fe20003fc4070 */
[----:B------:R-:W-:Y:S01]  /*85d0*/  @!P3 IMAD.MOV R7, RZ, RZ, -R7 ;  /* 0x000000ffff07b224 */ /* 0x000fe200078e0a07 */
[----:B------:R-:W-:Y:S01]  /*85e0*/  ISETP.GT.U32.AND P5, PT, R12, R16, PT ;  /* 0x000000100c00720c */ /* 0x000fe20003fa4070 */
[----:B------:R1:W-:Y:S01]  /*85f0*/  STL [R1+0x720], R8 ;  /* 0x0007200801007387 */ /* 0x0003e20000100800 */
[----:B------:R-:W-:Y:S01]  /*8600*/  ISETP.GE.AND P3, PT, R11, RZ, PT ;  /* 0x000000ff0b00720c */ /* 0x000fe20003f66270 */
[----:B------:R-:W-:Y:S02]  /*8610*/  VIADD R11, R29, 0x167 ;  /* 0x000001671d0b7836 */ /* 0x000fe40000000000 */
[----:B------:R-:W-:Y:S01]  /*8620*/  @!P0 IMAD.IADD R5, R5, 0x1, -R12 ;  /* 0x0000000105058824 */ /* 0x000fe200078e0a0c */
[----:B------:R2:W-:Y:S01]  /*8630*/  STL [R1+0x71c], R7 ;  /* 0x00071c0701007387 */ /* 0x0005e20000100800 */
[----:B0-----:R-:W-:Y:S01]  /*8640*/  IMAD.MOV.U32 R3, RZ, RZ, R6 ;  /* 0x000000ffff037224 */ /* 0x001fe200078e0006 */
[----:B------:R-:W-:Y:S01]  /*8650*/  ISETP.GE.AND P0, PT, R15, RZ, PT ;  /* 0x000000ff0f00720c */ /* 0x000fe20003f06270 */
[----:B------:R-:W-:-:S02]  /*8660*/  VIADD R6, R29, 0x169 ;  /* 0x000001691d067836 */ /* 0x000fc40000000000 */
[----:B------:R-:W-:Y:S01]  /*8670*/  @!P2 IMAD.MOV R3, RZ, RZ, -R3 ;  /* 0x000000ffff03a224 */ /* 0x000fe200078e0a03 */
[----:B------:R-:W-:Y:S01]  /*8680*/  ISETP.GE.AND P2, PT, R13, RZ, PT ;  /* 0x000000ff0d00720c */ /* 0x000fe20003f46270 */
[----:B-1----:R-:W-:Y:S01]  /*8690*/  IMAD.MOV.U32 R8, RZ, RZ, R5 ;  /* 0x000000ffff087224 */ /* 0x002fe200078e0005 */
[----:B------:R-:W-:Y:S01]  /*86a0*/  IABS R9, R6 ;  /* 0x0000000600097213 */ /* 0x000fe20000000000 */
[----:B------:R-:W-:Y:S01]  /*86b0*/  @!P6 IMAD.IADD R14, R14, 0x1, -R12 ;  /* 0x000000010e0ee824 */ /* 0x000fe200078e0a0c */
[----:B------:R0:W-:Y:S01]  /*86c0*/  STL [R1+0x718], R3 ;  /* 0x0007180301007387 */ /* 0x0001e20000100800 */
[----:B--2---:R-:W-:Y:S01]  /*86d0*/  IMAD.HI.U32 R7, R4, R18, RZ ;  /* 0x0000001204077227 */ /* 0x004fe200078e00ff */
[----:B------:R-:W-:Y:S02]  /*86e0*/  IABS R5, R11 ;  /* 0x0000000b00057213 */ /* 0x000fe40000000000 */
[----:B------:R-:W-:Y:S01]  /*86f0*/  ISETP.GT.U32.AND P6, PT, R12, R14, PT ;  /* 0x0000000e0c00720c */ /* 0x000fe20003fc4070 */
[----:B------:R-:W-:-:S02]  /*8700*/  IMAD.MOV R7, RZ, RZ, -R7 ;  /* 0x000000ffff077224 */ /* 0x000fc400078e0a07 */
[----:B------:R-:W-:Y:S01]  /*8710*/  @!P1 IMAD.MOV R8, RZ, RZ, -R8 ;  /* 0x000000ffff089224 */ /* 0x000fe200078e0a08 */
[----:B------:R-:W-:Y:S01]  /*8720*/  ISETP.GE.AND P1, PT, R6, RZ, PT ;  /* 0x000000ff0600720c */ /* 0x000fe20003f26270 */
[----:B------:R-:W-:Y:S02]  /*8730*/  @!P5 IMAD.IADD R16, R16, 0x1, -R12 ;  /* 0x000000011010d824 */ /* 0x000fe400078e0a0c */
[C---:B------:R-:W-:Y:S01]  /*8740*/  IMAD R7, R12.reuse, R7, R18 ;  /* 0x000000070c077224 */ /* 0x040fe200078e0212 */
[----:B------:R1:W-:Y:S01]  /*8750*/  STL [R1+0x6f0], R8 ;  /* 0x0006f00801007387 */ /* 0x0003e20000100800 */
[----:B0-----:R-:W-:Y:S01]  /*8760*/  IMAD.MOV.U32 R3, RZ, RZ, R0 ;  /* 0x000000ffff037224 */ /* 0x001fe200078e0000 */
[C---:B------:R-:W-:Y:S01]  /*8770*/  ISETP.GT.U32.AND P5, PT, R12.reuse, R16, PT ;  /* 0x000000100c00720c */ /* 0x040fe20003fa4070 */
[----:B------:R-:W-:Y:S02]  /*8780*/  VIADD R0, R29, 0x168 ;  /* 0x000001681d007836 */ /* 0x000fe40000000000 */
[----:B------:R-:W-:Y:S01]  /*8790*/  @!P4 IMAD.MOV R3, RZ, RZ, -R3 ;  /* 0x000000ffff03c224 */ /* 0x000fe200078e0a03 */
[----:B------:R-:W-:Y:S01]  /*87a0*/  ISETP.GT.U32.AND P4, PT, R12, R7, PT ;  /* 0x000000070c00720c */ /* 0x000fe20003f84070 */
[----:B------:R-:W-:Y:S01]  /*87b0*/  @!P6 IMAD.IADD R14, R14, 0x1, -R12 ;  /* 0x000000010e0ee824 */ /* 0x000fe200078e0a0c */
[----:B------:R-:W-:Y:S01]  /*87c0*/  IABS R6, R0 ;  /* 0x0000000000067213 */ /* 0x000fe20000000000 */
[----:B------:R-:W-:Y:S01]  /*87d0*/  IMAD.HI.U32 R13, R4, R5, RZ ;  /* 0x00000005040d7227 */ /* 0x000fe200078e00ff */
[----:B------:R0:W-:Y:S01]  /*87e0*/  STL [R1+0x6cc], R3 ;  /* 0x0006cc0301007387 */ /* 0x0001e20000100800 */
[----:B------:R-:W-:-:S02]  /*87f0*/  ISETP.GE.AND P6, PT, R0, RZ, PT ;  /* 0x000000ff0000720c */ /* 0x000fc40003fc6270 */
[----:B-1----:R-:W-:-:S04]  /*8800*/  IMAD.HI.U32 R8, R4, R9, RZ ;  /* 0x0000000904087227 */ /* 0x002fc800078e00ff */
[----:B------:R-:W-:Y:S02]  /*8810*/  IMAD.MOV R8, RZ, RZ, -R8 ;  /* 0x000000ffff087224 */ /* 0x000fe400078e0a08 */
[--C-:B------:R-:W-:Y:S02]  /*8820*/  @!P5 IMAD.IADD R16, R16, 0x1, -R12.reuse ;  /* 0x000000011010d824 */ /* 0x100fe400078e0a0c */
[C---:B------:R-:W-:Y:S02]  /*8830*/  IMAD R9, R12.reuse, R8, R9 ;  /* 0x000000080c097224 */ /* 0x040fe400078e0209 */
[----:B------:R-:W-:Y:S02]  /*8840*/  @!P4 IMAD.IADD R7, R7, 0x1, -R12 ;  /* 0x000000010707c824 */ /* 0x000fe400078e0a0c */
[----:B0-----:R-:W-:Y:S01]  /*8850*/  IMAD.MOV.U32 R3, RZ, RZ, R14 ;  /* 0x000000ffff037224 */ /* 0x001fe200078e000e */
[----:B------:R-:W-:Y:S01]  /*8860*/  ISETP.GT.U32.AND P5, PT, R12, R9, PT ;  /* 0x000000090c00720c */ /* 0x000fe20003fa4070 */
[----:B------:R-:W-:Y:S01]  /*8870*/  IMAD.HI.U32 R10, R4, R6, RZ ;  /* 0x00000006040a7227 */ /* 0x000fe200078e00ff */
[----:B------:R-:W-:-:S03]  /*8880*/  ISETP.GT.U32.AND P4, PT, R12, R7, PT ;  /* 0x000000070c00720c */ /* 0x000fc60003f84070 */
[----:B------:R-:W-:Y:S01]  /*8890*/  @!P3 IMAD.MOV R3, RZ, RZ, -R3 ;  /* 0x000000ffff03b224 */ /* 0x000fe200078e0a03 */
[----:B------:R-:W-:Y:S01]  /*88a0*/  ISETP.GE.AND P3, PT, R11, RZ, PT ;  /* 0x000000ff0b00720c */ /* 0x000fe20003f66270 */
[----:B------:R-:W-:Y:S02]  /*88b0*/  VIADD R0, R29, 0x166 ;  /* 0x000001661d007836 */ /* 0x000fe40000000000 */
[----:B------:R-:W-:Y:S01]  /*88c0*/  IMAD.MOV R10, RZ, RZ, -R10 ;  /* 0x000000ffff0a7224 */ /* 0x000fe200078e0a0a */
[----:B------:R0:W-:Y:S01]  /*88d0*/  STL [R1+0x6d0], R3 ;  /* 0x0006d00301007387 */ /* 0x0001e20000100800 */
[----:B------:R-:W-:Y:S01]  /*88e0*/  IMAD.MOV R13, RZ, RZ, -R13 ;  /* 0x000000ffff0d7224 */ /* 0x000fe200078e0a0d */
[----:B------:R-:W-:Y:S01]  /*88f0*/  IABS R8, R0 ;  /* 0x0000000000087213 */ /* 0x000fe20000000000 */
[----:B------:R-:W-:Y:S02]  /*8900*/  @!P5 IMAD.IADD R9, R9, 0x1, -R12 ;  /* 0x000000010909d824 */ /* 0x000fe400078e0a0c */
[----:B------:R-:W-:-:S02]  /*8910*/  IMAD R6, R12, R10, R6 ;  /* 0x0000000a0c067224 */ /* 0x000fc400078e0206 */
[----:B------:R-:W-:Y:S01]  /*8920*/  @!P4 IMAD.IADD R7, R7, 0x1, -R12 ;  /* 0x000000010707c824 */ /* 0x000fe200078e0a0c */
[C---:B------:R-:W-:Y:S01]  /*8930*/  ISETP.GT.U32.AND P5, PT, R12.reuse, R9, PT ;  /* 0x000000090c00720c */ /* 0x040fe20003fa4070 */
[C---:B------:R-:W-:Y:S01]  /*8940*/  IMAD R5, R12.reuse, R13, R5 ;  /* 0x0000000d0c057224 */ /* 0x040fe200078e0205 */
[----:B------:R-:W-:Y:S01]  /*8950*/  ISETP.GT.U32.AND P4, PT, R12, R6, PT ;  /* 0x000000060c00720c */ /* 0x000fe20003f84070 */
[----:B0-----:R-:W-:Y:S02]  /*8960*/  IMAD.MOV.U32 R3, RZ, RZ, R16 ;  /* 0x000000ffff037224 */ /* 0x001fe400078e0010 */
[----:B------:R-:W-:Y:S02]  /*8970*/  VIADD R13, R29, 0x165 ;  /* 0x000001651d0d7836 */ /* 0x000fe40000000000 */
[----:B------:R-:W-:Y:S01]  /*8980*/  @!P2 IMAD.MOV R3, RZ, RZ, -R3 ;  /* 0x000000ffff03a224 */ /* 0x000fe200078e0a03 */
[----:B------:R-:W-:Y:S01]  /*8990*/  ISETP.GE.AND P2, PT, R0, RZ, PT ;  /* 0x000000ff0000720c */ /* 0x000fe20003f46270 */
[----:B------:R-:W-:Y:S01]  /*89a0*/  IMAD.HI.U32 R0, R4, R8, RZ ;  /* 0x0000000804007227 */ /* 0x000fe200078e00ff */
[----:B------:R-:W-:-:S02]  /*89b0*/  IABS R10, R13 ;  /* 0x0000000d000a7213 */ /* 0x000fc40000000000 */
[----:B------:R0:W-:Y:S01]  /*89c0*/  STL [R1+0x708], R3 ;  /* 0x0007080301007387 */ /* 0x0001e20000100800 */
[----:B------:R-:W-:Y:S02]  /*89d0*/  IMAD.MOV R0, RZ, RZ, -R0 ;  /* 0x000000ffff007224 */ /* 0x000fe400078e0a00 */
[----:B------:R-:W-:Y:S02]  /*89e0*/  @!P5 IMAD.IADD R9, R9, 0x1, -R12 ;  /* 0x000000010909d824 */ /* 0x000fe400078e0a0c */
[----:B------:R-:W-:Y:S02]  /*89f0*/  IMAD R8, R12, R0, R8 ;  /* 0x000000000c087224 */ /* 0x000fe400078e0208 */
[----:B------:R-:W-:Y:S02]  /*8a00*/  @!P4 IMAD.IADD R6, R6, 0x1, -R12 ;  /* 0x000000010606c824 */ /* 0x000fe400078e0a0c */
[C---:B------:R-:W-:Y:S01]  /*8a10*/  VIADD R0, R29.reuse, 0x163 ;  /* 0x000001631d007836 */ /* 0x040fe20000000000 */
[C---:B------:R-:W-:Y:S01]  /*8a20*/  ISETP.GT.U32.AND P5, PT, R12.reuse, R8, PT ;  /* 0x000000080c00720c */ /* 0x040fe20003fa4070 */
[----:B0-----:R-:W-:Y:S01]  /*8a30*/  IMAD.MOV.U32 R3, RZ, RZ, R7 ;  /* 0x000000ffff037224 */ /* 0x001fe200078e0007 */
[C---:B------:R-:W-:Y:S01]  /*8a40*/  ISETP.GT.U32.AND P4, PT, R12.reuse, R6, PT ;  /* 0x000000060c00720c */ /* 0x040fe20003f84070 */
[----:B------:R-:W-:Y:S01]  /*8a50*/  VIADD R7, R29, 0x164 ;  /* 0x000001641d077836 */ /* 0x000fe20000000000 */
[----:B------:R-:W-:Y:S01]  /*8a60*/  IABS R14, R0 ;  /* 0x00000000000e7213 */ /* 0x000fe20000000000 */
[----:B------:R-:W-:Y:S01]  /*8a70*/  @!P0 IMAD.MOV R3, RZ, RZ, -R3 ;  /* 0x000000ffff038224 */ /* 0x000fe200078e0a03 */
[----:B------:R-:W-:Y:S01]  /*8a80*/  ISETP.GT.U32.AND P0, PT, R12, R5, PT ;  /* 0x000000050c00720c */ /* 0x000fe20003f04070 */
[----:B------:R-:W-:Y:S01]  /*8a90*/  IMAD.HI.U32 R11, R4, R10, RZ ;  /* 0x0000000a040b7227 */ /* 0x000fe200078e00ff */
[----:B------:R-:W-:-:S02]  /*8aa0*/  IABS R15, R7 ;  /* 0x00000007000f7213 */ /* 0x000fc40000000000 */
[----:B------:R0:W-:Y:S01]  /*8ab0*/  STL [R1+0x710], R3 ;  /* 0x0007100301007387 */ /* 0x0001e20000100800 */
[----:B------:R-:W-:Y:S02]  /*8ac0*/  IMAD.MOV R11, RZ, RZ, -R11 ;  /* 0x000000ffff0b7224 */ /* 0x000fe400078e0a0b */
[--C-:B------:R-:W-:Y:S02]  /*8ad0*/  @!P5 IMAD.IADD R8, R8, 0x1, -R12.reuse ;  /* 0x000000010808d824 */ /* 0x100fe400078e0a0c */
[----:B------:R-:W-:Y:S01]  /*8ae0*/  @!P4 IMAD.IADD R6, R6, 0x1, -R12 ;  /* 0x000000010606c824 */ /* 0x000fe200078e0a0c */
[----:B------:R-:W-:Y:S01]  /*8af0*/  ISETP.GE.AND P4, PT, R7, RZ, PT ;  /* 0x000000ff0700720c */ /* 0x000fe20003f86270 */
[C---:B------:R-:W-:Y:S01]  /*8b00*/  IMAD R10, R12.reuse, R11, R10 ;  /* 0x0000000b0c0a7224 */ /* 0x040fe200078e020a */
[----:B------:R-:W-:Y:S01]  /*8b10*/  ISETP.GT.U32.AND P5, PT, R12, R8, PT ;  /* 0x000000080c00720c */ /* 0x000fe20003fa4070 */
[----:B------:R-:W-:Y:S02]  /*8b20*/  @!P0 IMAD.IADD R5, R5, 0x1, -R12 ;  /* 0x0000000105058824 */ /* 0x000fe400078e0a0c */
[----:B0-----:R-:W-:-:S02]  /*8b30*/  IMAD.MOV.U32 R3, RZ, RZ, R9 ;  /* 0x000000ffff037224 */ /* 0x001fc400078e0009 */
[----:B------:R-:W-:Y:S01]  /*8b40*/  IMAD.HI.U32 R9, R4, R15, RZ ;  /* 0x0000000f04097227 */ /* 0x000fe200078e00ff */
[----:B------:R-:W-:-:S03]  /*8b50*/  ISETP.GT.U32.AND P0, PT, R12, R5, PT ;  /* 0x000000050c00720c */ /* 0x000fc60003f04070 */
[----:B------:R-:W-:Y:S01]  /*8b60*/  @!P1 IMAD.MOV R3, RZ, RZ, -R3 ;  /* 0x000000ffff039224 */ /* 0x000fe200078e0a03 */
[----:B------:R-:W-:Y:S01]  /*8b70*/  ISETP.GE.AND P1, PT, R13, RZ, PT ;  /* 0x000000ff0d00720c */ /* 0x000fe20003f26270 */
[----:B------:R-:W-:-:S03]  /*8b80*/  IMAD.HI.U32 R13, R4, R14, RZ ;  /* 0x0000000e040d7227 */ /* 0x000fc600078e00ff */
[----:B------:R0:W-:Y:S01]  /*8b90*/  STL [R1+0x70c], R3 ;  /* 0x00070c0301007387 */ /* 0x0001e20000100800 */
[----:B------:R-:W-:Y:S02]  /*8ba0*/  IMAD.MOV R9, RZ, RZ, -R9 ;  /* 0x000000ffff097224 */ /* 0x000fe400078e0a09 */
[----:B------:R-:W-:Y:S02]  /*8bb0*/  IMAD.MOV R7, RZ, RZ, -R13 ;  /* 0x000000ffff077224 */ /* 0x000fe400078e0a0d */
[C---:B------:R-:W-:Y:S02]  /*8bc0*/  IMAD R15, R12.reuse, R9, R15 ;  /* 0x000000090c0f7224 */ /* 0x040fe400078e020f */
[----:B------:R-:W-:Y:S02]  /*8bd0*/  IMAD.MOV.U32 R16, RZ, RZ, R6 ;  /* 0x000000ffff107224 */ /* 0x000fe400078e0006 */
[C---:B------:R-:W-:Y:S02]  /*8be0*/  IMAD R14, R12.reuse, R7, R14 ;  /* 0x000000070c0e7224 */ /* 0x040fe400078e020e */
[----:B------:R-:W-:Y:S01]  /*8bf0*/  @!P6 IMAD.MOV R16, RZ, RZ, -R16 ;  /* 0x000000ffff10e224 */ /* 0x000fe200078e0a10 */
[C---:B------:R-:W-:Y:S01]  /*8c00*/  ISETP.GT.U32.AND P6, PT, R12.reuse, R15, PT ;  /* 0x0000000f0c00720c */ /* 0x040fe20003fc4070 */
[--C-:B------:R-:W-:Y:S01]  /*8c10*/  @!P0 IMAD.IADD R5, R5, 0x1, -R12.reuse ;  /* 0x0000000105058824 */ /* 0x100fe200078e0a0c */
[----:B------:R-:W-:Y:S01]  /*8c20*/  ISETP.GT.U32.AND P0, PT, R12, R10, PT ;  /* 0x0000000a0c00720c */ /* 0x000fe20003f04070 */
[----:B------:R-:W-:Y:S01]  /*8c30*/  @!P5 IMAD.IADD R8, R8, 0x1, -R12 ;  /* 0x000000010808d824 */ /* 0x000fe200078e0a0c */
[----:B------:R-:W-:Y:S01]  /*8c40*/  ISETP.GT.U32.AND P5, PT, R12, R14, PT ;  /* 0x0000000e0c00720c */ /* 0x000fe20003fa4070 */
[----:B0-----:R-:W-:Y:S01]  /*8c50*/  IMAD.MOV.U32 R3, RZ, RZ, R5 ;  /* 0x000000ffff037224 */ /* 0x001fe200078e0005 */
[----:B------:R-:W-:Y:S01]  /*8c60*/  STL [R1+0x6f4], R16 ;  /* 0x0006f41001007387 */ /* 0x000fe20000100800 */
[----:B------:R-:W-:-:S02]  /*8c70*/  VIADD R13, R29, 0x161 ;  /* 0x000001611d0d7836 */ /* 0x000fc40000000000 */
[----:B------:R-:W-:Y:S02]  /*8c80*/  VIADD R5, R29, 0x162 ;  /* 0x000001621d057836 */ /* 0x000fe40000000000 */
[----:B------:R-:W-:Y:S01]  /*8c90*/  @!P3 IMAD.MOV R3, RZ, RZ, -R3 ;  /* 0x000000ffff03b224 */ /* 0x000fe200078e0a03 */
[----:B------:R-:W-:Y:S01]  /*8ca0*/  ISETP.GE.AND P3, PT, R0, RZ, PT ;  /* 0x000000ff0000720c */ /* 0x000fe20003f66270 */
[--C-:B------:R-:W-:Y:S01]  /*8cb0*/  @!P6 IMAD.IADD R15, R15, 0x1, -R12.reuse ;  /* 0x000000010f0fe824 */ /* 0x100fe200078e0a0c */
[----:B------:R-:W-:Y:S01]  /*8cc0*/  IABS R0, R13 ;  /* 0x0000000d00007213 */ /* 0x000fe20000000000 */
[--C-:B------:R-:W-:Y:S01]  /*8cd0*/  @!P0 IMAD.IADD R10, R10, 0x1, -R12.reuse ;  /* 0x000000010a0a8824 */ /* 0x100fe200078e0a0c */
[----:B------:R-:W-:Y:S01]  /*8ce0*/  IABS R6, R5 ;  /* 0x0000000500067213 */ /* 0x000fe20000000000 */
[----:B------:R0:W-:Y:S01]  /*8cf0*/  STL [R1+0x700], R3 ;  /* 0x0007000301007387 */ /* 0x0001e20000100800 */
[----:B------:R-:W-:Y:S01]  /*8d00*/  @!P5 IMAD.IADD R14, R14, 0x1, -R12 ;  /* 0x000000010e0ed824 */ /* 0x000fe200078e0a0c */
[----:B------:R-:W-:Y:S01]  /*8d10*/  ISETP.GT.U32.AND P5, PT, R12, R15, PT ;  /* 0x0000000f0c00720c */ /* 0x000fe20003fa4070 */
[----:B------:R-:W-:Y:S01]  /*8d20*/  VIADD R7, R29, 0x160 ;  /* 0x000001601d077836 */ /* 0x000fe20000000000 */
[----:B------:R-:W-:Y:S01]  /*8d30*/  ISETP.GE.AND P0, PT, R5, RZ, PT ;  /* 0x000000ff0500720c */ /* 0x000fe20003f06270 */
[----:B------:R-:W-:Y:S01]  /*8d40*/  IMAD.HI.U32 R5, R4, R6, RZ ;  /* 0x0000000604057227 */ /* 0x000fe200078e00ff */
[----:B------:R-:W-:-:S02]  /*8d50*/  ISETP.GT.U32.AND P6, PT, R12, R10, PT ;  /* 0x0000000a0c00720c */ /* 0x000fc40003fc4070 */
[----:B------:R-:W-:Y:S01]  /*8d60*/  IABS R9, R7 ;  /* 0x0000000700097213 */ /* 0x000fe20000000000 */
[----:B------:R-:W-:Y:S02]  /*8d70*/  IMAD.MOV R5, RZ, RZ, -R5 ;  /* 0x000000ffff057224 */ /* 0x000fe400078e0a05 */
[----:B0-----:R-:W-:Y:S02]  /*8d80*/  IMAD.MOV.U32 R3, RZ, RZ, R8 ;  /* 0x000000ffff037224 */ /* 0x001fe400078e0008 */
[----:B------:R-:W-:-:S04]  /*8d90*/  IMAD.HI.U32 R8, R4, R0, RZ ;  /* 0x0000000004087227 */ /* 0x000fc800078e00ff */
[----:B------:R-:W-:Y:S02]  /*8da0*/  IMAD.MOV R8, RZ, RZ, -R8 ;  /* 0x000000ffff087224 */ /* 0x000fe400078e0a08 */
[----:B------:R-:W-:Y:S01]  /*8db0*/  @!P2 IMAD.MOV R3, RZ, RZ, -R3 ;  /* 0x000000ffff03a224 */ /* 0x000fe200078e0a03 */
[C---:B------:R-:W-:Y:S01]  /*8dc0*/  ISETP.GT.U32.AND P2, PT, R12.reuse, R14, PT ;  /* 0x0000000e0c00720c */ /* 0x040fe20003f44070 */
[C---:B------:R-:W-:Y:S02]  /*8dd0*/  IMAD R0, R12.reuse, R8, R0 ;  /* 0x000000080c007224 */ /* 0x040fe400078e0200 */
[C---:B------:R-:W-:Y:S01]  /*8de0*/  IMAD R6, R12.reuse, R5, R6 ;  /* 0x000000050c067224 */ /* 0x040fe200078e0206 */
[----:B------:R0:W-:Y:S01]  /*8df0*/  STL [R1+0x704], R3 ;  /* 0x0007040301007387 */ /* 0x0001e20000100800 */
[--C-:B------:R-:W-:Y:S01]  /*8e00*/  @!P5 IMAD.IADD R15, R15, 0x1, -R12.reuse ;  /* 0x000000010f0fd824 */ /* 0x100fe200078e0a0c */
[----:B------:R-:W-:Y:S01]  /*8e10*/  ISETP.GT.U32.AND P5, PT, R12, R0, PT ;  /* 0x000000000c00720c */ /* 0x000fe20003fa4070 */
[----:B------:R-:W-:Y:S01]  /*8e20*/  @!P6 IMAD.IADD R10, R10, 0x1, -R12 ;  /* 0x000000010a0ae824 */ /* 0x000fe200078e0a0c */
[----:B------:R-:W-:Y:S01]  /*8e30*/  ISETP.GT.U32.AND P6, PT, R12, R6, PT ;  /* 0x000000060c00720c */ /* 0x000fe20003fc4070 */
[----:B------:R-:W-:-:S02]  /*8e40*/  VIADD R5, R29, 0x15f ;  /* 0x0000015f1d057836 */ /* 0x000fc40000000000 */
[----:B------:R-:W-:Y:S02]  /*8e50*/  VIADD R8, R29, 0x15e ;  /* 0x0000015e1d087836 */ /* 0x000fe40000000000 */
[----:B------:R-:W-:Y:S01]  /*8e60*/  @!P2 IMAD.IADD R14, R14, 0x1, -R12 ;  /* 0x000000010e0ea824 */ /* 0x000fe200078e0a0c */
[----:B------:R-:W-:Y:S01]  /*8e70*/  IABS R16, R5 ;  /* 0x0000000500107213 */ /* 0x000fe20000000000 */
[----:B0-----:R-:W-:Y:S01]  /*8e80*/  IMAD.MOV.U32 R3, RZ, RZ, R10 ;  /* 0x000000ffff037224 */ /* 0x001fe200078e000a */
[----:B------:R-:W-:Y:S01]  /*8e90*/  ISETP.GE.AND P2, PT, R13, RZ, PT ;  /* 0x000000ff0d00720c */ /* 0x000fe20003f46270 */
[----:B------:R-:W-:Y:S01]  /*8ea0*/  IMAD.HI.U32 R11, R4, R9, RZ ;  /* 0x00000009040b7227 */ /* 0x000fe200078e00ff */
[----:B------:R-:W-:-:S03]  /*8eb0*/  IABS R13, R8 ;  /* 0x00000008000d7213 */ /* 0x000fc60000000000 */
[----:B------:R-:W-:Y:S02]  /*8ec0*/  @!P5 IMAD.IADD R0, R0, 0x1, -R12 ;  /* 0x000000010000d824 */ /* 0x000fe400078e0a0c */
[----:B------:R-:W-:Y:S02]  /*8ed0*/  IMAD.MOV.U32 R10, RZ, RZ, R16 ;  /* 0x000000ffff0a7224 */ /* 0x000fe400078e0010 */
[----:B------:R-:W-:Y:S01]  /*8ee0*/  @!P6 IMAD.IADD R6, R6, 0x1, -R12 ;  /* 0x000000010606e824 */ /* 0x000fe200078e0a0c */
[----:B------:R-:W-:Y:S01]  /*8ef0*/  ISETP.GE.AND P6, PT, R7, RZ, PT ;  /* 0x000000ff0700720c */ /* 0x000fe20003fc6270 */
[----:B------:R-:W-:Y:S01]  /*8f00*/  IMAD.MOV.U32 R7, RZ, RZ, R13 ;  /* 0x000000ffff077224 */ /* 0x000fe200078e000d */
[----:B------:R-:W-:Y:S01]  /*8f10*/  ISETP.GT.U32.AND P5, PT, R12, R0, PT ;  /* 0x000000000c00720c */ /* 0x000fe20003fa4070 */
[----:B------:R-:W-:Y:S02]  /*8f20*/  IMAD.MOV R11, RZ, RZ, -R11 ;  /* 0x000000ffff0b7224 */ /* 0x000fe400078e0a0b */
[----:B------:R-:W-:-:S04]  /*8f30*/  IMAD.HI.U32 R13, R4, R10, RZ ;  /* 0x0000000a040d7227 */ /* 0x000fc800078e00ff */
[----:B------:R-:W-:Y:S01]  /*8f40*/  @!P1 IMAD.MOV R3, RZ, RZ, -R3 ;  /* 0x000000ffff039224 */ /* 0x000fe200078e0a03 */
[C---:B------:R-:W-:Y:S01]  /*8f50*/  ISETP.GT.U32.AND P1, PT, R12.reuse, R6, PT ;  /* 0x000000060c00720c */ /* 0x040fe20003f24070 */
[C---:B------:R-:W-:Y:S02]  /*8f60*/  IMAD R9, R12.reuse, R11, R9 ;  /* 0x0000000b0c097224 */ /* 0x040fe400078e0209 */
[----:B------:R-:W-:Y:S01]  /*8f70*/  IMAD.MOV R13, RZ, RZ, -R13 ;  /* 0x000000ffff0d7224 */ /* 0x000fe200078e0a0d */
[----:B------:R0:W-:Y:S01]  /*8f80*/  STL [R1+0x6f8], R3 ;  /* 0x0006f80301007387 */ /* 0x0001e20000100800 */
[----:B------:R-:W-:Y:S01]  /*8f90*/  @!P4 IMAD.MOV R15, RZ, RZ, -R15 ;  /* 0x000000ffff0fc224 */ /* 0x000fe200078e0a0f */
[C---:B------:R-:W-:Y:S01]  /*8fa0*/  ISETP.GT.U32.AND P4, PT, R12.reuse, R9, PT ;  /* 0x000000090c00720c */ /* 0x040fe20003f84070 */
[----:B------:R-:W-:Y:S02]  /*8fb0*/  IMAD R10, R12, R13, R10 ;  /* 0x0000000d0c0a7224 */ /* 0x000fe400078e020a */
[----:B------:R-:W-:Y:S01]  /*8fc0*/  @!P5 IMAD.IADD R0, R0, 0x1, -R12 ;  /* 0x000000010000d824 */ /* 0x000fe200078e0a0c */
[----:B------:R1:W-:Y:S01]  /*8fd0*/  STL [R1+0x6d4], R15 ;  /* 0x0006d40f01007387 */ /* 0x0003e20000100800 */
[----:B------:R-:W-:Y:S01]  /*8fe0*/  IMAD.HI.U32 R11, R4, R7, RZ ;  /* 0x00000007040b7227 */ /* 0x000fe200078e00ff */
[----:B------:R-:W-:-:S03]  /*8ff0*/  ISETP.GT.U32.AND P5, PT, R12, R10, PT ;  /* 0x0000000a0c00720c */ /* 0x000fc60003fa4070 */
[----:B0-----:R-:W-:Y:S02]  /*9000*/  IMAD.MOV.U32 R3, RZ, RZ, R14 ;  /* 0x000000ffff037224 */ /* 0x001fe400078e000e */
[--C-:B------:R-:W-:Y:S01]  /*9010*/  @!P1 IMAD.IADD R6, R6, 0x1, -R12.reuse ;  /* 0x0000000106069824 */ /* 0x100fe200078e0a0c */
[----:B------:R-:W-:Y:S01]  /*9020*/  ISETP.GE.AND P1, PT, R8, RZ, PT ;  /* 0x000000ff0800720c */ /* 0x000fe20003f26270 */
[----:B------:R-:W-:Y:S01]  /*9030*/  @!P3 IMAD.MOV R3, RZ, RZ, -R3 ;  /* 0x000000ffff03b224 */ /* 0x000fe200078e0a03 */
[----:B------:R-:W-:Y:S01]  /*9040*/  ISETP.GE.AND P3, PT, R5, RZ, PT ;  /* 0x000000ff0500720c */ /* 0x000fe20003f66270 */
[----:B------:R-:W-:Y:S02]  /*9050*/  IMAD.MOV R11, RZ, RZ, -R11 ;  /* 0x000000ffff0b7224 */ /* 0x000fe400078e0a0b */
[----:B------:R-:W-:Y:S01]  /*9060*/  VIADD R13, R29, 0x15d ;  /* 0x0000015d1d0d7836 */ /* 0x000fe20000000000 */
[----:B------:R0:W-:Y:S01]  /*9070*/  STL [R1+0x6d8], R3 ;  /* 0x0006d80301007387 */ /* 0x0001e20000100800 */
[----:B------:R-:W-:-:S02]  /*9080*/  @!P4 IMAD.IADD R9, R9, 0x1, -R12 ;  /* 0x000000010909c824 */ /* 0x000fc400078e0a0c */
[----:B------:R-:W-:Y:S01]  /*9090*/  IMAD R7, R12, R11, R7 ;  /* 0x0000000b0c077224 */ /* 0x000fe200078e0207 */
[----:B------:R-:W-:Y:S01]  /*90a0*/  IABS R5, R13 ;  /* 0x0000000d00057213 */ /* 0x000fe20000000000 */
[C---:B------:R-:W-:Y:S02]  /*90b0*/  VIADD R11, R29.reuse, 0x15c ;  /* 0x0000015c1d0b7836 */ /* 0x040fe40000000000 */
[----:B------:R-:W-:Y:S01]  /*90c0*/  @!P5 IMAD.IADD R10, R10, 0x1, -R12 ;  /* 0x000000010a0ad824 */ /* 0x000fe200078e0a0c */
[C---:B------:R-:W-:Y:S01]  /*90d0*/  ISETP.GT.U32.AND P4, PT, R12.reuse, R7, PT ;  /* 0x000000070c00720c */ /* 0x040fe20003f84070 */
[----:B------:R-:W-:Y:S01]  /*90e0*/  VIADD R8, R29, 0x15b ;  /* 0x0000015b1d087836 */ /* 0x000fe20000000000 */
[----:B-1----:R-:W-:Y:S01]  /*90f0*/  IABS R15, R11 ;  /* 0x0000000b000f7213 */ /* 0x002fe20000000000 */
[----:B0-----:R-:W-:Y:S01]  /*9100*/  IMAD.MOV.U32 R3, RZ, RZ, R6 ;  /* 0x000000ffff037224 */ /* 0x001fe200078e0006 */
[----:B------:R-:W-:Y:S01]  /*9110*/  ISETP.GT.U32.AND P5, PT, R12, R10, PT ;  /* 0x0000000a0c00720c */ /* 0x000fe20003fa4070 */
[----:B------:R-:W-:Y:S01]  /*9120*/  IMAD.HI.U32 R6, R4, R5, RZ ;  /* 0x0000000504067227 */ /* 0x000fe200078e00ff */
[----:B------:R-:W-:-:S03]  /*9130*/  IABS R16, R8 ;  /* 0x0000000800107213 */ /* 0x000fc60000000000 */
[----:B------:R-:W-:Y:S01]  /*9140*/  @!P0 IMAD.MOV R3, RZ, RZ, -R3 ;  /* 0x000000ffff038224 */ /* 0x000fe200078e0a03 */
[C---:B------:R-:W-:Y:S01]  /*9150*/  ISETP.GT.U32.AND P0, PT, R12.reuse, R9, PT ;  /* 0x000000090c00720c */ /* 0x040fe20003f04070 */
[----:B------:R-:W-:Y:S02]  /*9160*/  IMAD.MOV R6, RZ, RZ, -R6 ;  /* 0x000000ffff067224 */ /* 0x000fe400078e0a06 */
[--C-:B------:R-:W-:Y:S01]  /*9170*/  @!P4 IMAD.IADD R7, R7, 0x1, -R12.reuse ;  /* 0x000000010707c824 */ /* 0x100fe200078e0a0c */
[----:B------:R0:W-:Y:S01]  /*9180*/  STL [R1+0x6e4], R3 ;  /* 0x0006e40301007387 */ /* 0x0001e20000100800 */
[----:B------:R-:W-:Y:S02]  /*9190*/  IMAD R5, R12, R6, R5 ;  /* 0x000000060c057224 */ /* 0x000fe400078e0205 */
[----:B------:R-:W-:Y:S01]  /*91a0*/  @!P5 IMAD.IADD R10, R10, 0x1, -R12 ;  /* 0x000000010a0ad824 */ /* 0x000fe200078e0a0c */
[----:B------:R-:W-:Y:S01]  /*91b0*/  ISETP.GT.U32.AND P4, PT, R12, R7, PT ;  /* 0x000000070c00720c */ /* 0x000fe20003f84070 */
[----:B------:R-:W-:Y:S01]  /*91c0*/  IMAD.HI.U32 R6, R4, R16, RZ ;  /* 0x0000001004067227 */ /* 0x000fe200078e00ff */
[----:B------:R-:W-:-:S03]  /*91d0*/  ISETP.GT.U32.AND P5, PT, R12, R5, PT ;  /* 0x000000050c00720c */ /* 0x000fc60003fa4070 */
[----:B------:R-:W-:Y:S01]  /*91e0*/  @!P0 IMAD.IADD R9, R9, 0x1, -R12 ;  /* 0x0000000109098824 */ /* 0x000fe200078e0a0c */
[----:B------:R-:W-:Y:S01]  /*91f0*/  ISETP.GE.AND P0, PT, R11, RZ, PT ;  /* 0x000000ff0b00720c */ /* 0x000fe20003f06270 */
[----:B0-----:R-:W-:Y:S02]  /*9200*/  IMAD.MOV.U32 R3, RZ, RZ, R0 ;  /* 0x000000ffff037224 */ /* 0x001fe400078e0000 */
[----:B------:R-:W-:-:S04]  /*9210*/  IMAD.HI.U32 R0, R4, R15, RZ ;  /* 0x0000000f04007227 */ /* 0x000fc800078e00ff */
[----:B------:R-:W-:Y:S02]  /*9220*/  IMAD.MOV R0, RZ, RZ, -R0 ;  /* 0x000000ffff007224 */ /* 0x000fe400078e0a00 */
[----:B------:R-:W-:Y:S02]  /*9230*/  IMAD.MOV.U32 R14, RZ, RZ, R9 ;  /* 0x000000ffff0e7224 */ /* 0x000fe400078e0009 */
[C---:B------:R-:W-:Y:S02]  /*9240*/  IMAD R15, R12.reuse, R0, R15 ;  /* 0x000000000c0f7224 */ /* 0x040fe400078e020f */
[----:B------:R-:W-:Y:S02]  /*9250*/  @!P6 IMAD.MOV R14, RZ, RZ, -R14 ;  /* 0x000000ffff0ee224 */ /* 0x000fe400078e0a0e */
[----:B------:R-:W-:Y:S01]  /*9260*/  VIADD R0, R29, 0x15a ;  /* 0x0000015a1d007836 */ /* 0x000fe20000000000 */
[----:B------:R-:W-:Y:S01]  /*9270*/  ISETP.GT.U32.AND P6, PT, R12, R15, PT ;  /* 0x0000000f0c00720c */ /* 0x000fe20003fc4070 */
[----:B------:R-:W-:-:S02]  /*9280*/  @!P5 IMAD.IADD R5, R5, 0x1, -R12 ;  /* 0x000000010505d824 */ /* 0x000fc400078e0a0c */
[----:B------:R-:W-:Y:S01]  /*9290*/  @!P2 IMAD.MOV R3, RZ, RZ, -R3 ;  /* 0x000000ffff03a224 */ /* 0x000fe200078e0a03 */
[----:B------:R-:W-:Y:S01]  /*92a0*/  IABS R9, R0 ;  /* 0x0000000000097213 */ /* 0x000fe20000000000 */
[----:B------:R-:W-:Y:S01]  /*92b0*/  @!P4 IMAD.IADD R7, R7, 0x1, -R12 ;  /* 0x000000010707c824 */ /* 0x000fe200078e0a0c */
[----:B------:R-:W-:Y:S01]  /*92c0*/  ISETP.GE.AND P4, PT, R0, RZ, PT ;  /* 0x000000ff0000720c */ /* 0x000fe20003f86270 */
[----:B------:R-:W-:Y:S01]  /*92d0*/  IMAD.MOV R6, RZ, RZ, -R6 ;  /* 0x000000ffff067224 */ /* 0x000fe200078e0a06 */
[C---:B------:R-:W-:Y:S01]  /*92e0*/  ISETP.GT.U32.AND P5, PT, R12.reuse, R5, PT ;  /* 0x000000050c00720c */ /* 0x040fe20003fa4070 */
[----:B------:R-:W-:Y:S01]  /*92f0*/  IMAD.MOV.U32 R0, RZ, RZ, R9 ;  /* 0x000000ffff007224 */ /* 0x000fe200078e0009 */
[----:B------:R0:W-:Y:S01]  /*9300*/  STL [R1+0x6e8], R3 ;  /* 0x0006e80301007387 */ /* 0x0001e20000100800 */
[----:B------:R-:W-:Y:S01]  /*9310*/  IMAD R16, R12, R6, R16 ;  /* 0x000000060c107224 */ /* 0x000fe200078e0210 */
[----:B------:R-:W-:Y:S01]  /*9320*/  ISETP.GE.AND P2, PT, R13, RZ, PT ;  /* 0x000000ff0d00720c */ /* 0x000fe20003f46270 */
[----:B------:R-:W-:Y:S01]  /*9330*/  @!P6 IMAD.IADD R15, R15, 0x1, -R12 ;  /* 0x000000010f0fe824 */ /* 0x000fe200078e0a0c */
[----:B------:R1:W-:Y:S01]  /*9340*/  STL [R1+0x6dc], R14 ;  /* 0x0006dc0e01007387 */ /* 0x0003e20000100800 */
[----:B------:R-:W-:-:S03]  /*9350*/  IMAD.HI.U32 R6, R4, R0, RZ ;  /* 0x0000000004067227 */ /* 0x000fc600078e00ff */
[----:B------:R-:W-:Y:S01]  /*9360*/  ISETP.GT.U32.AND P6, PT, R12, R15, PT ;  /* 0x0000000f0c00720c */ /* 0x000fe20003fc4070 */
[----:B------:R-:W-:Y:S02]  /*9370*/  IMAD.MOV R6, RZ, RZ, -R6 ;  /* 0x000000ffff067224 */ /* 0x000fe400078e0a06 */
[----:B0-----:R-:W-:Y:S02]  /*9380*/  IMAD.MOV.U32 R3, RZ, RZ, R10 ;  /* 0x000000ffff037224 */ /* 0x001fe400078e000a */
[C---:B------:R-:W-:Y:S02]  /*9390*/  VIADD R10, R29.reuse, 0x159 ;  /* 0x000001591d0a7836 */ /* 0x040fe40000000000 */
[----:B------:R-:W-:Y:S01]  /*93a0*/  @!P3 IMAD.MOV R3, RZ, RZ, -R3 ;  /* 0x000000ffff03b224 */ /* 0x000fe200078e0a03 */
[----:B------:R-:W-:Y:S01]  /*93b0*/  ISETP.GE.AND P3, PT, R8, RZ, PT ;  /* 0x000000ff0800720c */ /* 0x000fe20003f66270 */
[----:B------:R-:W-:Y:S01]  /*93c0*/  VIADD R8, R29, 0x158 ;  /* 0x000001581d087836 */ /* 0x000fe20000000000 */
[----:B------:R-:W-:Y:S01]  /*93d0*/  IABS R17, R10 ;  /* 0x0000000a00117213 */ /* 0x000fe20000000000 */
[----:B------:R-:W-:Y:S01]  /*93e0*/  IMAD R0, R12, R6, R0 ;  /* 0x000000060c007224 */ /* 0x000fe200078e0200 */
[----:B------:R0:W-:Y:S01]  /*93f0*/  STL [R1+0x6e0], R3 ;  /* 0x0006e00301007387 */ /* 0x0001e20000100800 */
[----:B------:R-:W-:Y:S01]  /*9400*/  @!P5 IMAD.IADD R5, R5, 0x1, -R12 ;  /* 0x000000010505d824 */ /* 0x000fe200078e0a0c */
[----:B------:R-:W-:Y:S01]  /*9410*/  IABS R18, R8 ;  /* 0x0000000800127213 */ /* 0x000fe20000000000 */
[----:B-1----:R-:W-:Y:S01]  /*9420*/  IMAD.HI.U32 R14, R4, R17, RZ ;  /* 0x00000011040e7227 */ /* 0x002fe200078e00ff */
[----:B------:R-:W-:-:S03]  /*9430*/  ISETP.GT.U32.AND P5, PT, R12, R16, PT ;  /* 0x000000100c00720c */ /* 0x000fc60003fa4070 */
[----:B------:R-:W-:Y:S01]  /*9440*/  @!P6 IMAD.IADD R15, R15, 0x1, -R12 ;  /* 0x000000010f0fe824 */ /* 0x000fe200078e0a0c */
[----:B------:R-:W-:Y:S01]  /*9450*/  ISETP.GT.U32.AND P6, PT, R12, R0, PT ;  /* 0x000000000c00720c */ /* 0x000fe20003fc4070 */
[----:B------:R-:W-:-:S04]  /*9460*/  IMAD.HI.U32 R13, R4, R18, RZ ;  /* 0x00000012040d7227 */ /* 0x000fc800078e00ff */
[----:B------:R-:W-:Y:S02]  /*9470*/  IMAD.MOV R14, RZ, RZ, -R14 ;  /* 0x000000ffff0e7224 */ /* 0x000fe400078e0a0e */
[----:B------:R-:W-:Y:S02]  /*9480*/  IMAD.MOV R13, RZ, RZ, -R13 ;  /* 0x000000ffff0d7224 */ /* 0x000fe400078e0a0d */
[C---:B------:R-:W-:Y:S02]  /*9490*/  IMAD R17, R12.reuse, R14, R17 ;  /* 0x0000000e0c117224 */ /* 0x040fe400078e0211 */
        /* <DEDUP_REMOVED lines=8> */
[----:B------:R-:W-:Y:S02]  /*9520*/  VIADD R9, R29, 0x156 ;  /* 0x000001561d097836 */ /* 0x000fe40000000000 */
[----:B0-----:R-:W-:Y:S01]  /*9530*/  IMAD.MOV.U32 R3, RZ, RZ, R7 ;  /* 0x000000ffff037224 */ /* 0x001fe200078e0007 */
[----:B------:R-:W-:Y:S01]  /*9540*/  IABS R21, R14 ;  /* 0x0000000e00157213 */ /* 0x000fe20000000000 */
[----:B------:R-:W-:Y:S01]  /*9550*/  IMAD.HI.U32 R20, R4, R6, RZ ;  /* 0x0000000604147227 */ /* 0x000fe200078e00ff */
[----:B------:R-:W-:-:S03]  /*9560*/  IABS R11, R9 ;  /* 0x00000009000b7213 */ /* 0x000fc60000000000 */
[----:B------:R-:W-:Y:S01]  /*9570*/  @!P5 IMAD.IADD R17, R17, 0x1, -R12 ;  /* 0x000000011111d824 */ /* 0x000fe200078e0a0c */
[C---:B------:R-:W-:Y:S01]  /*9580*/  ISETP.GT.U32.AND P5, PT, R12.reuse, R16, PT ;  /* 0x000000100c00720c */ /* 0x040fe20003fa4070 */
[----:B------:R-:W-:Y:S02]  /*9590*/  IMAD.MOV R20, RZ, RZ, -R20 ;  /* 0x000000ffff147224 */ /* 0x000fe400078e0a14 */
[----:B------:R-:W-:Y:S01]  /*95a0*/  @!P1 IMAD.MOV R3, RZ, RZ, -R3 ;  /* 0x000000ffff039224 */ /* 0x000fe200078e0a03 */
[----:B------:R-:W-:Y:S01]  /*95b0*/  ISETP.GT.U32.AND P1, PT, R12, R0, PT ;  /* 0x000000000c00720c */ /* 0x000fe20003f24070 */
[----:B------:R-:W-:Y:S01]  /*95c0*/  @!P6 IMAD.IADD R18, R18, 0x1, -R12 ;  /* 0x000000011212e824 */ /* 0x000fe200078e0a0c */
[C---:B------:R-:W-:Y:S01]  /*95d0*/  ISETP.GT.U32.AND P6, PT, R12.reuse, R17, PT ;  /* 0x000000110c00720c */ /* 0x040fe20003fc4070 */
[----:B------:R-:W-:Y:S01]  /*95e0*/  IMAD R6, R12, R20, R6 ;  /* 0x000000140c067224 */ /* 0x000fe200078e0206 */
[----:B------:R0:W-:Y:S01]  /*95f0*/  STL [R1+0x6c8], R3 ;  /* 0x0006c80301007387 */ /* 0x0001e20000100800 */
[----:B------:R-:W-:-:S04]  /*9600*/  IMAD.HI.U32 R20, R4, R21, RZ ;  /* 0x0000001504147227 */ /* 0x000fc800078e00ff */
[----:B------:R-:W-:-:S04]  /*9610*/  IMAD.HI.U32 R22, R4, R11, RZ ;  /* 0x0000000b04167227 */ /* 0x000fc800078e00ff */
[----:B------:R-:W-:Y:S02]  /*9620*/  IMAD.MOV R20, RZ, RZ, -R20 ;  /* 0x000000ffff147224 */ /* 0x000fe400078e0a14 */
[----:B0-----:R-:W-:Y:S02]  /*9630*/  IMAD.MOV.U32 R3, RZ, RZ, R5 ;  /* 0x000000ffff037224 */ /* 0x001fe400078e0005 */
[----:B------:R-:W-:Y:S02]  /*9640*/  IMAD.MOV R22, RZ, RZ, -R22 ;  /* 0x000000ffff167224 */ /* 0x000fe400078e0a16 */
[----:B------:R-:W-:Y:S01]  /*9650*/  @!P2 IMAD.MOV R3, RZ, RZ, -R3 ;  /* 0x000000ffff03a224 */ /* 0x000fe200078e0a03 */
[C---:B------:R-:W-:Y:S01]  /*9660*/  ISETP.GT.U32.AND P2, PT, R12.reuse, R18, PT ;  /* 0x000000120c00720c */ /* 0x040fe20003f44070 */
[C---:B------:R-:W-:Y:S02]  /*9670*/  IMAD R21, R12.reuse, R20, R21 ;  /* 0x000000140c157224 */ /* 0x040fe400078e0215 */
[----:B------:R-:W-:Y:S01]  /*9680*/  VIADD R13, R29, 0x154 ;  /* 0x000001541d0d7836 */ /* 0x000fe20000000000 */
[----:B------:R0:W-:Y:S01]  /*9690*/  STL [R1+0x6c4], R3 ;  /* 0x0006c40301007387 */ /* 0x0001e20000100800 */
[----:B------:R-:W-:-:S02]  /*96a0*/  IMAD R11, R12, R22, R11 ;  /* 0x000000160c0b7224 */ /* 0x000fc400078e020b */
[--C-:B------:R-:W-:Y:S01]  /*96b0*/  @!P6 IMAD.IADD R17, R17, 0x1, -R12.reuse ;  /* 0x000000011111e824 */ /* 0x100fe200078e0a0c */
[----:B------:R-:W-:Y:S01]  /*96c0*/  ISETP.GT.U32.AND P6, PT, R12, R21, PT ;  /* 0x000000150c00720c */ /* 0x000fe20003fc4070 */
[--C-:B------:R-:W-:Y:S01]  /*96d0*/  @!P5 IMAD.IADD R16, R16, 0x1, -R12.reuse ;  /* 0x000000011010d824 */ /* 0x100fe200078e0a0c */
[----:B------:R-:W-:Y:S01]  /*96e0*/  IABS R7, R13 ;  /* 0x0000000d00077213 */ /* 0x000fe20000000000 */
[--C-:B------:R-:W-:Y:S01]  /*96f0*/  @!P1 IMAD.IADD R0, R0, 0x1, -R12.reuse ;  /* 0x0000000100009824 */ /* 0x100fe200078e0a0c */
[----:B------:R-:W-:Y:S01]  /*9700*/  ISETP.GT.U32.AND P5, PT, R12, R11, PT ;  /* 0x0000000b0c00720c */ /* 0x000fe20003fa4070 */
[----:B------:R-:W-:Y:S01]  /*9710*/  @!P2 IMAD.IADD R18, R18, 0x1, -R12 ;  /* 0x000000011212a824 */ /* 0x000fe200078e0a0c */
[----:B------:R-:W-:Y:S01]  /*9720*/  ISETP.GE.AND P1, PT, R10, RZ, PT ;  /* 0x000000ff0a00720c */ /* 0x000fe20003f26270 */
[----:B0-----:R-:W-:Y:S01]  /*9730*/  IMAD.MOV.U32 R3, RZ, RZ, R15 ;  /* 0x000000ffff037224 */ /* 0x001fe200078e000f */
[----:B------:R-:W-:Y:S01]  /*9740*/  ISETP.GE.AND P2, PT, R8, RZ, PT ;  /* 0x000000ff0800720c */ /* 0x000fe20003f46270 */
[----:B------:R-:W-:-:S02]  /*9750*/  IMAD.MOV.U32 R5, RZ, RZ, R7 ;  /* 0x000000ffff057224 */ /* 0x000fc400078e0007 */
[----:B------:R-:W-:Y:S01]  /*9760*/  @!P0 IMAD.MOV R3, RZ, RZ, -R3 ;  /* 0x000000ffff038224 */ /* 0x000fe200078e0a03 */
[----:B------:R-:W-:Y:S01]  /*9770*/  ISETP.GT.U32.AND P0, PT, R12, R6, PT ;  /* 0x000000060c00720c */ /* 0x000fe20003f04070 */
[----:B------:R-:W-:Y:S02]  /*9780*/  VIADD R7, R29, 0x153 ;  /* 0x000001531d077836 */ /* 0x000fe40000000000 */
[----:B------:R-:W-:Y:S01]  /*9790*/  IMAD.MOV.U32 R15, RZ, RZ, R16 ;  /* 0x000000ffff0f7224 */ /* 0x000fe200078e0010 */
[----:B------:R0:W-:Y:S01]  /*97a0*/  STL [R1+0x6bc], R3 ;  /* 0x0006bc0301007387 */ /* 0x0001e20000100800 */
[----:B------:R-:W-:Y:S01]  /*97b0*/  IMAD.HI.U32 R10, R4, R5, RZ ;  /* 0x00000005040a7227 */ /* 0x000fe200078e00ff */
[----:B------:R-:W-:-:S03]  /*97c0*/  IABS R8, R7 ;  /* 0x0000000700087213 */ /* 0x000fc60000000000 */
[----:B------:R-:W-:Y:S02]  /*97d0*/  @!P6 IMAD.IADD R21, R21, 0x1, -R12 ;  /* 0x000000011515e824 */ /* 0x000fe400078e0a0c */
[----:B------:R-:W-:Y:S02]  /*97e0*/  @!P3 IMAD.MOV R15, RZ, RZ, -R15 ;  /* 0x000000ffff0fb224 */ /* 0x000fe400078e0a0f */
[----:B------:R-:W-:Y:S01]  /*97f0*/  IMAD.MOV R10, RZ, RZ, -R10 ;  /* 0x000000ffff0a7224 */ /* 0x000fe200078e0a0a */
[----:B------:R-:W-:Y:S01]  /*9800*/  ISETP.GT.U32.AND P6, PT, R12, R21, PT ;  /* 0x000000150c00720c */ /* 0x000fe20003fc4070 */
[----:B0-----:R-:W-:Y:S01]  /*9810*/  IMAD.MOV.U32 R3, RZ, RZ, R0 ;  /* 0x000000ffff037224 */ /* 0x001fe200078e0000 */
[----:B------:R-:W-:Y:S01]  /*9820*/  STL [R1+0x6b8], R15 ;  /* 0x0006b80f01007387 */ /* 0x000fe20000100800 */
[----:B------:R-:W-:Y:S02]  /*9830*/  IMAD.MOV.U32 R0, RZ, RZ, R17 ;  /* 0x000000ffff007224 */ /* 0x000fe400078e0011 */
[----:B------:R-:W-:Y:S01]  /*9840*/  @!P5 IMAD.IADD R11, R11, 0x1, -R12 ;  /* 0x000000010b0bd824 */ /* 0x000fe200078e0a0c */
[----:B------:R-:W-:Y:S01]  /*9850*/  ISETP.GE.AND P5, PT, R9, RZ, PT ;  /* 0x000000ff0900720c */ /* 0x000fe20003fa6270 */
[----:B------:R-:W-:-:S02]  /*9860*/  @!P4 IMAD.MOV R3, RZ, RZ, -R3 ;  /* 0x000000ffff03c224 */ /* 0x000fc400078e0a03 */
[----:B------:R-:W-:Y:S01]  /*9870*/  @!P1 IMAD.MOV R0, RZ, RZ, -R0 ;  /* 0x000000ffff009224 */ /* 0x000fe200078e0a00 */
[----:B------:R-:W-:Y:S01]  /*9880*/  ISETP.GE.AND P1, PT, R14, RZ, PT ;  /* 0x000000ff0e00720c */ /* 0x000fe20003f26270 */
[----:B------:R-:W-:Y:S01]  /*9890*/  VIADD R9, R29, 0x152 ;  /* 0x000001521d097836 */ /* 0x000fe20000000000 */
[----:B------:R0:W-:Y:S01]  /*98a0*/  STL [R1+0x6b4], R3 ;  /* 0x0006b40301007387 */ /* 0x0001e20000100800 */
[C---:B------:R-:W-:Y:S01]  /*98b0*/  IMAD R5, R12.reuse, R10, R5 ;  /* 0x0000000a0c057224 */ /* 0x040fe200078e0205 */
[----:B------:R-:W-:Y:S01]  /*98c0*/  ISETP.GT.U32.AND P4, PT, R12, R11, PT ;  /* 0x0000000b0c00720c */ /* 0x000fe20003f84070 */
[----:B------:R-:W-:Y:S01]  /*98d0*/  @!P0 IMAD.IADD R6, R6, 0x1, -R12 ;  /* 0x0000000106068824 */ /* 0x000fe200078e0a0c */
[----:B------:R1:W-:Y:S01]  /*98e0*/  STL [R1+0x6b0], R0 ;  /* 0x0006b00001007387 */ /* 0x0003e20000100800 */
[----:B------:R-:W-:Y:S01]  /*98f0*/  IMAD.HI.U32 R10, R4, R8, RZ ;  /* 0x00000008040a7227 */ /* 0x000fe200078e00ff */
[----:B------:R-:W-:Y:S02]  /*9900*/  ISETP.GE.AND P0, PT, R19, RZ, PT ;  /* 0x000000ff1300720c */ /* 0x000fe40003f06270 */
[----:B------:R-:W-:Y:S01]  /*9910*/  ISETP.GT.U32.AND P3, PT, R12, R6, PT ;  /* 0x000000060c00720c */ /* 0x000fe20003f64070 */
[----:B------:R-:W-:-:S02]  /*9920*/  IMAD.MOV R14, RZ, RZ, -R10 ;  /* 0x000000ffff0e7224 */ /* 0x000fc400078e0a0a */
[----:B0-----:R-:W-:Y:S02]  /*9930*/  IMAD.MOV.U32 R3, RZ, RZ, R18 ;  /* 0x000000ffff037224 */ /* 0x001fe400078e0012 */
[----:B------:R-:W-:Y:S01]  /*9940*/  @!P6 IMAD.IADD R21, R21, 0x1, -R12 ;  /* 0x000000011515e824 */ /* 0x000fe200078e0a0c */
[----:B-1----:R-:W-:Y:S01]  /*9950*/  IABS R0, R9 ;  /* 0x0000000900007213 */ /* 0x002fe20000000000 */
[----:B------:R-:W-:Y:S01]  /*9960*/  @!P2 IMAD.MOV R3, RZ, RZ, -R3 ;  /* 0x000000ffff03a224 */ /* 0x000fe200078e0a03 */
[C---:B------:R-:W-:Y:S01]  /*9970*/  ISETP.GT.U32.AND P2, PT, R12.reuse, R5, PT ;  /* 0x000000050c00720c */ /* 0x040fe20003f44070 */
[----:B------:R-:W-:Y:S02]  /*9980*/  VIADD R16, R29, 0x151 ;  /* 0x000001511d107836 */ /* 0x000fe40000000000 */
[----:B------:R-:W-:Y:S01]  /*9990*/  IMAD.MOV.U32 R10, RZ, RZ, R0 ;  /* 0x000000ffff0a7224 */ /* 0x000fe200078e0000 */
[----:B------:R0:W-:Y:S01]  /*99a0*/  STL [R1+0x6ac], R3 ;  /* 0x0006ac0301007387 */ /* 0x0001e20000100800 */
[----:B------:R-:W-:Y:S01]  /*99b0*/  IMAD R0, R12, R14, R8 ;  /* 0x0000000e0c007224 */ /* 0x000fe200078e0208 */
[----:B------:R-:W-:Y:S01]  /*99c0*/  IABS R8, R16 ;  /* 0x0000001000087213 */ /* 0x000fe20000000000 */
[--C-:B------:R-:W-:Y:S01]  /*99d0*/  @!P3 IMAD.IADD R6, R6, 0x1, -R12.reuse ;  /* 0x000000010606b824 */ /* 0x100fe200078e0a0c */
[----:B------:R-:W-:Y:S01]  /*99e0*/  ISETP.GE.AND P3, PT, R13, RZ, PT ;  /* 0x000000ff0d00720c */ /* 0x000fe20003f66270 */
[----:B------:R-:W-:Y:S01]  /*99f0*/  @!P4 IMAD.IADD R11, R11, 0x1, -R12 ;  /* 0x000000010b0bc824 */ /* 0x000fe200078e0a0c */
[----:B------:R-:W-:Y:S01]  /*9a00*/  ISETP.GT.U32.AND P6, PT, R12, R0, PT ;  /* 0x000000000c00720c */ /* 0x000fe20003fc4070 */
[----:B------:R-:W-:Y:S01]  /*9a10*/  IMAD.HI.U32 R13, R4, R8, RZ ;  /* 0x00000008040d7227 */ /* 0x000fe200078e00ff */
[----:B------:R-:W-:-:S03]  /*9a20*/  ISETP.GE.AND P4, PT, R7, RZ, PT ;  /* 0x000000ff0700720c */ /* 0x000fc60003f86270 */
[----:B0-----:R-:W-:Y:S02]  /*9a30*/  IMAD.MOV.U32 R3, RZ, RZ, R6 ;  /* 0x000000ffff037224 */ /* 0x001fe400078e0006 */
[--C-:B------:R-:W-:Y:S01]  /*9a40*/  @!P2 IMAD.IADD R5, R5, 0x1, -R12.reuse ;  /* 0x000000010505a824 */ /* 0x100fe200078e0a0c */
[----:B------:R-:W-:Y:S01]  /*9a50*/  ISETP.GE.AND P2, PT, R9, RZ, PT ;  /* 0x000000ff0900720c */ /* 0x000fe20003f46270 */
[----:B------:R-:W-:Y:S02]  /*9a60*/  @!P0 IMAD.MOV R3, RZ, RZ, -R3 ;  /* 0x000000ffff038224 */ /* 0x000fe400078e0a03 */
[----:B------:R-:W-:Y:S01]  /*9a70*/  IMAD.HI.U32 R7, R4, R10, RZ ;  /* 0x0000000a04077227 */ /* 0x000fe200078e00ff */
[----:B------:R-:W-:Y:S02]  /*9a80*/  ISETP.GT.U32.AND P0, PT, R12, R5, PT ;  /* 0x000000050c00720c */ /* 0x000fe40003f04070 */
[----:B------:R0:W-:Y:S01]  /*9a90*/  STL [R1+0x6a8], R3 ;  /* 0x0006a80301007387 */ /* 0x0001e20000100800 */
[----:B------:R-:W-:-:S02]  /*9aa0*/  @!P6 IMAD.IADD R0, R0, 0x1, -R12 ;  /* 0x000000010000e824 */ /* 0x000fc400078e0a0c */
[----:B------:R-:W-:Y:S02]  /*9ab0*/  IMAD.MOV R7, RZ, RZ, -R7 ;  /* 0x000000ffff077224 */ /* 0x000fe400078e0a07 */
[----:B------:R-:W-:Y:S01]  /*9ac0*/  IMAD.MOV R13, RZ, RZ, -R13 ;  /* 0x000000ffff0d7224 */ /* 0x000fe200078e0a0d */
[C---:B------:R-:W-:Y:S01]  /*9ad0*/  ISETP.GT.U32.AND P6, PT, R12.reuse, R0, PT ;  /* 0x000000000c00720c */ /* 0x040fe20003fc4070 */
[C---:B------:R-:W-:Y:S02]  /*9ae0*/  IMAD R6, R12.reuse, R7, R10 ;  /* 0x000000070c067224 */ /* 0x040fe400078e020a */
[C---:B------:R-:W-:Y:S02]  /*9af0*/  IMAD R8, R12.reuse, R13, R8 ;  /* 0x0000000d0c087224 */ /* 0x040fe400078e0208 */
[----:B------:R-:W-:Y:S01]  /*9b00*/  @!P0 IMAD.IADD R5, R5, 0x1, -R12 ;  /* 0x0000000105058824 */ /* 0x000fe200078e0a0c */
[----:B------:R-:W-:Y:S01]  /*9b10*/  ISETP.GT.U32.AND P0, PT, R12, R6, PT ;  /* 0x000000060c00720c */ /* 0x000fe20003f04070 */
[----:B------:R-:W-:-:S02]  /*9b20*/  VIADD R14, R29, 0x150 ;  /* 0x000001501d0e7836 */ /* 0x000fc40000000000 */
[C---:B------:R-:W-:Y:S02]  /*9b30*/  VIADD R15, R29.reuse, 0x14f ;  /* 0x0000014f1d0f7836 */ /* 0x040fe40000000000 */
[----:B------:R-:W-:Y:S01]  /*9b40*/  VIADD R9, R29, 0x14e ;  /* 0x0000014e1d097836 */ /* 0x000fe20000000000 */
[----:B------:R-:W-:Y:S01]  /*9b50*/  IABS R18, R14 ;  /* 0x0000000e00127213 */ /* 0x000fe20000000000 */
[----:B------:R-:W-:Y:S01]  /*9b60*/  @!P6 IMAD.IADD R0, R0, 0x1, -R12 ;  /* 0x000000010000e824 */ /* 0x000fe200078e0a0c */
[----:B------:R-:W-:Y:S01]  /*9b70*/  ISETP.GT.U32.AND P6, PT, R12, R8, PT ;  /* 0x000000080c00720c */ /* 0x000fe20003fc4070 */
[----:B0-----:R-:W-:Y:S01]  /*9b80*/  IMAD.MOV.U32 R3, RZ, RZ, R21 ;  /* 0x000000ffff037224 */ /* 0x001fe200078e0015 */
[----:B------:R-:W-:Y:S01]  /*9b90*/  IABS R10, R15 ;  /* 0x0000000f000a7213 */ /* 0x000fe20000000000 */
[----:B------:R-:W-:Y:S01]  /*9ba0*/  IMAD.HI.U32 R17, R4, R18, RZ ;  /* 0x0000001204117227 */ /* 0x000fe200078e00ff */
[----:B------:R-:W-:-:S03]  /*9bb0*/  IABS R7, R9 ;  /* 0x0000000900077213 */ /* 0x000fc60000000000 */
[----:B------:R-:W-:Y:S01]  /*9bc0*/  @!P0 IMAD.IADD R6, R6, 0x1, -R12 ;  /* 0x0000000106068824 */ /* 0x000fe200078e0a0c */
[----:B------:R-:W-:Y:S01]  /*9bd0*/  ISETP.GE.AND P0, PT, R16, RZ, PT ;  /* 0x000000ff1000720c */ /* 0x000fe20003f06270 */
[----:B------:R-:W-:-:S04]  /*9be0*/  IMAD.HI.U32 R20, R4, R10, RZ ;  /* 0x0000000a04147227 */ /* 0x000fc800078e00ff */
[----:B------:R-:W-:Y:S01]  /*9bf0*/  @!P6 IMAD.IADD R8, R8, 0x1, -R12 ;  /* 0x000000010808e824 */ /* 0x000fe200078e0a0c */
[----:B------:R-:W-:Y:S01]  /*9c00*/  ISETP.GT.U32.AND P6, PT, R12, R6, PT ;  /* 0x000000060c00720c */ /* 0x000fe20003fc4070 */
[----:B------:R-:W-:-:S04]  /*9c10*/  IMAD.HI.U32 R19, R4, R7, RZ ;  /* 0x0000000704137227 */ /* 0x000fc800078e00ff */
[----:B------:R-:W-:Y:S01]  /*9c20*/  @!P5 IMAD.MOV R11, RZ, RZ, -R11 ;  /* 0x000000ffff0bd224 */ /* 0x000fe200078e0a0b */
[C---:B------:R-:W-:Y:S01]  /*9c30*/  ISETP.GT.U32.AND P5, PT, R12.reuse, R8, PT ;  /* 0x000000080c00720c */ /* 0x040fe20003fa4070 */
[----:B------:R-:W-:Y:S02]  /*9c40*/  @!P1 IMAD.MOV R3, RZ, RZ, -R3 ;  /* 0x000000ffff039224 */ /* 0x000fe400078e0a03 */
[----:B------:R-:W-:Y:S01]  /*9c50*/  IMAD.MOV R17, RZ, RZ, -R17 ;  /* 0x000000ffff117224 */ /* 0x000fe200078e0a11 */
[----:B------:R-:W-:Y:S01]  /*9c60*/  STL [R1+0x6a4], R11 ;  /* 0x0006a40b01007387 */ /* 0x000fe20000100800 */
[----:B------:R-:W-:Y:S02]  /*9c70*/  IMAD.MOV R20, RZ, RZ, -R20 ;  /* 0x000000ffff147224 */ /* 0x000fe400078e0a14 */
[----:B------:R-:W-:Y:S01]  /*9c80*/  IMAD.MOV R19, RZ, RZ, -R19 ;  /* 0x000000ffff137224 */ /* 0x000fe200078e0a13 */
[----:B------:R0:W-:Y:S01]  /*9c90*/  STL [R1+0x6a0], R3 ;  /* 0x0006a00301007387 */ /* 0x0001e20000100800 */
[----:B------:R-:W-:-:S02]  /*9ca0*/  IMAD R17, R12, R17, R18 ;  /* 0x000000110c117224 */ /* 0x000fc400078e0212 */
[C---:B------:R-:W-:Y:S02]  /*9cb0*/  IMAD R10, R12.reuse, R20, R10 ;  /* 0x000000140c0a7224 */ /* 0x040fe400078e020a */
[C---:B------:R-:W-:Y:S01]  /*9cc0*/  IMAD R7, R12.reuse, R19, R7 ;  /* 0x000000130c077224 */ /* 0x040fe200078e0207 */
[----:B------:R-:W-:Y:S01]  /*9cd0*/  ISETP.GT.U32.AND P1, PT, R12, R17, PT ;  /* 0x000000110c00720c */ /* 0x000fe20003f24070 */
[----:B------:R-:W-:Y:S02]  /*9ce0*/  VIADD R13, R29, 0x14d ;  /* 0x0000014d1d0d7836 */ /* 0x000fe40000000000 */
[----:B------:R-:W-:Y:S01]  /*9cf0*/  @!P4 IMAD.MOV R0, RZ, RZ, -R0 ;  /* 0x000000ffff00c224 */ /* 0x000fe200078e0a00 */
[----:B------:R-:W-:Y:S01]  /*9d00*/  ISETP.GE.AND P4, PT, R14, RZ, PT ;  /* 0x000000ff0e00720c */ /* 0x000fe20003f86270 */
[----:B0-----:R-:W-:Y:S01]  /*9d10*/  IMAD.MOV.U32 R3, RZ, RZ, R5 ;  /* 0x000000ffff037224 */ /* 0x001fe200078e0005 */
[----:B------:R-:W-:Y:S01]  /*9d20*/  IABS R16, R13 ;  /* 0x0000000d00107213 */ /* 0x000fe20000000000 */
[----:B------:R-:W-:Y:S01]  /*9d30*/  @!P6 IMAD.IADD R6, R6, 0x1, -R12 ;  /* 0x000000010606e824 */ /* 0x000fe200078e0a0c */
[C---:B------:R-:W-:Y:S01]  /*9d40*/  ISETP.GT.U32.AND P6, PT, R12.reuse, R7, PT ;  /* 0x000000070c00720c */ /* 0x040fe20003fc4070 */
[----:B------:R-:W-:Y:S01]  /*9d50*/  @!P3 IMAD.MOV R3, RZ, RZ, -R3 ;  /* 0x000000ffff03b224 */ /* 0x000fe200078e0a03 */
[----:B------:R-:W-:Y:S01]  /*9d60*/  ISETP.GT.U32.AND P3, PT, R12, R10, PT ;  /* 0x0000000a0c00720c */ /* 0x000fe20003f64070 */
[----:B------:R-:W-:-:S03]  /*9d70*/  IMAD.HI.U32 R5, R4, R16, RZ ;  /* 0x0000001004057227 */ /* 0x000fc600078e00ff */
[----:B------:R0:W-:Y:S01]  /*9d80*/  STL [R1+0x69c], R3 ;  /* 0x00069c0301007387 */ /* 0x0001e20000100800 */
[----:B------:R-:W-:Y:S02]  /*9d90*/  IMAD.MOV R5, RZ, RZ, -R5 ;  /* 0x000000ffff057224 */ /* 0x000fe400078e0a05 */
[--C-:B------:R-:W-:Y:S01]  /*9da0*/  @!P5 IMAD.IADD R8, R8, 0x1, -R12.reuse ;  /* 0x000000010808d824 */ /* 0x100fe200078e0a0c */
[----:B------:R1:W-:Y:S01]  /*9db0*/  STL [R1+0x698], R0 ;  /* 0x0006980001007387 */ /* 0x0003e20000100800 */
[--C-:B------:R-:W-:Y:S01]  /*9dc0*/  @!P1 IMAD.IADD R17, R17, 0x1, -R12.reuse ;  /* 0x0000000111119824 */ /* 0x100fe200078e0a0c */
[----:B------:R-:W-:Y:S01]  /*9dd0*/  ISETP.GE.AND P1, PT, R9, RZ, PT ;  /* 0x000000ff0900720c */ /* 0x000fe20003f26270 */
[--C-:B------:R-:W-:Y:S01]  /*9de0*/  @!P6 IMAD.IADD R7, R7, 0x1, -R12.reuse ;  /* 0x000000010707e824 */ /* 0x100fe200078e0a0c */
[----:B------:R-:W-:Y:S01]  /*9df0*/  ISETP.GE.AND P5, PT, R15, RZ, PT ;  /* 0x000000ff0f00720c */ /* 0x000fe20003fa6270 */
[----:B------:R-:W-:Y:S01]  /*9e00*/  @!P3 IMAD.IADD R10, R10, 0x1, -R12 ;  /* 0x000000010a0ab824 */ /* 0x000fe200078e0a0c */
[C---:B------:R-:W-:Y:S01]  /*9e10*/  ISETP.GT.U32.AND P3, PT, R12.reuse, R17, PT ;  /* 0x000000110c00720c */ /* 0x040fe20003f64070 */
[----:B0-----:R-:W-:Y:S01]  /*9e20*/  IMAD.MOV.U32 R3, RZ, RZ, R6 ;  /* 0x000000ffff037224 */ /* 0x001fe200078e0006 */
[C---:B------:R-:W-:Y:S01]  /*9e30*/  ISETP.GT.U32.AND P6, PT, R12.reuse, R7, PT ;  /* 0x000000070c00720c */ /* 0x040fe20003fc4070 */
[----:B------:R-:W-:-:S02]  /*9e40*/  IMAD R14, R12, R5, R16 ;  /* 0x000000050c0e7224 */ /* 0x000fc400078e0210 */
[C---:B-1----:R-:W-:Y:S02]  /*9e50*/  VIADD R0, R29.reuse, 0x14c ;  /* 0x0000014c1d007836 */ /* 0x042fe40000000000 */
[----:B------:R-:W-:Y:S01]  /*9e60*/  @!P2 IMAD.MOV R3, RZ, RZ, -R3 ;  /* 0x000000ffff03a224 */ /* 0x000fe200078e0a03 */
[----:B------:R-:W-:Y:S01]  /*9e70*/  ISETP.GT.U32.AND P2, PT, R12, R10, PT ;  /* 0x0000000a0c00720c */ /* 0x000fe20003f44070 */
[C---:B------:R-:W-:Y:S01]  /*9e80*/  VIADD R6, R29.reuse, 0x14b ;  /* 0x0000014b1d067836 */ /* 0x040fe20000000000 */
[----:B------:R-:W-:Y:S01]  /*9e90*/  IABS R11, R0 ;  /* 0x00000000000b7213 */ /* 0x000fe20000000000 */
[----:B------:R-:W-:Y:S01]  /*9ea0*/  VIADD R19, R29, 0x132 ;  /* 0x000001321d137836 */ /* 0x000fe20000000000 */
[----:B------:R0:W-:Y:S01]  /*9eb0*/  STL [R1+0x694], R3 ;  /* 0x0006940301007387 */ /* 0x0001e20000100800 */
[--C-:B------:R-:W-:Y:S01]  /*9ec0*/  @!P3 IMAD.IADD R17, R17, 0x1, -R12.reuse ;  /* 0x000000011111b824 */ /* 0x100fe200078e0a0c */
[----:B------:R-:W-:Y:S01]  /*9ed0*/  ISETP.GE.AND P3, PT, R13, RZ, PT ;  /* 0x000000ff0d00720c */ /* 0x000fe20003f66270 */
[----:B------:R-:W-:Y:S01]  /*9ee0*/  IMAD.MOV.U32 R9, RZ, RZ, R11 ;  /* 0x000000ffff097224 */ /* 0x000fe200078e000b */
[----:B------:R-:W-:Y:S01]  /*9ef0*/  IABS R11, R6 ;  /* 0x00000006000b7213 */ /* 0x000fe20000000000 */
[----:B------:R-:W-:-:S02]  /*9f00*/  @!P6 IMAD.IADD R7, R7, 0x1, -R12 ;  /* 0x000000010707e824 */ /* 0x000fc400078e0a0c */
[----:B------:R-:W-:-:S04]  /*9f10*/  IMAD.HI.U32 R5, R4, R9, RZ ;  /* 0x0000000904057227 */ /* 0x000fc800078e00ff */
[----:B0-----:R-:W-:Y:S02]  /*9f20*/  IMAD.MOV.U32 R3, RZ, RZ, R8 ;  /* 0x000000ffff037224 */ /* 0x001fe400078e0008 */
[----:B------:R-:W-:Y:S02]  /*9f30*/  IMAD.MOV R5, RZ, RZ, -R5 ;  /* 0x000000ffff057224 */ /* 0x000fe400078e0a05 */
[----:B------:R-:W-:Y:S01]  /*9f40*/  @!P0 IMAD.MOV R3, RZ, RZ, -R3 ;  /* 0x000000ffff038224 */ /* 0x000fe200078e0a03 */
[C---:B------:R-:W-:Y:S01]  /*9f50*/  ISETP.GT.U32.AND P0, PT, R12.reuse, R14, PT ;  /* 0x0000000e0c00720c */ /* 0x040fe20003f04070 */
[----:B------:R-:W-:Y:S02]  /*9f60*/  IMAD R9, R12, R5, R9 ;  /* 0x000000050c097224 */ /* 0x000fe400078e0209 */
[----:B------:R-:W-:Y:S01]  /*9f70*/  IMAD.HI.U32 R8, R4, R11, RZ ;  /* 0x0000000b04087227 */ /* 0x000fe200078e00ff */
[----:B------:R0:W-:Y:S02]  /*9f80*/  STL [R1+0x690], R3 ;  /* 0x0006900301007387 */ /* 0x0001e40000100800 */
[----:B------:R-:W-:Y:S01]  /*9f90*/  ISETP.GT.U32.AND P6, PT, R12, R9, PT ;  /* 0x000000090c00720c */ /* 0x000fe20003fc4070 */
[----:B------:R-:W-:Y:S01]  /*9fa0*/  @!P2 IMAD.IADD R10, R10, 0x1, -R12 ;  /* 0x000000010a0aa824 */ /* 0x000fe200078e0a0c */
[----:B------:R-:W-:Y:S01]  /*9fb0*/  ISETP.GE.AND P2, PT, R0, RZ, PT ;  /* 0x000000ff0000720c */ /* 0x000fe20003f46270 */
[----:B------:R-:W-:-:S02]  /*9fc0*/  VIADD R5, R29, 0x14a ;  /* 0x0000014a1d057836 */ /* 0x000fc40000000000 */
[----:B------:R-:W-:Y:S02]  /*9fd0*/  IMAD.MOV R0, RZ, RZ, -R8 ;  /* 0x000000ffff007224 */ /* 0x000fe400078e0a08 */
[----:B------:R-:W-:Y:S01]  /*9fe0*/  @!P0 IMAD.IADD R14, R14, 0x1, -R12 ;  /* 0x000000010e0e8824 */ /* 0x000fe200078e0a0c */
[----:B------:R-:W-:Y:S01]  /*9ff0*/  IABS R16, R5 ;  /* 0x0000000500107213 */ /* 0x000fe20000000000 */
[----:B------:R-:W-:Y:S01]  /*a000*/  IMAD.MOV.U32 R18, RZ, RZ, R17 ;  /* 0x000000ffff127224 */ /* 0x000fe200078e0011 */
[----:B------:R-:W-:Y:S01]  /*a010*/  ISETP.GE.AND P0, PT, R6, RZ, PT ;  /* 0x000000ff0600720c */ /* 0x000fe20003f06270 */
[----:B0-----:R-:W-:Y:S02]  /*a020*/  IMAD.MOV.U32 R3, RZ, RZ, R10 ;  /* 0x000000ffff037224 */ /* 0x001fe400078e000a */
[C---:B------:R-:W-:Y:S02]  /*a030*/  IMAD R0, R12.reuse, R0, R11 ;  /* 0x000000000c007224 */ /* 0x040fe400078e020b */
[----:B------:R-:W-:Y:S01]  /*a040*/  @!P4 IMAD.MOV R18, RZ, RZ, -R18 ;  /* 0x000000ffff12c224 */ /* 0x000fe200078e0a12 */
[C---:B------:R-:W-:Y:S01]  /*a050*/  ISETP.GT.U32.AND P4, PT, R12.reuse, R14, PT ;  /* 0x0000000e0c00720c */ /* 0x040fe20003f84070 */
[----:B------:R-:W-:Y:S01]  /*a060*/  @!P5 IMAD.MOV R3, RZ, RZ, -R3 ;  /* 0x000000ffff03d224 */ /* 0x000fe200078e0a03 */
[----:B------:R-:W-:Y:S01]  /*a070*/  ISETP.GT.U32.AND P5, PT, R12, R0, PT ;  /* 0x000000000c00720c */ /* 0x000fe20003fa4070 */
[----:B------:R-:W-:Y:S01]  /*a080*/  IMAD.HI.U32 R13, R4, R16, RZ ;  /* 0x00000010040d7227 */ /* 0x000fe200078e00ff */
[----:B------:R-:W-:Y:S03]  /*a090*/  STL [R1+0x68c], R18 ;  /* 0x00068c1201007387 */ /* 0x000fe60000100800 */
[----:B------:R-:W-:Y:S01]  /*a0a0*/  @!P6 IMAD.IADD R9, R9, 0x1, -R12 ;  /* 0x000000010909e824 */ /* 0x000fe200078e0a0c */
[----:B------:R0:W-:Y:S01]  /*a0b0*/  STL [R1+0x674], R3 ;  /* 0x0006740301007387 */ /* 0x0001e20000100800 */
[----:B------:R-:W-:-:S02]  /*a0c0*/  VIADD R8, R29, 0x149 ;  /* 0x000001491d087836 */ /* 0x000fc40000000000 */
[----:B------:R-:W-:Y:S01]  /*a0d0*/  VIADD R6, R29, 0x148 ;  /* 0x000001481d067836 */ /* 0x000fe20000000000 */
[----:B------:R-:W-:Y:S01]  /*a0e0*/  ISETP.GT.U32.AND P6, PT, R12, R9, PT ;  /* 0x000000090c00720c */ /* 0x000fe20003fc4070 */
[----:B------:R-:W-:Y:S01]  /*a0f0*/  IMAD.MOV R13, RZ, RZ, -R13 ;  /* 0x000000ffff0d7224 */ /* 0x000fe200078e0a0d */
[----:B------:R-:W-:Y:S01]  /*a100*/  IABS R15, R8 ;  /* 0x00000008000f7213 */ /* 0x000fe20000000000 */
[----:B------:R-:W-:Y:S01]  /*a110*/  @!P4 IMAD.IADD R14, R14, 0x1, -R12 ;  /* 0x000000010e0ec824 */ /* 0x000fe200078e0a0c */
[----:B------:R-:W-:Y:S01]  /*a120*/  IABS R11, R6 ;  /* 0x00000006000b7213 */ /* 0x000fe20000000000 */
[----:B------:R-:W-:Y:S02]  /*a130*/  IMAD R16, R12, R13, R16 ;  /* 0x0000000d0c107224 */ /* 0x000fe400078e0210 */
[----:B0-----:R-:W-:Y:S02]  /*a140*/  IMAD.MOV.U32 R3, RZ, RZ, R7 ;  /* 0x000000ffff037224 */ /* 0x001fe400078e0007 */
[----:B------:R-:W-:Y:S01]  /*a150*/  @!P5 IMAD.IADD R0, R0, 0x1, -R12 ;  /* 0x000000010000d824 */ /* 0x000fe200078e0a0c */
[----:B------:R-:W-:Y:S01]  /*a160*/  ISETP.GT.U32.AND P4, PT, R12, R16, PT ;  /* 0x000000100c00720c */ /* 0x000fe20003f84070 */
[----:B------:R-:W-:Y:S01]  /*a170*/  @!P1 IMAD.MOV R3, RZ, RZ, -R3 ;  /* 0x000000ffff039224 */ /* 0x000fe200078e0a03 */
[----:B------:R-:W-:Y:S01]  /*a180*/  ISETP.GE.AND P1, PT, R5, RZ, PT ;  /* 0x000000ff0500720c */ /* 0x000fe20003f26270 */
[----:B------:R-:W-:Y:S01]  /*a190*/  IMAD.MOV.U32 R10, RZ, RZ, R15 ;  /* 0x000000ffff0a7224 */ /* 0x000fe200078e000f */
[----:B------:R-:W-:Y:S01]  /*a1a0*/  ISETP.GE.AND P5, PT, R6, RZ, PT ;  /* 0x000000ff0600720c */ /* 0x000fe20003fa6270 */
[----:B------:R-:W-:Y:S01]  /*a1b0*/  IMAD.MOV.U32 R7, RZ, RZ, R11 ;  /* 0x000000ffff077224 */ /* 0x000fe200078e000b */
[----:B------:R0:W-:Y:S01]  /*a1c0*/  STL [R1+0x5f4], R3 ;  /* 0x0005f40301007387 */ /* 0x0001e20000100800 */
[----:B------:R-:W-:-:S04]  /*a1d0*/  IMAD.HI.U32 R11, R4, R10, RZ ;  /* 0x0000000a040b7227 */ /* 0x000fc800078e00ff */
[----:B------:R-:W-:-:S04]  /*a1e0*/  IMAD.HI.U32 R5, R4, R7, RZ ;  /* 0x0000000704057227 */ /* 0x000fc800078e00ff */
[----:B------:R-:W-:Y:S01]  /*a1f0*/  @!P6 IMAD.IADD R9, R9, 0x1, -R12 ;  /* 0x000000010909e824 */ /* 0x000fe200078e0a0c */
[----:B------:R-:W-:Y:S01]  /*a200*/  ISETP.GE.AND P6, PT, R8, RZ, PT ;  /* 0x000000ff0800720c */ /* 0x000fe20003fc6270 */
[----:B0-----:R-:W-:Y:S02]  /*a210*/  IMAD.MOV.U32 R3, RZ, RZ, R14 ;  /* 0x000000ffff037224 */ /* 0x001fe400078e000e */
[----:B------:R-:W-:Y:S02]  /*a220*/  IMAD.MOV R11, RZ, RZ, -R11 ;  /* 0x000000ffff0b7224 */ /* 0x000fe400078e0a0b */
[----:B------:R-:W-:Y:S01]  /*a230*/  @!P3 IMAD.MOV R3, RZ, RZ, -R3 ;  /* 0x000000ffff03b224 */ /* 0x000fe200078e0a03 */
[C---:B------:R-:W-:Y:S01]  /*a240*/  ISETP.GT.U32.AND P3, PT, R12.reuse, R0, PT ;  /* 0x000000000c00720c */ /* 0x040fe20003f64070 */
[----:B------:R-:W-:Y:S02]  /*a250*/  IMAD.MOV R8, RZ, RZ, -R5 ;  /* 0x000000ffff087224 */ /* 0x000fe400078e0a05 */
[C---:B------:R-:W-:Y:S01]  /*a260*/  IMAD R11, R12.reuse, R11, R10 ;  /* 0x0000000b0c0b7224 */ /* 0x040fe200078e020a */
[----:B------:R0:W-:Y:S01]  /*a270*/  STL [R1+0x688], R3 ;  /* 0x0006880301007387 */ /* 0x0001e20000100800 */
[----:B------:R-:W-:-:S02]  /*a280*/  IMAD R10, R12, R8, R7 ;  /* 0x000000080c0a7224 */ /* 0x000fc400078e0207 */
[--C-:B------:R-:W-:Y:S02]  /*a290*/  @!P4 IMAD.IADD R16, R16, 0x1, -R12.reuse ;  /* 0x000000011010c824 */ /* 0x100fe400078e0a0c */
[C---:B------:R-:W-:Y:S02]  /*a2a0*/  VIADD R5, R29.reuse, 0x147 ;  /* 0x000001471d057836 */ /* 0x040fe40000000000 */
[C---:B------:R-:W-:Y:S01]  /*a2b0*/  VIADD R13, R29.reuse, 0x146 ;  /* 0x000001461d0d7836 */ /* 0x040fe20000000000 */
[----:B------:R-:W-:Y:S01]  /*a2c0*/  ISETP.GT.U32.AND P4, PT, R12, R16, PT ;  /* 0x000000100c00720c */ /* 0x000fe20003f84070 */
[----:B------:R-:W-:Y:S01]  /*a2d0*/  @!P3 IMAD.IADD R0, R0, 0x1, -R12 ;  /* 0x000000010000b824 */ /* 0x000fe200078e0a0c */
[C---:B------:R-:W-:Y:S01]  /*a2e0*/  ISETP.GT.U32.AND P3, PT, R12.reuse, R10, PT ;  /* 0x0000000a0c00720c */ /* 0x040fe20003f64070 */
[----:B0-----:R-:W-:Y:S01]  /*a2f0*/  IMAD.MOV.U32 R3, RZ, RZ, R9 ;  /* 0x000000ffff037224 */ /* 0x001fe200078e0009 */
[----:B------:R-:W-:Y:S01]  /*a300*/  IABS R15, R5 ;  /* 0x00000005000f7213 */ /* 0x000fe20000000000 */
        /* <DEDUP_REMOVED lines=8> */
[--C-:B------:R-:W-:Y:S01]  /*a390*/  @!P4 IMAD.IADD R16, R16, 0x1, -R12.reuse ;  /* 0x000000011010c824 */ /* 0x100fe200078e0a0c */
[----:B------:R-:W-:Y:S01]  /*a3a0*/  ISETP.GE.AND P4, PT, R5, RZ, PT ;  /* 0x000000ff0500720c */ /* 0x000fe20003f86270 */
[--C-:B------:R-:W-:Y:S02]  /*a3b0*/  @!P3 IMAD.IADD R10, R10, 0x1, -R12.reuse ;  /* 0x000000010a0ab824 */ /* 0x100fe400078e0a0c */
[C---:B------:R-:W-:Y:S02]  /*a3c0*/  IMAD R5, R12.reuse, R17, R15 ;  /* 0x000000110c057224 */ /* 0x040fe400078e020f */
[----:B------:R-:W-:Y:S01]  /*a3d0*/  @!P2 IMAD.IADD R11, R11, 0x1, -R12 ;  /* 0x000000010b0ba824 */ /* 0x000fe200078e0a0c */
[C---:B------:R-:W-:Y:S01]  /*a3e0*/  ISETP.GT.U32.AND P3, PT, R12.reuse, R10, PT ;  /* 0x0000000a0c00720c */ /* 0x040fe20003f64070 */
[----:B0-----:R-:W-:Y:S01]  /*a3f0*/  IMAD.MOV.U32 R3, RZ, RZ, R0 ;  /* 0x000000ffff037224 */ /* 0x001fe200078e0000 */
[----:B------:R-:W-:Y:S01]  /*a400*/  ISETP.GT.U32.AND P2, PT, R12, R5, PT ;  /* 0x000000050c00720c */ /* 0x000fe20003f44070 */
[----:B------:R-:W-:-:S02]  /*a410*/  VIADD R8, R29, 0x144 ;  /* 0x000001441d087836 */ /* 0x000fc40000000000 */
[----:B------:R-:W-:Y:S01]  /*a420*/  @!P0 IMAD.MOV R3, RZ, RZ, -R3 ;  /* 0x000000ffff038224 */ /* 0x000fe200078e0a03 */
[----:B------:R-:W-:Y:S01]  /*a430*/  ISETP.GT.U32.AND P0, PT, R12, R11, PT ;  /* 0x0000000b0c00720c */ /* 0x000fe20003f04070 */
[C---:B------:R-:W-:Y:S01]  /*a440*/  IMAD.HI.U32 R17, R4.reuse, R14, RZ ;  /* 0x0000000e04117227 */ /* 0x040fe200078e00ff */
[----:B------:R-:W-:Y:S02]  /*a450*/  IABS R7, R8 ;  /* 0x0000000800077213 */ /* 0x000fe40000000000 */
[----:B------:R0:W-:Y:S01]  /*a460*/  STL [R1+0x680], R3 ;  /* 0x0006800301007387 */ /* 0x0001e20000100800 */
[----:B------:R-:W-:-:S04]  /*a470*/  IMAD.HI.U32 R15, R4, R9, RZ ;  /* 0x00000009040f7227 */ /* 0x000fc800078e00ff */
[----:B------:R-:W-:Y:S02]  /*a480*/  IMAD.MOV R17, RZ, RZ, -R17 ;  /* 0x000000ffff117224 */ /* 0x000fe400078e0a11 */
[----:B------:R-:W-:Y:S02]  /*a490*/  IMAD.MOV R15, RZ, RZ, -R15 ;  /* 0x000000ffff0f7224 */ /* 0x000fe400078e0a0f */
[----:B------:R-:W-:-:S04]  /*a4a0*/  IMAD.HI.U32 R0, R4, R7, RZ ;  /* 0x0000000704007227 */ /* 0x000fc800078e00ff */
[----:B0-----:R-:W-:Y:S02]  /*a4b0*/  IMAD.MOV.U32 R3, RZ, RZ, R16 ;  /* 0x000000ffff037224 */ /* 0x001fe400078e0010 */
[C---:B------:R-:W-:Y:S02]  /*a4c0*/  IMAD R14, R12.reuse, R17, R14 ;  /* 0x000000110c0e7224 */ /* 0x040fe400078e020e */
[----:B------:R-:W-:Y:S01]  /*a4d0*/  @!P1 IMAD.MOV R3, RZ, RZ, -R3 ;  /* 0x000000ffff039224 */ /* 0x000fe200078e0a03 */
[----:B------:R-:W-:Y:S01]  /*a4e0*/  ISETP.GE.AND P1, PT, R13, RZ, PT ;  /* 0x000000ff0d00720c */ /* 0x000fe20003f26270 */
[C---:B------:R-:W-:Y:S02]  /*a4f0*/  IMAD R9, R12.reuse, R15, R9 ;  /* 0x0000000f0c097224 */ /* 0x040fe400078e0209 */
[----:B------:R-:W-:Y:S01]  /*a500*/  IMAD.MOV R13, RZ, RZ, -R0 ;  /* 0x000000ffff0d7224 */ /* 0x000fe200078e0a00 */
[----:B------:R0:W-:Y:S01]  /*a510*/  STL [R1+0x678], R3 ;  /* 0x0006780301007387 */ /* 0x0001e20000100800 */
[--C-:B------:R-:W-:Y:S01]  /*a520*/  @!P0 IMAD.IADD R11, R11, 0x1, -R12.reuse ;  /* 0x000000010b0b8824 */ /* 0x100fe200078e0a0c */
[----:B------:R-:W-:Y:S01]  /*a530*/  ISETP.GT.U32.AND P0, PT, R12, R14, PT ;  /* 0x0000000e0c00720c */ /* 0x000fe20003f04070 */
[--C-:B------:R-:W-:Y:S01]  /*a540*/  @!P3 IMAD.IADD R10, R10, 0x1, -R12.reuse ;  /* 0x000000010a0ab824 */ /* 0x100fe200078e0a0c */
[----:B------:R-:W-:Y:S01]  /*a550*/  ISETP.GT.U32.AND P3, PT, R12, R9, PT ;  /* 0x000000090c00720c */ /* 0x000fe20003f64070 */
[----:B------:R-:W-:-:S02]  /*a560*/  @!P2 IMAD.IADD R5, R5, 0x1, -R12 ;  /* 0x000000010505a824 */ /* 0x000fc400078e0a0c */
[----:B------:R-:W-:Y:S02]  /*a570*/  VIADD R0, R29, 0x143 ;  /* 0x000001431d007836 */ /* 0x000fe40000000000 */
[C---:B------:R-:W-:Y:S01]  /*a580*/  IMAD R7, R12.reuse, R13, R7 ;  /* 0x0000000d0c077224 */ /* 0x040fe200078e0207 */
[C---:B------:R-:W-:Y:S01]  /*a590*/  ISETP.GT.U32.AND P2, PT, R12.reuse, R5, PT ;  /* 0x000000050c00720c */ /* 0x040fe20003f44070 */
[----:B0-----:R-:W-:Y:S01]  /*a5a0*/  IMAD.MOV.U32 R3, RZ, RZ, R10 ;  /* 0x000000ffff037224 */ /* 0x001fe200078e000a */
[----:B------:R-:W-:Y:S01]  /*a5b0*/  IABS R13, R0 ;  /* 0x00000000000d7213 */ /* 0x000fe20000000000 */
[----:B------:R-:W-:Y:S02]  /*a5c0*/  IMAD.MOV.U32 R16, RZ, RZ, R11 ;  /* 0x000000ffff107224 */ /* 0x000fe400078e000b */
[----:B------:R-:W-:Y:S01]  /*a5d0*/  @!P5 IMAD.MOV R3, RZ, RZ, -R3 ;  /* 0x000000ffff03d224 */ /* 0x000fe200078e0a03 */
[----:B------:R-:W-:Y:S01]  /*a5e0*/  ISETP.GT.U32.AND P5, PT, R12, R7, PT ;  /* 0x000000070c00720c */ /* 0x000fe20003fa4070 */
[----:B------:R-:W-:-:S02]  /*a5f0*/  IMAD.MOV.U32 R11, RZ, RZ, R13 ;  /* 0x000000ffff0b7224 */ /* 0x000fc400078e000d */
[----:B------:R-:W-:Y:S02]  /*a600*/  @!P0 IMAD.IADD R14, R14, 0x1, -R12 ;  /* 0x000000010e0e8824 */ /* 0x000fe400078e0a0c */
[----:B------:R-:W-:Y:S01]  /*a610*/  @!P6 IMAD.MOV R16, RZ, RZ, -R16 ;  /* 0x000000ffff10e224 */ /* 0x000fe200078e0a10 */
[----:B------:R-:W-:Y:S01]  /*a620*/  ISETP.GE.AND P6, PT, R6, RZ, PT ;  /* 0x000000ff0600720c */ /* 0x000fe20003fc6270 */
[--C-:B------:R-:W-:Y:S01]  /*a630*/  @!P3 IMAD.IADD R9, R9, 0x1, -R12.reuse ;  /* 0x000000010909b824 */ /* 0x100fe200078e0a0c */
[----:B------:R-:W-:Y:S01]  /*a640*/  ISETP.GT.U32.AND P0, PT, R12, R14, PT ;  /* 0x0000000e0c00720c */ /* 0x000fe20003f04070 */
[----:B------:R-:W-:Y:S01]  /*a650*/  IMAD.HI.U32 R6, R4, R11, RZ ;  /* 0x0000000b04067227 */ /* 0x000fe200078e00ff */
[----:B------:R-:W-:Y:S02]  /*a660*/  STL [R1+0x5fc], R16 ;  /* 0x0005fc1001007387 */ /* 0x000fe40000100800 */
[----:B------:R-:W-:Y:S01]  /*a670*/  ISETP.GT.U32.AND P3, PT, R12, R9, PT ;  /* 0x000000090c00720c */ /* 0x000fe20003f64070 */
[----:B------:R-:W-:Y:S01]  /*a680*/  VIADD R10, R29, 0x142 ;  /* 0x000001421d0a7836 */ /* 0x000fe20000000000 */
[----:B------:R0:W-:Y:S01]  /*a690*/  STL [R1+0x630], R3 ;  /* 0x0006300301007387 */ /* 0x0001e20000100800 */
[----:B------:R-:W-:Y:S01]  /*a6a0*/  @!P2 IMAD.IADD R5, R5, 0x1, -R12 ;  /* 0x000000010505a824 */ /* 0x000fe200078e0a0c */
[----:B------:R-:W-:Y:S01]  /*a6b0*/  ISETP.GE.AND P2, PT, R8, RZ, PT ;  /* 0x000000ff0800720c */ /* 0x000fe20003f46270 */
[----:B------:R-:W-:Y:S01]  /*a6c0*/  IMAD.MOV R8, RZ, RZ, -R6 ;  /* 0x000000ffff087224 */ /* 0x000fe200078e0a06 */
[----:B------:R-:W-:Y:S01]  /*a6d0*/  IABS R13, R10 ;  /* 0x0000000a000d7213 */ /* 0x000fe20000000000 */
[----:B------:R-:W-:-:S02]  /*a6e0*/  @!P5 IMAD.IADD R7, R7, 0x1, -R12 ;  /* 0x000000010707d824 */ /* 0x000fc400078e0a0c */
[----:B------:R-:W-:Y:S02]  /*a6f0*/  VIADD R6, R29, 0x141 ;  /* 0x000001411d067836 */ /* 0x000fe40000000000 */
[C---:B------:R-:W-:Y:S01]  /*a700*/  IMAD R11, R12.reuse, R8, R11 ;  /* 0x000000080c0b7224 */ /* 0x040fe200078e020b */
        /* <DEDUP_REMOVED lines=8> */
[----:B------:R-:W-:Y:S01]  /*a790*/  IMAD.MOV R15, RZ, RZ, -R15 ;  /* 0x000000ffff0f7224 */ /* 0x000fe200078e0a0f */
[----:B------:R0:W-:Y:S01]  /*a7a0*/  STL [R1+0x634], R3 ;  /* 0x0006340301007387 */ /* 0x0001e20000100800 */
[----:B------:R-:W-:Y:S02]  /*a7b0*/  IMAD.MOV.U32 R5, RZ, RZ, R8 ;  /* 0x000000ffff057224 */ /* 0x000fe400078e0008 */
[----:B------:R-:W-:Y:S01]  /*a7c0*/  @!P3 IMAD.IADD R9, R9, 0x1, -R12 ;  /* 0x000000010909b824 */ /* 0x000fe200078e0a0c */
[----:B------:R-:W-:Y:S01]  /*a7d0*/  ISETP.GE.AND P3, PT, R10, RZ, PT ;  /* 0x000000ff0a00720c */ /* 0x000fe20003f66270 */
[----:B------:R-:W-:-:S02]  /*a7e0*/  IMAD R10, R12, R15, R13 ;  /* 0x0000000f0c0a7224 */ /* 0x000fc400078e020d */
[----:B------:R-:W-:-:S04]  /*a7f0*/  IMAD.HI.U32 R8, R4, R5, RZ ;  /* 0x0000000504087227 */ /* 0x000fc800078e00ff */
[----:B0-----:R-:W-:Y:S02]  /*a800*/  IMAD.MOV.U32 R3, RZ, RZ, R14 ;  /* 0x000000ffff037224 */ /* 0x001fe400078e000e */
[----:B------:R-:W-:Y:S01]  /*a810*/  @!P5 IMAD.IADD R7, R7, 0x1, -R12 ;  /* 0x000000010707d824 */ /* 0x000fe200078e0a0c */
[----:B------:R-:W-:Y:S01]  /*a820*/  ISETP.GT.U32.AND P5, PT, R12, R10, PT ;  /* 0x0000000a0c00720c */ /* 0x000fe20003fa4070 */
[----:B------:R-:W-:Y:S01]  /*a830*/  @!P1 IMAD.MOV R3, RZ, RZ, -R3 ;  /* 0x000000ffff039224 */ /* 0x000fe200078e0a03 */
[----:B------:R-:W-:Y:S01]  /*a840*/  ISETP.GE.AND P1, PT, R6, RZ, PT ;  /* 0x000000ff0600720c */ /* 0x000fe20003f26270 */
[----:B------:R-:W-:Y:S02]  /*a850*/  IMAD.MOV R8, RZ, RZ, -R8 ;  /* 0x000000ffff087224 */ /* 0x000fe400078e0a08 */
[----:B------:R-:W-:Y:S01]  /*a860*/  @!P4 IMAD.IADD R11, R11, 0x1, -R12 ;  /* 0x000000010b0bc824 */ /* 0x000fe200078e0a0c */
[----:B------:R0:W-:Y:S01]  /*a870*/  STL [R1+0x648], R3 ;  /* 0x0006480301007387 */ /* 0x0001e20000100800 */
[----:B------:R-:W-:-:S02]  /*a880*/  IMAD R5, R12, R8, R5 ;  /* 0x000000080c057224 */ /* 0x000fc400078e0205 */
[C---:B------:R-:W-:Y:S01]  /*a890*/  VIADD R0, R29.reuse, 0x140 ;  /* 0x000001401d007836 */ /* 0x040fe20000000000 */
[----:B------:R-:W-:Y:S01]  /*a8a0*/  ISETP.GT.U32.AND P4, PT, R12, R11, PT ;  /* 0x0000000b0c00720c */ /* 0x000fe20003f84070 */
[----:B------:R-:W-:Y:S02]  /*a8b0*/  @!P6 IMAD.MOV R9, RZ, RZ, -R9 ;  /* 0x000000ffff09e224 */ /* 0x000fe400078e0a09 */
[--C-:B------:R-:W-:Y:S01]  /*a8c0*/  @!P5 IMAD.IADD R10, R10, 0x1, -R12.reuse ;  /* 0x000000010a0ad824 */ /* 0x100fe200078e0a0c */
[----:B------:R-:W-:Y:S01]  /*a8d0*/  IABS R13, R0 ;  /* 0x00000000000d7213 */ /* 0x000fe20000000000 */
[----:B------:R-:W-:Y:S01]  /*a8e0*/  VIADD R8, R29, 0x13f ;  /* 0x0000013f1d087836 */ /* 0x000fe20000000000 */
[----:B------:R-:W-:Y:S01]  /*a8f0*/  ISETP.GE.AND P6, PT, R0, RZ, PT ;  /* 0x000000ff0000720c */ /* 0x000fe20003fc6270 */
[----:B0-----:R-:W-:Y:S01]  /*a900*/  IMAD.MOV.U32 R3, RZ, RZ, R7 ;  /* 0x000000ffff037224 */ /* 0x001fe200078e0007 */
[C---:B------:R-:W-:Y:S01]  /*a910*/  ISETP.GT.U32.AND P5, PT, R12.reuse, R10, PT ;  /* 0x0000000a0c00720c */ /* 0x040fe20003fa4070 */
[----:B------:R-:W-:Y:S01]  /*a920*/  IMAD.MOV.U32 R6, RZ, RZ, R13 ;  /* 0x000000ffff067224 */ /* 0x000fe200078e000d */
[----:B------:R-:W-:Y:S01]  /*a930*/  STL [R1+0x650], R9 ;  /* 0x0006500901007387 */ /* 0x000fe20000100800 */
[----:B------:R-:W-:Y:S01]  /*a940*/  @!P2 IMAD.MOV R3, RZ, RZ, -R3 ;  /* 0x000000ffff03a224 */ /* 0x000fe200078e0a03 */
[----:B------:R-:W-:Y:S01]  /*a950*/  ISETP.GT.U32.AND P2, PT, R12, R5, PT ;  /* 0x000000050c00720c */ /* 0x000fe20003f44070 */
[----:B------:R-:W-:Y:S01]  /*a960*/  @!P4 IMAD.IADD R11, R11, 0x1, -R12 ;  /* 0x000000010b0bc824 */ /* 0x000fe200078e0a0c */
[----:B------:R-:W-:Y:S01]  /*a970*/  ISETP.GE.AND P4, PT, R8, RZ, PT ;  /* 0x000000ff0800720c */ /* 0x000fe20003f86270 */
[----:B------:R-:W-:Y:S01]  /*a980*/  IMAD.HI.U32 R0, R4, R6, RZ ;  /* 0x0000000604007227 */ /* 0x000fe200078e00ff */
[----:B------:R0:W-:Y:S01]  /*a990*/  STL [R1+0x670], R3 ;  /* 0x0006700301007387 */ /* 0x0001e20000100800 */
[----:B------:R-:W-:-:S02]  /*a9a0*/  IABS R8, R8 ;  /* 0x0000000800087213 */ /* 0x000fc40000000000 */
[----:B------:R-:W-:Y:S02]  /*a9b0*/  VIADD R13, R29, 0x13e ;  /* 0x0000013e1d0d7836 */ /* 0x000fe40000000000 */
[----:B------:R-:W-:Y:S02]  /*a9c0*/  IMAD.MOV R0, RZ, RZ, -R0 ;  /* 0x000000ffff007224 */ /* 0x000fe400078e0a00 */
[--C-:B------:R-:W-:Y:S01]  /*a9d0*/  @!P5 IMAD.IADD R10, R10, 0x1, -R12.reuse ;  /* 0x000000010a0ad824 */ /* 0x100fe200078e0a0c */
[----:B------:R-:W-:Y:S01]  /*a9e0*/  IABS R7, R13 ;  /* 0x0000000d00077213 */ /* 0x000fe20000000000 */
[----:B------:R-:W-:Y:S01]  /*a9f0*/  @!P2 IMAD.IADD R5, R5, 0x1, -R12 ;  /* 0x000000010505a824 */ /* 0x000fe200078e0a0c */
[----:B------:R-:W-:Y:S01]  /*aa00*/  ISETP.GE.AND P5, PT, R13, RZ, PT ;  /* 0x000000ff0d00720c */ /* 0x000fe20003fa6270 */
[----:B0-----:R-:W-:Y:S02]  /*aa10*/  IMAD.MOV.U32 R3, RZ, RZ, R11 ;  /* 0x000000ffff037224 */ /* 0x001fe400078e000b */
[C---:B------:R-:W-:Y:S01]  /*aa20*/  IMAD R6, R12.reuse, R0, R6 ;  /* 0x000000000c067224 */ /* 0x040fe200078e0206 */
[----:B------:R-:W-:Y:S01]  /*aa30*/  ISETP.GT.U32.AND P2, PT, R12, R5, PT ;  /* 0x000000050c00720c */ /* 0x000fe20003f44070 */
[----:B------:R-:W-:-:S02]  /*aa40*/  @!P0 IMAD.MOV R3, RZ, RZ, -R3 ;  /* 0x000000ffff038224 */ /* 0x000fc400078e0a03 */
[C---:B------:R-:W-:Y:S01]  /*aa50*/  VIADD R9, R29.reuse, 0x13d ;  /* 0x0000013d1d097836 */ /* 0x040fe20000000000 */
[----:B------:R-:W-:Y:S01]  /*aa60*/  ISETP.GT.U32.AND P0, PT, R12, R6, PT ;  /* 0x000000060c00720c */ /* 0x000fe20003f04070 */
[----:B------:R-:W-:Y:S01]  /*aa70*/  IMAD.HI.U32 R11, R4, R8, RZ ;  /* 0x00000008040b7227 */ /* 0x000fe200078e00ff */
[----:B------:R0:W-:Y:S02]  /*aa80*/  STL [R1+0x66c], R3 ;  /* 0x00066c0301007387 */ /* 0x0001e40000100800 */
[----:B------:R-:W-:Y:S01]  /*aa90*/  IABS R0, R9 ;  /* 0x0000000900007213 */ /* 0x000fe20000000000 */
[----:B------:R-:W-:Y:S02]  /*aaa0*/  IMAD.MOV R11, RZ, RZ, -R11 ;  /* 0x000000ffff0b7224 */ /* 0x000fe400078e0a0b */
[----:B------:R-:W-:Y:S02]  /*aab0*/  VIADD R20, R29, 0x12e ;  /* 0x0000012e1d147836 */ /* 0x000fe40000000000 */
[----:B------:R-:W-:-:S02]  /*aac0*/  @!P2 IMAD.IADD R5, R5, 0x1, -R12 ;  /* 0x000000010505a824 */ /* 0x000fc400078e0a0c */
[----:B------:R-:W-:Y:S02]  /*aad0*/  IMAD R8, R12, R11, R8 ;  /* 0x0000000b0c087224 */ /* 0x000fe400078e0208 */
[----:B0-----:R-:W-:Y:S02]  /*aae0*/  IMAD.MOV.U32 R3, RZ, RZ, R10 ;  /* 0x000000ffff037224 */ /* 0x001fe400078e000a */
[----:B------:R-:W-:Y:S01]  /*aaf0*/  IMAD.HI.U32 R10, R4, R7, RZ ;  /* 0x00000007040a7227 */ /* 0x000fe200078e00ff */
[----:B------:R-:W-:-:S03]  /*ab00*/  ISETP.GT.U32.AND P2, PT, R12, R8, PT ;  /* 0x000000080c00720c */ /* 0x000fc60003f44070 */
        /* <DEDUP_REMOVED lines=8> */
[C---:B------:R-:W-:Y:S02]  /*ab90*/  VIADD R11, R29.reuse, 0x13b ;  /* 0x0000013b1d0b7836 */ /* 0x040fe40000000000 */
[----:B------:R-:W-:Y:S02]  /*aba0*/  @!P2 IMAD.IADD R8, R8, 0x1, -R12 ;  /* 0x000000010808a824 */ /* 0x000fe400078e0a0c */
[----:B0-----:R-:W-:Y:S01]  /*abb0*/  IMAD.MOV.U32 R3, RZ, RZ, R5 ;  /* 0x000000ffff037224 */ /* 0x001fe200078e0005 */
[----:B------:R-:W-:Y:S01]  /*abc0*/  IABS R16, R11 ;  /* 0x0000000b00107213 */ /* 0x000fe20000000000 */
[----:B------:R-:W-:Y:S01]  /*abd0*/  IMAD.MOV R5, RZ, RZ, -R9 ;  /* 0x000000ffff057224 */ /* 0x000fe200078e0a09 */
[C---:B------:R-:W-:Y:S01]  /*abe0*/  ISETP.GT.U32.AND P2, PT, R12.reuse, R8, PT ;  /* 0x000000080c00720c */ /* 0x040fe20003f44070 */
[----:B------:R-:W-:Y:S01]  /*abf0*/  @!P1 IMAD.MOV R3, RZ, RZ, -R3 ;  /* 0x000000ffff039224 */ /* 0x000fe200078e0a03 */
[----:B------:R-:W-:Y:S01]  /*ac00*/  ISETP.GT.U32.AND P1, PT, R12, R7, PT ;  /* 0x000000070c00720c */ /* 0x000fe20003f24070 */
[----:B------:R-:W-:-:S02]  /*ac10*/  VIADD R9, R29, 0x13c ;  /* 0x0000013c1d097836 */ /* 0x000fc40000000000 */
[----:B------:R-:W-:Y:S01]  /*ac20*/  IMAD R0, R12, R5, R0 ;  /* 0x000000050c007224 */ /* 0x000fe200078e0200 */
[----:B------:R0:W-:Y:S01]  /*ac30*/  STL [R1+0x668], R3 ;  /* 0x0006680301007387 */ /* 0x0001e20000100800 */
[----:B------:R-:W-:Y:S01]  /*ac40*/  @!P0 IMAD.IADD R6, R6, 0x1, -R12 ;  /* 0x0000000106068824 */ /* 0x000fe200078e0a0c */
[----:B------:R-:W-:Y:S01]  /*ac50*/  IABS R13, R9 ;  /* 0x00000009000d7213 */ /* 0x000fe20000000000 */
[----:B------:R-:W-:Y:S01]  /*ac60*/  VIADD R5, R29, 0x13a ;  /* 0x0000013a1d057836 */ /* 0x000fe20000000000 */
[----:B------:R-:W-:-:S03]  /*ac70*/  ISETP.GT.U32.AND P0, PT, R12, R0, PT ;  /* 0x000000000c00720c */ /* 0x000fc60003f04070 */
[----:B------:R-:W-:Y:S01]  /*ac80*/  IMAD.HI.U32 R14, R4, R13, RZ ;  /* 0x0000000d040e7227 */ /* 0x000fe200078e00ff */
[----:B------:R-:W-:-:S03]  /*ac90*/  IABS R10, R5 ;  /* 0x00000005000a7213 */ /* 0x000fc60000000000 */
[----:B------:R-:W-:Y:S02]  /*aca0*/  @!P1 IMAD.IADD R7, R7, 0x1, -R12 ;  /* 0x0000000107079824 */ /* 0x000fe400078e0a0c */
[----:B0-----:R-:W-:Y:S02]  /*acb0*/  IMAD.MOV.U32 R3, RZ, RZ, R6 ;  /* 0x000000ffff037224 */ /* 0x001fe400078e0006 */
[----:B------:R-:W-:Y:S01]  /*acc0*/  IMAD.MOV R14, RZ, RZ, -R14 ;  /* 0x000000ffff0e7224 */ /* 0x000fe200078e0a0e */
[----:B------:R-:W-:Y:S01]  /*acd0*/  ISETP.GT.U32.AND P1, PT, R12, R7, PT ;  /* 0x000000070c00720c */ /* 0x000fe20003f24070 */
[----:B------:R-:W-:Y:S01]  /*ace0*/  @!P6 IMAD.MOV R3, RZ, RZ, -R3 ;  /* 0x000000ffff03e224 */ /* 0x000fe200078e0a03 */
[----:B------:R-:W-:Y:S01]  /*acf0*/  ISETP.GE.AND P6, PT, R9, RZ, PT ;  /* 0x000000ff0900720c */ /* 0x000fe20003fc6270 */
[----:B------:R-:W-:-:S03]  /*ad00*/  IMAD.HI.U32 R9, R4, R16, RZ ;  /* 0x0000001004097227 */ /* 0x000fc600078e00ff */
[----:B------:R0:W-:Y:S01]  /*ad10*/  STL [R1+0x658], R3 ;  /* 0x0006580301007387 */ /* 0x0001e20000100800 */
[----:B------:R-:W-:Y:S02]  /*ad20*/  IMAD.MOV R9, RZ, RZ, -R9 ;  /* 0x000000ffff097224 */ /* 0x000fe400078e0a09 */
[--C-:B------:R-:W-:Y:S02]  /*ad30*/  @!P0 IMAD.IADD R0, R0, 0x1, -R12.reuse ;  /* 0x0000000100008824 */ /* 0x100fe400078e0a0c */
[C---:B------:R-:W-:Y:S02]  /*ad40*/  IMAD R13, R12.reuse, R14, R13 ;  /* 0x0000000e0c0d7224 */ /* 0x040fe400078e020d */
[----:B------:R-:W-:Y:S01]  /*ad50*/  @!P1 IMAD.IADD R7, R7, 0x1, -R12 ;  /* 0x0000000107079824 */ /* 0x000fe200078e0a0c */
[C---:B------:R-:W-:Y:S01]  /*ad60*/  ISETP.GT.U32.AND P0, PT, R12.reuse, R0, PT ;  /* 0x000000000c00720c */ /* 0x040fe20003f04070 */
[C---:B------:R-:W-:Y:S01]  /*ad70*/  IMAD R16, R12.reuse, R9, R16 ;  /* 0x000000090c107224 */ /* 0x040fe200078e0210 */
[----:B------:R-:W-:Y:S01]  /*ad80*/  ISETP.GT.U32.AND P1, PT, R12, R13, PT ;  /* 0x0000000d0c00720c */ /* 0x000fe20003f24070 */
[----:B0-----:R-:W-:-:S02]  /*ad90*/  IMAD.MOV.U32 R3, RZ, RZ, R7 ;  /* 0x000000ffff037224 */ /* 0x001fc400078e0007 */
[----:B------:R-:W-:Y:S01]  /*ada0*/  @!P2 IMAD.IADD R8, R8, 0x1, -R12 ;  /* 0x000000010808a824 */ /* 0x000fe200078e0a0c */
[----:B------:R-:W-:Y:S01]  /*adb0*/  ISETP.GE.AND P2, PT, R11, RZ, PT ;  /* 0x000000ff0b00720c */ /* 0x000fe20003f46270 */
[----:B------:R-:W-:Y:S01]  /*adc0*/  @!P5 IMAD.MOV R3, RZ, RZ, -R3 ;  /* 0x000000ffff03d224 */ /* 0x000fe200078e0a03 */
[----:B------:R-:W-:Y:S01]  /*add0*/  ISETP.GT.U32.AND P5, PT, R12, R16, PT ;  /* 0x000000100c00720c */ /* 0x000fe20003fa4070 */
[----:B------:R-:W-:Y:S02]  /*ade0*/  IMAD.MOV.U32 R15, RZ, RZ, R8 ;  /* 0x000000ffff0f7224 */ /* 0x000fe400078e0008 */
[----:B------:R-:W-:Y:S02]  /*adf0*/  VIADD R14, R29, 0x139 ;  /* 0x000001391d0e7836 */ /* 0x000fe40000000000 */
[----:B------:R-:W-:Y:S01]  /*ae00*/  @!P4 IMAD.MOV R15, RZ, RZ, -R15 ;  /* 0x000000ffff0fc224 */ /* 0x000fe200078e0a0f */
[----:B------:R-:W-:Y:S01]  /*ae10*/  ISETP.GE.AND P4, PT, R5, RZ, PT ;  /* 0x000000ff0500720c */ /* 0x000fe20003f86270 */
[--C-:B------:R-:W-:Y:S01]  /*ae20*/  @!P0 IMAD.IADD R0, R0, 0x1, -R12.reuse ;  /* 0x0000000100008824 */ /* 0x100fe200078e0a0c */
[----:B------:R-:W-:Y:S01]  /*ae30*/  ISETP.GE.AND P0, PT, R14, RZ, PT ;  /* 0x000000ff0e00720c */ /* 0x000fe20003f06270 */
[----:B------:R-:W-:Y:S01]  /*ae40*/  @!P1 IMAD.IADD R13, R13, 0x1, -R12 ;  /* 0x000000010d0d9824 */ /* 0x000fe200078e0a0c */
[----:B------:R-:W-:Y:S01]  /*ae50*/  IABS R14, R14 ;  /* 0x0000000e000e7213 */ /* 0x000fe20000000000 */
[----:B------:R-:W-:Y:S01]  /*ae60*/  IMAD.MOV.U32 R6, RZ, RZ, R10 ;  /* 0x000000ffff067224 */ /* 0x000fe200078e000a */
[----:B------:R-:W-:Y:S01]  /*ae70*/  STL [R1+0x64c], R15 ;  /* 0x00064c0f01007387 */ /* 0x000fe20000100800 */
[----:B------:R-:W-:Y:S01]  /*ae80*/  @!P5 IMAD.IADD R16, R16, 0x1, -R12 ;  /* 0x000000011010d824 */ /* 0x000fe200078e0a0c */
[----:B------:R-:W-:Y:S01]  /*ae90*/  ISETP.GT.U32.AND P1, PT, R12, R13, PT ;  /* 0x0000000d0c00720c */ /* 0x000fe20003f24070 */
[----:B------:R-:W-:Y:S01]  /*aea0*/  IMAD.HI.U32 R10, R4, R6, RZ ;  /* 0x00000006040a7227 */ /* 0x000fe200078e00ff */
[----:B------:R0:W-:Y:S02]  /*aeb0*/  STL [R1+0x640], R3 ;  /* 0x0006400301007387 */ /* 0x0001e40000100800 */
[----:B------:R-:W-:Y:S01]  /*aec0*/  ISETP.GT.U32.AND P5, PT, R12, R16, PT ;  /* 0x000000100c00720c */ /* 0x000fe20003fa4070 */
[----:B------:R-:W-:-:S02]  /*aed0*/  VIADD R5, R29, 0x138 ;  /* 0x000001381d057836 */ /* 0x000fc40000000000 */
[----:B------:R-:W-:Y:S02]  /*aee0*/  IMAD.MOV R10, RZ, RZ, -R10 ;  /* 0x000000ffff0a7224 */ /* 0x000fe400078e0a0a */
[----:B------:R-:W-:Y:S02]  /*aef0*/  VIADD R11, R29, 0x137 ;  /* 0x000001371d0b7836 */ /* 0x000fe40000000000 */
[----:B------:R-:W-:Y:S02]  /*af00*/  IMAD R6, R12, R10, R6 ;  /* 0x0000000a0c067224 */ /* 0x000fe400078e0206 */
[----:B0-----:R-:W-:Y:S01]  /*af10*/  IMAD.MOV.U32 R3, RZ, RZ, R0 ;  /* 0x000000ffff037224 */ /* 0x001fe200078e0000 */
[----:B------:R-:W-:Y:S01]  /*af20*/  IABS R8, R11 ;  /* 0x0000000b00087213 */ /* 0x000fe20000000000 */
[----:B------:R-:W-:-:S04]  /*af30*/  IMAD.HI.U32 R0, R4, R14, RZ ;  /* 0x0000000e04007227 */ /* 0x000fc800078e00ff */
[----:B------:R-:W-:Y:S01]  /*af40*/  @!P3 IMAD.MOV R3, RZ, RZ, -R3 ;  /* 0x000000ffff03b224 */ /* 0x000fe200078e0a03 */
[----:B------:R-:W-:Y:S01]  /*af50*/  ISETP.GE.AND P3, PT, R5, RZ, PT ;  /* 0x000000ff0500720c */ /* 0x000fe20003f66270 */
[----:B------:R-:W-:Y:S01]  /*af60*/  IMAD.MOV R0, RZ, RZ, -R0 ;  /* 0x000000ffff007224 */ /* 0x000fe200078e0a00 */
[----:B------:R-:W-:Y:S01]  /*af70*/  IABS R5, R5 ;  /* 0x0000000500057213 */ /* 0x000fe20000000000 */
[----:B------:R-:W-:Y:S01]  /*af80*/  @!P1 IMAD.IADD R13, R13, 0x1, -R12 ;  /* 0x000000010d0d9824 */ /* 0x000fe200078e0a0c */
[C---:B------:R-:W-:Y:S01]  /*af90*/  ISETP.GT.U32.AND P1, PT, R12.reuse, R6, PT ;  /* 0x000000060c00720c */ /* 0x040fe20003f24070 */
[----:B------:R-:W-:Y:S01]  /*afa0*/  IMAD R14, R12, R0, R14 ;  /* 0x000000000c0e7224 */ /* 0x000fe200078e020e */
[----:B------:R0:W-:Y:S01]  /*afb0*/  STL [R1+0x644], R3 ;  /* 0x0006440301007387 */ /* 0x0001e20000100800 */
[----:B------:R-:W-:-:S04]  /*afc0*/  IMAD.HI.U32 R17, R4, R5, RZ ;  /* 0x0000000504117227 */ /* 0x000fc800078e00ff */
[----:B------:R-:W-:Y:S01]  /*afd0*/  @!P5 IMAD.IADD R16, R16, 0x1, -R12 ;  /* 0x000000011010d824 */ /* 0x000fe200078e0a0c */
[C---:B------:R-:W-:Y:S01]  /*afe0*/  ISETP.GT.U32.AND P5, PT, R12.reuse, R14, PT ;  /* 0x0000000e0c00720c */ /* 0x040fe20003fa4070 */
[----:B------:R-:W-:Y:S02]  /*aff0*/  IMAD.MOV R17, RZ, RZ, -R17 ;  /* 0x000000ffff117224 */ /* 0x000fe400078e0a11 */
[----:B------:R-:W-:Y:S02]  /*b000*/  IMAD.MOV.U32 R18, RZ, RZ, R13 ;  /* 0x000000ffff127224 */ /* 0x000fe400078e000d */
[C---:B------:R-:W-:Y:S02]  /*b010*/  IMAD R5, R12.reuse, R17, R5 ;  /* 0x000000110c057224 */ /* 0x040fe400078e0205 */
[----:B------:R-:W-:Y:S02]  /*b020*/  VIADD R9, R29, 0x136 ;  /* 0x000001361d097836 */ /* 0x000fe40000000000 */
[----:B------:R-:W-:Y:S01]  /*b030*/  @!P6 IMAD.MOV R18, RZ, RZ, -R18 ;  /* 0x000000ffff12e224 */ /* 0x000fe200078e0a12 */
[----:B------:R-:W-:Y:S01]  /*b040*/  ISETP.GT.U32.AND P6, PT, R12, R5, PT ;  /* 0x000000050c00720c */ /* 0x000fe20003fc4070 */
[--C-:B------:R-:W-:Y:S01]  /*b050*/  @!P1 IMAD.IADD R6, R6, 0x1, -R12.reuse ;  /* 0x0000000106069824 */ /* 0x100fe200078e0a0c */
[----:B------:R-:W-:Y:S01]  /*b060*/  IABS R7, R9 ;  /* 0x0000000900077213 */ /* 0x000fe20000000000 */
[----:B------:R-:W-:Y:S01]  /*b070*/  @!P5 IMAD.IADD R14, R14, 0x1, -R12 ;  /* 0x000000010e0ed824 */ /* 0x000fe200078e0a0c */
[----:B------:R-:W-:Y:S01]  /*b080*/  STL [R1+0x63c], R18 ;  /* 0x00063c1201007387 */ /* 0x000fe20000100800 */
[----:B------:R-:W-:Y:S01]  /*b090*/  IMAD.HI.U32 R15, R4, R8, RZ ;  /* 0x00000008040f7227 */ /* 0x000fe200078e00ff */
[----:B------:R-:W-:-:S02]  /*b0a0*/  ISETP.GT.U32.AND P1, PT, R12, R6, PT ;  /* 0x000000060c00720c */ /* 0x000fc40003f24070 */
[----:B------:R-:W-:Y:S01]  /*b0b0*/  ISETP.GT.U32.AND P5, PT, R12, R14, PT ;  /* 0x0000000e0c00720c */ /* 0x000fe20003fa4070 */
[----:B------:R-:W-:-:S04]  /*b0c0*/  IMAD.HI.U32 R17, R4, R7, RZ ;  /* 0x0000000704117227 */ /* 0x000fc800078e00ff */
[----:B0-----:R-:W-:Y:S02]  /*b0d0*/  IMAD.MOV.U32 R3, RZ, RZ, R16 ;  /* 0x000000ffff037224 */ /* 0x001fe400078e0010 */
[----:B------:R-:W-:Y:S02]  /*b0e0*/  IMAD.MOV R15, RZ, RZ, -R15 ;  /* 0x000000ffff0f7224 */ /* 0x000fe400078e0a0f */
[----:B------:R-:W-:Y:S02]  /*b0f0*/  IMAD.MOV R13, RZ, RZ, -R17 ;  /* 0x000000ffff0d7224 */ /* 0x000fe400078e0a11 */
[----:B------:R-:W-:Y:S01]  /*b100*/  @!P2 IMAD.MOV R3, RZ, RZ, -R3 ;  /* 0x000000ffff03a224 */ /* 0x000fe200078e0a03 */
[----:B------:R-:W-:Y:S01]  /*b110*/  ISETP.GE.AND P2, PT, R11, RZ, PT ;  /* 0x000000ff0b00720c */ /* 0x000fe20003f46270 */
[----:B------:R-:W-:Y:S02]  /*b120*/  @!P6 IMAD.IADD R5, R5, 0x1, -R12 ;  /* 0x000000010505e824 */ /* 0x000fe400078e0a0c */
[----:B------:R-:W-:Y:S01]  /*b130*/  VIADD R10, R29, 0x135 ;  /* 0x000001351d0a7836 */ /* 0x000fe20000000000 */
[----:B------:R0:W-:Y:S01]  /*b140*/  STL [R1+0x638], R3 ;  /* 0x0006380301007387 */ /* 0x0001e20000100800 */
[C---:B------:R-:W-:Y:S01]  /*b150*/  IMAD R8, R12.reuse, R15, R8 ;  /* 0x0000000f0c087224 */ /* 0x040fe200078e0208 */
[C---:B------:R-:W-:Y:S01]  /*b160*/  ISETP.GT.U32.AND P6, PT, R12.reuse, R5, PT ;  /* 0x000000050c00720c */ /* 0x040fe20003fc4070 */
[----:B------:R-:W-:Y:S01]  /*b170*/  IMAD R7, R12, R13, R7 ;  /* 0x0000000d0c077224 */ /* 0x000fe200078e0207 */
[----:B------:R-:W-:Y:S01]  /*b180*/  IABS R0, R10 ;  /* 0x0000000a00007213 */ /* 0x000fe20000000000 */
[--C-:B------:R-:W-:Y:S01]  /*b190*/  @!P1 IMAD.IADD R6, R6, 0x1, -R12.reuse ;  /* 0x0000000106069824 */ /* 0x100fe200078e0a0c */
[----:B------:R-:W-:Y:S01]  /*b1a0*/  ISETP.GT.U32.AND P1, PT, R12, R8, PT ;  /* 0x000000080c00720c */ /* 0x000fe20003f24070 */
[----:B------:R-:W-:Y:S01]  /*b1b0*/  @!P5 IMAD.IADD R14, R14, 0x1, -R12 ;  /* 0x000000010e0ed824 */ /* 0x000fe200078e0a0c */
[----:B------:R-:W-:Y:S01]  /*b1c0*/  ISETP.GT.U32.AND P5, PT, R12, R7, PT ;  /* 0x000000070c00720c */ /* 0x000fe20003fa4070 */
[----:B------:R-:W-:-:S02]  /*b1d0*/  IMAD.MOV.U32 R16, RZ, RZ, R6 ;  /* 0x000000ffff107224 */ /* 0x000fc400078e0006 */
[----:B0-----:R-:W-:Y:S02]  /*b1e0*/  VIADD R3, R29, 0x134 ;  /* 0x000001341d037836 */ /* 0x001fe40000000000 */
[----:B------:R-:W-:-:S03]  /*b1f0*/  IMAD.HI.U32 R11, R4, R0, RZ ;  /* 0x00000000040b7227 */ /* 0x000fc600078e00ff */
[----:B------:R0:W-:Y:S01]  /*b200*/  STL [R1+0x10], R3 ;  /* 0x0000100301007387 */ /* 0x0001e20000100800 */
[----:B------:R-:W-:Y:S01]  /*b210*/  IABS R15, R3 ;  /* 0x00000003000f7213 */ /* 0x000fe20000000000 */
[----:B------:R-:W-:Y:S02]  /*b220*/  @!P4 IMAD.MOV R16, RZ, RZ, -R16 ;  /* 0x000000ffff10c224 */ /* 0x000fe400078e0a10 */
[----:B------:R-:W-:Y:S02]  /*b230*/  IMAD.MOV R13, RZ, RZ, -R11 ;  /* 0x000000ffff0d7224 */ /* 0x000fe400078e0a0b */
[----:B------:R-:W-:Y:S01]  /*b240*/  VIADD R11, R29, 0x133 ;  /* 0x000001331d0b7836 */ /* 0x000fe20000000000 */
[----:B------:R-:W-:Y:S01]  /*b250*/  STL [R1+0x610], R16 ;  /* 0x0006101001007387 */ /* 0x000fe20000100800 */
[----:B------:R-:W-:Y:S01]  /*b260*/  @!P6 IMAD.IADD R5, R5, 0x1, -R12 ;  /* 0x000000010505e824 */ /* 0x000fe200078e0a0c */
[----:B------:R-:W-:Y:S01]  /*b270*/  ISETP.GE.AND P6, PT, R10, RZ, PT ;  /* 0x000000ff0a00720c */ /* 0x000fe20003fc6270 */
[----:B0-----:R-:W-:-:S02]  /*b280*/  IMAD.MOV.U32 R3, RZ, RZ, R14 ;  /* 0x000000ffff037224 */ /* 0x001fc400078e000e */
[----:B------:R-:W-:Y:S02]  /*b290*/  IMAD.MOV.U32 R6, RZ, RZ, R15 ;  /* 0x000000ffff067224 */ /* 0x000fe400078e000f */
[----:B------:R-:W-:Y:S02]  /*b2a0*/  @!P0 IMAD.MOV R3, RZ, RZ, -R3 ;  /* 0x000000ffff038224 */ /* 0x000fe400078e0a03 */
[----:B------:R-:W-:Y:S01]  /*b2b0*/  @!P1 IMAD.IADD R8, R8, 0x1, -R12 ;  /* 0x0000000108089824 */ /* 0x000fe200078e0a0c */
[----:B------:R-:W-:Y:S01]  /*b2c0*/  ISETP.GE.AND P1, PT, R9, RZ, PT ;  /* 0x000000ff0900720c */ /* 0x000fe20003f26270 */
[----:B------:R-:W-:Y:S01]  /*b2d0*/  IMAD R0, R12, R13, R0 ;  /* 0x0000000d0c007224 */ /* 0x000fe200078e0200 */
[----:B------:R0:W-:Y:S01]  /*b2e0*/  STL [R1+0x614], R3 ;  /* 0x0006140301007387 */ /* 0x0001e20000100800 */
[----:B------:R-:W-:Y:S01]  /*b2f0*/  @!P5 IMAD.IADD R7, R7, 0x1, -R12 ;  /* 0x000000010707d824 */ /* 0x000fe200078e0a0c */
[----:B------:R-:W-:Y:S01]  /*b300*/  IABS R13, R11 ;  /* 0x0000000b000d7213 */ /* 0x000fe20000000000 */
[----:B------:R-:W-:Y:S01]  /*b310*/  IMAD.HI.U32 R9, R4, R6, RZ ;  /* 0x0000000604097227 */ /* 0x000fe200078e00ff */
[----:B------:R-:W-:-:S02]  /*b320*/  ISETP.GT.U32.AND P0, PT, R12, R8, PT ;  /* 0x000000080c00720c */ /* 0x000fc40003f04070 */
[----:B------:R-:W-:Y:S01]  /*b330*/  ISETP.GT.U32.AND P4, PT, R12, R0, PT ;  /* 0x000000000c00720c */ /* 0x000fe20003f84070 */
[----:B------:R-:W-:Y:S01]  /*b340*/  IMAD.MOV R10, RZ, RZ, -R9 ;  /* 0x000000ffff0a7224 */ /* 0x000fe200078e0a09 */
[----:B------:R-:W-:Y:S01]  /*b350*/  ISETP.GE.AND P5, PT, R11, RZ, PT ;  /* 0x000000ff0b00720c */ /* 0x000fe20003fa6270 */
[----:B------:R-:W-:-:S04]  /*b360*/  IMAD.HI.U32 R9, R4, R13, RZ ;  /* 0x0000000d04097227 */ /* 0x000fc800078e00ff */
[----:B0-----:R-:W-:Y:S02]  /*b370*/  IMAD.MOV.U32 R3, RZ, RZ, R5 ;  /* 0x000000ffff037224 */ /* 0x001fe400078e0005 */
[----:B------:R-:W-:Y:S02]  /*b380*/  IMAD.MOV R9, RZ, RZ, -R9 ;  /* 0x000000ffff097224 */ /* 0x000fe400078e0a09 */
[----:B------:R-:W-:Y:S01]  /*b390*/  @!P3 IMAD.MOV R3, RZ, RZ, -R3 ;  /* 0x000000ffff03b224 */ /* 0x000fe200078e0a03 */
[C---:B------:R-:W-:Y:S01]  /*b3a0*/  ISETP.GT.U32.AND P3, PT, R12.reuse, R7, PT ;  /* 0x000000070c00720c */ /* 0x040fe20003f64070 */
[C---:B------:R-:W-:Y:S02]  /*b3b0*/  IMAD R6, R12.reuse, R10, R6 ;  /* 0x0000000a0c067224 */ /* 0x040fe400078e0206 */
[----:B------:R-:W-:Y:S01]  /*b3c0*/  IMAD R5, R12, R9, R13 ;  /* 0x000000090c057224 */ /* 0x000fe200078e020d */
[----:B------:R0:W-:Y:S01]  /*b3d0*/  STL [R1+0x61c], R3 ;  /* 0x00061c0301007387 */ /* 0x0001e20000100800 */
[--C-:B------:R-:W-:Y:S01]  /*b3e0*/  @!P0 IMAD.IADD R8, R8, 0x1, -R12.reuse ;  /* 0x0000000108088824 */ /* 0x100fe200078e0a0c */
[----:B------:R-:W-:Y:S01]  /*b3f0*/  ISETP.GT.U32.AND P0, PT, R12, R6, PT ;  /* 0x000000060c00720c */ /* 0x000fe20003f04070 */
[----:B------:R-:W-:-:S02]  /*b400*/  @!P4 IMAD.IADD R0, R0, 0x1, -R12 ;  /* 0x000000010000c824 */ /* 0x000fc400078e0a0c */
[C---:B------:R-:W-:Y:S02]  /*b410*/  VIADD R9, R29.reuse, 0x131 ;  /* 0x000001311d097836 */ /* 0x040fe40000000000 */
[----:B------:R-:W-:Y:S01]  /*b420*/  VIADD R10, R29, 0x12f ;  /* 0x0000012f1d0a7836 */ /* 0x000fe20000000000 */
[C---:B------:R-:W-:Y:S01]  /*b430*/  ISETP.GT.U32.AND P4, PT, R12.reuse, R0, PT ;  /* 0x000000000c00720c */ /* 0x040fe20003f84070 */
[----:B------:R-:W-:Y:S01]  /*b440*/  @!P3 IMAD.IADD R7, R7, 0x1, -R12 ;  /* 0x000000010707b824 */ /* 0x000fe200078e0a0c */
[----:B------:R-:W-:Y:S01]  /*b450*/  ISETP.GT.U32.AND P3, PT, R12, R5, PT ;  /* 0x000000050c00720c */ /* 0x000fe20003f64070 */
[----:B0-----:R-:W-:Y:S01]  /*b460*/  IMAD.MOV.U32 R3, RZ, RZ, R8 ;  /* 0x000000ffff037224 */ /* 0x001fe200078e0008 */
[----:B------:R-:W-:Y:S01]  /*b470*/  IABS R15, R10 ;  /* 0x0000000a000f7213 */ /* 0x000fe20000000000 */
[----:B------:R-:W-:Y:S02]  /*b480*/  VIADD R8, R29, 0x130 ;  /* 0x000001301d087836 */ /* 0x000fe40000000000 */
[----:B------:R-:W-:Y:S01]  /*b490*/  @!P2 IMAD.MOV R3, RZ, RZ, -R3 ;  /* 0x000000ffff03a224 */ /* 0x000fe200078e0a03 */
[----:B------:R-:W-:Y:S01]  /*b4a0*/  ISETP.GE.AND P2, PT, R19, RZ, PT ;  /* 0x000000ff1300720c */ /* 0x000fe20003f46270 */
[--C-:B------:R-:W-:Y:S01]  /*b4b0*/  @!P0 IMAD.IADD R6, R6, 0x1, -R12.reuse ;  /* 0x0000000106068824 */ /* 0x100fe200078e0a0c */
[----:B------:R-:W-:Y:S01]  /*b4c0*/  IABS R19, R19 ;  /* 0x0000001300137213 */ /* 0x000fe20000000000 */
[----:B------:R-:W-:Y:S01]  /*b4d0*/  VIADD R16, R29, 0x12d ;  /* 0x0000012d1d107836 */ /* 0x000fe20000000000 */
[----:B------:R0:W-:Y:S01]  /*b4e0*/  STL [R1+0x62c], R3 ;  /* 0x00062c0301007387 */ /* 0x0001e20000100800 */
[--C-:B------:R-:W-:Y:S01]  /*b4f0*/  @!P4 IMAD.IADD R0, R0, 0x1, -R12.reuse ;  /* 0x000000010000c824 */ /* 0x100fe200078e0a0c */
[----:B------:R-:W-:Y:S01]  /*b500*/  ISETP.GE.AND P0, PT, R8, RZ, PT ;  /* 0x000000ff0800720c */ /* 0x000fe20003f06270 */
[----:B------:R-:W-:Y:S01]  /*b510*/  @!P3 IMAD.IADD R5, R5, 0x1, -R12 ;  /* 0x000000010505b824 */ /* 0x000fe200078e0a0c */
[----:B------:R-:W-:Y:S01]  /*b520*/  ISETP.GT.U32.AND P3, PT, R12, R6, PT ;  /* 0x000000060c00720c */ /* 0x000fe20003f64070 */
[----:B------:R-:W-:Y:S01]  /*b530*/  IMAD.HI.U32 R11, R4, R19, RZ ;  /* 0x00000013040b7227 */ /* 0x000fe200078e00ff */
[----:B------:R-:W-:-:S02]  /*b540*/  IABS R8, R8 ;  /* 0x0000000800087213 */ /* 0x000fc40000000000 */
[----:B------:R-:W-:Y:S01]  /*b550*/  ISETP.GE.AND P4, PT, R9, RZ, PT ;  /* 0x000000ff0900720c */ /* 0x000fe20003f86270 */
[----:B------:R-:W-:Y:S01]  /*b560*/  IMAD.MOV R11, RZ, RZ, -R11 ;  /* 0x000000ffff0b7224 */ /* 0x000fe200078e0a0b */
[----:B------:R-:W-:Y:S01]  /*b570*/  IABS R9, R9 ;  /* 0x0000000900097213 */ /* 0x000fe20000000000 */
[----:B0-----:R-:W-:Y:S02]  /*b580*/  IMAD.MOV.U32 R3, RZ, RZ, R7 ;  /* 0x000000ffff037224 */ /* 0x001fe400078e0007 */
[----:B------:R-:W-:-:S04]  /*b590*/  IMAD.HI.U32 R7, R4, R8, RZ ;  /* 0x0000000804077227 */ /* 0x000fc800078e00ff */
[----:B------:R-:W-:Y:S01]  /*b5a0*/  @!P1 IMAD.MOV R3, RZ, RZ, -R3 ;  /* 0x000000ffff039224 */ /* 0x000fe200078e0a03 */
[C---:B------:R-:W-:Y:S01]  /*b5b0*/  ISETP.GT.U32.AND P1, PT, R12.reuse, R5, PT ;  /* 0x000000050c00720c */ /* 0x040fe20003f24070 */
[----:B------:R-:W-:Y:S02]  /*b5c0*/  IMAD R19, R12, R11, R19 ;  /* 0x0000000b0c137224 */ /* 0x000fe400078e0213 */
[----:B------:R-:W-:Y:S01]  /*b5d0*/  IMAD.MOV R7, RZ, RZ, -R7 ;  /* 0x000000ffff077224 */ /* 0x000fe200078e0a07 */
[----:B------:R0:W-:Y:S01]  /*b5e0*/  STL [R1+0x628], R3 ;  /* 0x0006280301007387 */ /* 0x0001e20000100800 */
[----:B------:R-:W-:Y:S01]  /*b5f0*/  @!P3 IMAD.IADD R6, R6, 0x1, -R12 ;  /* 0x000000010606b824 */ /* 0x000fe200078e0a0c */
[C---:B------:R-:W-:Y:S01]  /*b600*/  ISETP.GT.U32.AND P3, PT, R12.reuse, R19, PT ;  /* 0x000000130c00720c */ /* 0x040fe20003f64070 */
[----:B------:R-:W-:Y:S02]  /*b610*/  IMAD R8, R12, R7, R8 ;  /* 0x000000070c087224 */ /* 0x000fe400078e0208 */
[----:B------:R-:W-:-:S02]  /*b620*/  VIADD R7, R29, 0x12c ;  /* 0x0000012c1d077836 */ /* 0x000fc40000000000 */
[----:B------:R-:W-:Y:S02]  /*b630*/  VIADD R14, R29, 0x12b ;  /* 0x0000012b1d0e7836 */ /* 0x000fe40000000000 */
[----:B------:R-:W-:Y:S02]  /*b640*/  @!P1 IMAD.IADD R5, R5, 0x1, -R12 ;  /* 0x0000000105059824 */ /* 0x000fe400078e0a0c */
[----:B0-----:R-:W-:Y:S01]  /*b650*/  IMAD.MOV.U32 R3, RZ, RZ, R0 ;  /* 0x000000ffff037224 */ /* 0x001fe200078e0000 */
[----:B------:R-:W-:Y:S01]  /*b660*/  IABS R11, R14 ;  /* 0x0000000e000b7213 */ /* 0x000fe20000000000 */
[----:B------:R-:W-:-:S04]  /*b670*/  IMAD.HI.U32 R0, R4, R9, RZ ;  /* 0x0000000904007227 */ /* 0x000fc800078e00ff */
[----:B------:R-:W-:Y:S01]  /*b680*/  @!P6 IMAD.MOV R3, RZ, RZ, -R3 ;  /* 0x000000ffff03e224 */ /* 0x000fe200078e0a03 */
[----:B------:R-:W-:Y:S01]  /*b690*/  ISETP.GE.AND P6, PT, R10, RZ, PT ;  /* 0x000000ff0a00720c */ /* 0x000fe20003fc6270 */
[----:B------:R-:W-:Y:S02]  /*b6a0*/  IMAD.MOV R10, RZ, RZ, -R0 ;  /* 0x000000ffff0a7224 */ /* 0x000fe400078e0a00 */
[----:B------:R-:W-:Y:S01]  /*b6b0*/  IMAD.HI.U32 R0, R4, R15, RZ ;  /* 0x0000000f04007227 */ /* 0x000fe200078e00ff */
[----:B------:R0:W-:Y:S03]  /*b6c0*/  STL [R1+0x624], R3 ;  /* 0x0006240301007387 */ /* 0x0001e60000100800 */
[C---:B------:R-:W-:Y:S01]  /*b6d0*/  IMAD R9, R12.reuse, R10, R9 ;  /* 0x0000000a0c097224 */ /* 0x040fe200078e0209 */
[----:B------:R-:W-:Y:S01]  /*b6e0*/  STL [R1+0x3578], R6 ;  /* 0x0035780601007387 */ /* 0x000fe20000100800 */
[----:B------:R-:W-:Y:S01]  /*b6f0*/  @!P3 IMAD.IADD R19, R19, 0x1, -R12 ;  /* 0x000000011313b824 */ /* 0x000fe200078e0a0c */
[----:B------:R-:W-:Y:S01]  /*b700*/  IABS R10, R7 ;  /* 0x00000007000a7213 */ /* 0x000fe20000000000 */
[----:B------:R-:W-:Y:S01]  /*b710*/  IMAD.MOV R0, RZ, RZ, -R0 ;  /* 0x000000ffff007224 */ /* 0x000fe200078e0a00 */
[C---:B------:R-:W-:Y:S01]  /*b720*/  ISETP.GT.U32.AND P1, PT, R12.reuse, R9, PT ;  /* 0x000000090c00720c */ /* 0x040fe20003f24070 */
[----:B0-----:R-:W-:Y:S01]  /*b730*/  IMAD.MOV.U32 R3, RZ, RZ, R5 ;  /* 0x000000ffff037224 */ /* 0x001fe200078e0005 */
[C---:B------:R-:W-:Y:S01]  /*b740*/  ISETP.GT.U32.AND P3, PT, R12.reuse, R19, PT ;  /* 0x000000130c00720c */ /* 0x040fe20003f64070 */
[C---:B------:R-:W-:Y:S01]  /*b750*/  IMAD R15, R12.reuse, R0, R15 ;  /* 0x000000000c0f7224 */ /* 0x040fe200078e020f */
[----:B------:R-:W-:Y:S01]  /*b760*/  IABS R0, R16 ;  /* 0x0000001000007213 */ /* 0x000fe20000000000 */
[----:B------:R-:W-:Y:S01]  /*b770*/  @!P5 IMAD.MOV R3, RZ, RZ, -R3 ;  /* 0x000000ffff03d224 */ /* 0x000fe200078e0a03 */
[----:B------:R-:W-:Y:S01]  /*b780*/  ISETP.GT.U32.AND P5, PT, R12, R8, PT ;  /* 0x000000080c00720c */ /* 0x000fe20003fa4070 */
[----:B------:R-:W-:Y:S01]  /*b790*/  IMAD.HI.U32 R18, R4, R10, RZ ;  /* 0x0000000a04127227 */ /* 0x000fe200078e00ff */
[----:B------:R-:W-:-:S02]  /*b7a0*/  IABS R5, R20 ;  /* 0x0000001400057213 */ /* 0x000fc40000000000 */
[----:B------:R0:W-:Y:S01]  /*b7b0*/  STL [R1+0x618], R3 ;  /* 0x0006180301007387 */ /* 0x0001e20000100800 */
[----:B------:R-:W-:-:S04]  /*b7c0*/  IMAD.HI.U32 R13, R4, R0, RZ ;  /* 0x00000000040d7227 */ /* 0x000fc800078e00ff */
[--C-:B------:R-:W-:Y:S02]  /*b7d0*/  @!P1 IMAD.IADD R9, R9, 0x1, -R12.reuse ;  /* 0x0000000109099824 */ /* 0x100fe400078e0a0c */
[----:B------:R-:W-:Y:S02]  /*b7e0*/  IMAD.MOV R13, RZ, RZ, -R13 ;  /* 0x000000ffff0d7224 */ /* 0x000fe400078e0a0d */
[--C-:B------:R-:W-:Y:S01]  /*b7f0*/  @!P5 IMAD.IADD R8, R8, 0x1, -R12.reuse ;  /* 0x000000010808d824 */ /* 0x100fe200078e0a0c */
[C---:B------:R-:W-:Y:S01]  /*b800*/  ISETP.GT.U32.AND P1, PT, R12.reuse, R9, PT ;  /* 0x000000090c00720c */ /* 0x040fe20003f24070 */
[----:B------:R-:W-:Y:S01]  /*b810*/  @!P3 IMAD.IADD R19, R19, 0x1, -R12 ;  /* 0x000000011313b824 */ /* 0x000fe200078e0a0c */
[C---:B------:R-:W-:Y:S01]  /*b820*/  ISETP.GT.U32.AND P3, PT, R12.reuse, R15, PT ;  /* 0x0000000f0c00720c */ /* 0x040fe20003f64070 */
[C---:B------:R-:W-:Y:S01]  /*b830*/  IMAD R0, R12.reuse, R13, R0 ;  /* 0x0000000d0c007224 */ /* 0x040fe200078e0200 */
[----:B------:R-:W-:Y:S01]  /*b840*/  ISETP.GT.U32.AND P5, PT, R12, R8, PT ;  /* 0x000000080c00720c */ /* 0x000fe20003fa4070 */
[----:B------:R-:W-:-:S04]  /*b850*/  IMAD.HI.U32 R17, R4, R5, RZ ;  /* 0x0000000504117227 */ /* 0x000fc800078e00ff */
[----:B------:R-:W-:Y:S02]  /*b860*/  IMAD.MOV R17, RZ, RZ, -R17 ;  /* 0x000000ffff117224 */ /* 0x000fe400078e0a11 */
[----:B0-----:R-:W-:Y:S02]  /*b870*/  IMAD.MOV.U32 R3, RZ, RZ, R19 ;  /* 0x000000ffff037224 */ /* 0x001fe400078e0013 */
[----:B------:R-:W-:Y:S02]  /*b880*/  IMAD R5, R12, R17, R5 ;  /* 0x000000110c057224 */ /* 0x000fe400078e0205 */
[--C-:B------:R-:W-:Y:S01]  /*b890*/  @!P3 IMAD.IADD R15, R15, 0x1, -R12.reuse ;  /* 0x000000010f0fb824 */ /* 0x100fe200078e0a0c */
[----:B------:R-:W-:Y:S01]  /*b8a0*/  ISETP.GE.AND P3, PT, R20, RZ, PT ;  /* 0x000000ff1400720c */ /* 0x000fe20003f66270 */
[----:B------:R-:W-:Y:S01]  /*b8b0*/  @!P5 IMAD.IADD R8, R8, 0x1, -R12 ;  /* 0x000000010808d824 */ /* 0x000fe200078e0a0c */
[C---:B------:R-:W-:Y:S01]  /*b8c0*/  ISETP.GT.U32.AND P5, PT, R12.reuse, R0, PT ;  /* 0x000000000c00720c */ /* 0x040fe20003fa4070 */
[----:B------:R-:W-:Y:S01]  /*b8d0*/  @!P2 IMAD.MOV R3, RZ, RZ, -R3 ;  /* 0x000000ffff03a224 */ /* 0x000fe200078e0a03 */
[----:B------:R-:W-:Y:S01]  /*b8e0*/  ISETP.GT.U32.AND P2, PT, R12, R15, PT ;  /* 0x0000000f0c00720c */ /* 0x000fe20003f44070 */
[----:B------:R-:W-:-:S02]  /*b8f0*/  VIADD R13, R29, 0x12a ;  /* 0x0000012a1d0d7836 */ /* 0x000fc40000000000 */
[----:B------:R-:W-:Y:S01]  /*b900*/  @!P1 IMAD.IADD R9, R9, 0x1, -R12 ;  /* 0x0000000109099824 */ /* 0x000fe200078e0a0c */
[----:B------:R-:W-:Y:S01]  /*b910*/  ISETP.GT.U32.AND P1, PT, R12, R5, PT ;  /* 0x000000050c00720c */ /* 0x000fe20003f24070 */
[----:B------:R0:W-:Y:S01]  /*b920*/  STL [R1+0x60c], R3 ;  /* 0x00060c0301007387 */ /* 0x0001e20000100800 */
[----:B------:R-:W-:Y:S01]  /*b930*/  IABS R19, R13 ;  /* 0x0000000d00137213 */ /* 0x000fe20000000000 */
[----:B------:R-:W-:-:S04]  /*b940*/  IMAD.HI.U32 R17, R4, R11, RZ ;  /* 0x0000000b04117227 */ /* 0x000fc800078e00ff */
[----:B------:R-:W-:Y:S02]  /*b950*/  @!P5 IMAD.IADD R0, R0, 0x1, -R12 ;  /* 0x000000010000d824 */ /* 0x000fe400078e0a0c */
[----:B------:R-:W-:Y:S02]  /*b960*/  IMAD.MOV R18, RZ, RZ, -R18 ;  /* 0x000000ffff127224 */ /* 0x000fe400078e0a12 */
[----:B0-----:R-:W-:Y:S02]  /*b970*/  IMAD.MOV.U32 R3, RZ, RZ, R9 ;  /* 0x000000ffff037224 */ /* 0x001fe400078e0009 */
[----:B------:R-:W-:-:S04]  /*b980*/  IMAD.HI.U32 R9, R4, R19, RZ ;  /* 0x0000001304097227 */ /* 0x000fc800078e00ff */
[----:B------:R-:W-:Y:S01]  /*b990*/  @!P4 IMAD.MOV R3, RZ, RZ, -R3 ;  /* 0x000000ffff03c224 */ /* 0x000fe200078e0a03 */
[C---:B------:R-:W-:Y:S01]  /*b9a0*/  ISETP.GT.U32.AND P4, PT, R12.reuse, R0, PT ;  /* 0x000000000c00720c */ /* 0x040fe20003f84070 */
[----:B------:R-:W-:Y:S02]  /*b9b0*/  IMAD.MOV R17, RZ, RZ, -R17 ;  /* 0x000000ffff117224 */ /* 0x000fe400078e0a11 */
[----:B------:R-:W-:Y:S01]  /*b9c0*/  @!P1 IMAD.IADD R5, R5, 0x1, -R12 ;  /* 0x0000000105059824 */ /* 0x000fe200078e0a0c */
[----:B------:R0:W-:Y:S01]  /*b9d0*/  STL [R1+0x608], R3 ;  /* 0x0006080301007387 */ /* 0x0001e20000100800 */
[----:B------:R-:W-:Y:S01]  /*b9e0*/  IMAD R10, R12, R18, R10 ;  /* 0x000000120c0a7224 */ /* 0x000fe200078e020a */
[----:B------:R-:W-:Y:S01]  /*b9f0*/  ISETP.GE.AND P1, PT, R16, RZ, PT ;  /* 0x000000ff1000720c */ /* 0x000fe20003f26270 */
[----:B------:R-:W-:Y:S01]  /*ba00*/  @!P2 IMAD.IADD R15, R15, 0x1, -R12 ;  /* 0x000000010f0fa824 */ /* 0x000fe200078e0a0c */
[C---:B------:R-:W-:Y:S01]  /*ba10*/  ISETP.GT.U32.AND P5, PT, R12.reuse, R5, PT ;  /* 0x000000050c00720c */ /* 0x040fe20003fa4070 */
[----:B------:R-:W-:Y:S01]  /*ba20*/  IMAD.MOV R9, RZ, RZ, -R9 ;  /* 0x000000ffff097224 */ /* 0x000fe200078e0a09 */
[C---:B------:R-:W-:Y:S01]  /*ba30*/  ISETP.GT.U32.AND P2, PT, R12.reuse, R10, PT ;  /* 0x0000000a0c00720c */ /* 0x040fe20003f44070 */
[----:B------:R-:W-:-:S02]  /*ba40*/  IMAD R11, R12, R17, R11 ;  /* 0x000000110c0b7224 */ /* 0x000fc400078e020b */
[----:B------:R-:W-:Y:S02]  /*ba50*/  IMAD R19, R12, R9, R19 ;  /* 0x000000090c137224 */ /* 0x000fe400078e0213 */
[----:B0-----:R-:W-:Y:S02]  /*ba60*/  IMAD.MOV.U32 R3, RZ, RZ, R15 ;  /* 0x000000ffff037224 */ /* 0x001fe400078e000f */
[----:B------:R-:W-:Y:S01]  /*ba70*/  @!P4 IMAD.IADD R0, R0, 0x1, -R12 ;  /* 0x000000010000c824 */ /* 0x000fe200078e0a0c */
[C---:B------:R-:W-:Y:S01]  /*ba80*/  ISETP.GT.U32.AND P4, PT, R12.reuse, R19, PT ;  /* 0x000000130c00720c */ /* 0x040fe20003f84070 */
[----:B------:R-:W-:Y:S01]  /*ba90*/  @!P6 IMAD.MOV R3, RZ, RZ, -R3 ;  /* 0x000000ffff03e224 */ /* 0x000fe200078e0a03 */
[----:B------:R-:W-:Y:S01]  /*baa0*/  ISETP.GT.U32.AND P6, PT, R12, R11, PT ;  /* 0x0000000b0c00720c */ /* 0x000fe20003fc4070 */
[----:B------:R-:W-:Y:S02]  /*bab0*/  IMAD.MOV.U32 R6, RZ, RZ, R8 ;  /* 0x000000ffff067224 */ /* 0x000fe400078e0008 */
[----:B------:R-:W-:-:S02]  /*bac0*/  VIADD R15, R29, 0x129 ;  /* 0x000001291d0f7836 */ /* 0x000fc40000000000 */
[----:B------:R-:W-:Y:S01]  /*bad0*/  @!P0 IMAD.MOV R6, RZ, RZ, -R6 ;  /* 0x000000ffff068224 */ /* 0x000fe200078e0a06 */
[----:B------:R-:W-:Y:S01]  /*bae0*/  ISETP.GE.AND P0, PT, R7, RZ, PT ;  /* 0x000000ff0700720c */ /* 0x000fe20003f06270 */
[--C-:B------:R-:W-:Y:S01]  /*baf0*/  @!P5 IMAD.IADD R5, R5, 0x1, -R12.reuse ;  /* 0x000000010505d824 */ /* 0x100fe200078e0a0c */
[----:B------:R-:W-:Y:S01]  /*bb00*/  IABS R8, R15 ;  /* 0x0000000f00087213 */ /* 0x000fe20000000000 */
[----:B------:R-:W-:Y:S01]  /*bb10*/  VIADD R7, R29, 0x128 ;  /* 0x000001281d077836 */ /* 0x000fe20000000000 */
[----:B------:R-:W-:Y:S01]  /*bb20*/  STL [R1+0x604], R6 ;  /* 0x0006040601007387 */ /* 0x000fe20000100800 */
[--C-:B------:R-:W-:Y:S01]  /*bb30*/  @!P2 IMAD.IADD R10, R10, 0x1, -R12.reuse ;  /* 0x000000010a0aa824 */ /* 0x100fe200078e0a0c */
[----:B------:R-:W-:Y:S01]  /*bb40*/  ISETP.GE.AND P2, PT, R13, RZ, PT ;  /* 0x000000ff0d00720c */ /* 0x000fe20003f46270 */
[--C-:B------:R-:W-:Y:S01]  /*bb50*/  @!P6 IMAD.IADD R11, R11, 0x1, -R12.reuse ;  /* 0x000000010b0be824 */ /* 0x100fe200078e0a0c */
[----:B------:R0:W-:Y:S01]  /*bb60*/  STL [R1+0x600], R3 ;  /* 0x0006000301007387 */ /* 0x0001e20000100800 */
[----:B------:R-:W-:Y:S01]  /*bb70*/  @!P4 IMAD.IADD R19, R19, 0x1, -R12 ;  /* 0x000000011313c824 */ /* 0x000fe200078e0a0c */
[----:B------:R-:W-:Y:S01]  /*bb80*/  IABS R13, R7 ;  /* 0x00000007000d7213 */ /* 0x000fe20000000000 */
[----:B------:R-:W-:Y:S01]  /*bb90*/  IMAD.HI.U32 R16, R4, R8, RZ ;  /* 0x0000000804107227 */ /* 0x000fe200078e00ff */
[----:B------:R-:W-:-:S02]  /*bba0*/  ISETP.GT.U32.AND P6, PT, R12, R10, PT ;  /* 0x0000000a0c00720c */ /* 0x000fc40003fc4070 */
[----:B------:R-:W-:Y:S01]  /*bbb0*/  ISETP.GE.AND P5, PT, R14, RZ, PT ;  /* 0x000000ff0e00720c */ /* 0x000fe20003fa6270 */
[----:B------:R-:W-:Y:S01]  /*bbc0*/  IMAD.MOV R16, RZ, RZ, -R16 ;  /* 0x000000ffff107224 */ /* 0x000fe200078e0a10 */
[----:B------:R-:W-:Y:S01]  /*bbd0*/  ISETP.GT.U32.AND P4, PT, R12, R11, PT ;  /* 0x0000000b0c00720c */ /* 0x000fe20003f84070 */
[----:B------:R-:W-:-:S04]  /*bbe0*/  IMAD.HI.U32 R14, R4, R13, RZ ;  /* 0x0000000d040e7227 */ /* 0x000fc800078e00ff */
[----:B0-----:R-:W-:Y:S02]  /*bbf0*/  IMAD.MOV.U32 R3, RZ, RZ, R5 ;  /* 0x000000ffff037224 */ /* 0x001fe400078e0005 */
[C---:B------:R-:W-:Y:S02]  /*bc00*/  IMAD R8, R12.reuse, R16, R8 ;  /* 0x000000100c087224 */ /* 0x040fe400078e0208 */
[----:B------:R-:W-:Y:S01]  /*bc10*/  @!P3 IMAD.MOV R3, RZ, RZ, -R3 ;  /* 0x000000ffff03b224 */ /* 0x000fe200078e0a03 */
[----:B------:R-:W-:Y:S01]  /*bc20*/  ISETP.GT.U32.AND P3, PT, R12, R19, PT ;  /* 0x000000130c00720c */ /* 0x000fe20003f64070 */
[----:B------:R-:W-:Y:S02]  /*bc30*/  IMAD.MOV R14, RZ, RZ, -R14 ;  /* 0x000000ffff0e7224 */ /* 0x000fe400078e0a0e */
[----:B------:R-:W-:Y:S01]  /*bc40*/  @!P6 IMAD.IADD R10, R10, 0x1, -R12 ;  /* 0x000000010a0ae824 */ /* 0x000fe200078e0a0c */
[C---:B------:R-:W-:Y:S01]  /*bc50*/  ISETP.GT.U32.AND P6, PT, R12.reuse, R8, PT ;  /* 0x000000080c00720c */ /* 0x040fe20003fc4070 */
[----:B------:R-:W-:Y:S01]  /*bc60*/  IMAD R13, R12, R14, R13 ;  /* 0x0000000e0c0d7224 */ /* 0x000fe200078e020d */
[----:B------:R0:W-:Y:S01]  /*bc70*/  STL [R1+0x5f8], R3 ;  /* 0x0005f80301007387 */ /* 0x0001e20000100800 */
[----:B------:R-:W-:-:S02]  /*bc80*/  VIADD R9, R29, 0x127 ;  /* 0x000001271d097836 */ /* 0x000fc40000000000 */
[----:B------:R-:W-:Y:S02]  /*bc90*/  VIADD R5, R29, 0x126 ;  /* 0x000001261d057836 */ /* 0x000fe40000000000 */
[--C-:B------:R-:W-:Y:S01]  /*bca0*/  @!P4 IMAD.IADD R11, R11, 0x1, -R12.reuse ;  /* 0x000000010b0bc824 */ /* 0x100fe200078e0a0c */
[----:B------:R-:W-:Y:S01]  /*bcb0*/  IABS R17, R9 ;  /* 0x0000000900117213 */ /* 0x000fe20000000000 */
[----:B------:R-:W-:Y:S01]  /*bcc0*/  @!P3 IMAD.IADD R19, R19, 0x1, -R12 ;  /* 0x000000011313b824 */ /* 0x000fe200078e0a0c */
[----:B------:R-:W-:Y:S01]  /*bcd0*/  ISETP.GT.U32.AND P3, PT, R12, R13, PT ;  /* 0x0000000d0c00720c */ /* 0x000fe20003f64070 */
[----:B------:R-:W-:Y:S01]  /*bce0*/  @!P1 IMAD.MOV R0, RZ, RZ, -R0 ;  /* 0x000000ffff009224 */ /* 0x000fe200078e0a00 */
[----:B------:R-:W-:Y:S01]  /*bcf0*/  IABS R20, R5 ;  /* 0x0000000500147213 */ /* 0x000fe20000000000 */
[----:B------:R-:W-:Y:S01]  /*bd00*/  IMAD.HI.U32 R18, R4, R17, RZ ;  /* 0x0000001104127227 */ /* 0x000fe200078e00ff */
[----:B------:R-:W-:Y:S02]  /*bd10*/  ISETP.GE.AND P4, PT, R15, RZ, PT ;  /* 0x000000ff0f00720c */ /* 0x000fe40003f86270 */
[----:B------:R1:W-:Y:S01]  /*bd20*/  STL [R1+0x5f0], R0 ;  /* 0x0005f00001007387 */ /* 0x0003e20000100800 */
[----:B------:R-:W-:Y:S01]  /*bd30*/  @!P6 IMAD.IADD R8, R8, 0x1, -R12 ;  /* 0x000000010808e824 */ /* 0x000fe200078e0a0c */
[----:B------:R-:W-:Y:S01]  /*bd40*/  ISETP.GE.AND P6, PT, R7, RZ, PT ;  /* 0x000000ff0700720c */ /* 0x000fe20003fc6270 */
[----:B------:R-:W-:-:S03]  /*bd50*/  IMAD.HI.U32 R16, R4, R20, RZ ;  /* 0x0000001404107227 */ /* 0x000fc600078e00ff */
[C---:B------:R-:W-:Y:S01]  /*bd60*/  ISETP.GT.U32.AND P1, PT, R12.reuse, R8, PT ;  /* 0x000000080c00720c */ /* 0x040fe20003f24070 */
[----:B------:R-:W-:Y:S02]  /*bd70*/  VIADD R15, R29, 0x125 ;  /* 0x000001251d0f7836 */ /* 0x000fe40000000000 */
[----:B------:R-:W-:Y:S02]  /*bd80*/  IMAD.MOV R18, RZ, RZ, -R18 ;  /* 0x000000ffff127224 */ /* 0x000fe400078e0a12 */
[----:B------:R-:W-:Y:S02]  /*bd90*/  @!P3 IMAD.IADD R13, R13, 0x1, -R12 ;  /* 0x000000010d0db824 */ /* 0x000fe400078e0a0c */
[----:B0-----:R-:W-:Y:S02]  /*bda0*/  IMAD.MOV.U32 R3, RZ, RZ, R10 ;  /* 0x000000ffff037224 */ /* 0x001fe400078e000a */
[----:B------:R-:W-:Y:S01]  /*bdb0*/  IMAD.MOV R16, RZ, RZ, -R16 ;  /* 0x000000ffff107224 */ /* 0x000fe200078e0a10 */
[----:B------:R-:W-:Y:S01]  /*bdc0*/  ISETP.GT.U32.AND P3, PT, R12, R13, PT ;  /* 0x0000000d0c00720c */ /* 0x000fe20003f64070 */
[----:B------:R-:W-:-:S02]  /*bdd0*/  VIADD R14, R29, 0x124 ;  /* 0x000001241d0e7836 */ /* 0x000fc40000000000 */
[C---:B------:R-:W-:Y:S01]  /*bde0*/  IMAD R7, R12.reuse, R18, R17 ;  /* 0x000000120c077224 */ /* 0x040fe200078e0211 */
[----:B------:R-:W-:Y:S01]  /*bdf0*/  IABS R17, R15 ;  /* 0x0000000f00117213 */ /* 0x000fe20000000000 */
[----:B------:R-:W-:Y:S02]  /*be00*/  @!P0 IMAD.MOV R3, RZ, RZ, -R3 ;  /* 0x000000ffff038224 */ /* 0x000fe400078e0a03 */
[----:B------:R-:W-:Y:S01]  /*be10*/  IMAD R20, R12, R16, R20 ;  /* 0x000000100c147224 */ /* 0x000fe200078e0214 */
[----:B------:R-:W-:Y:S01]  /*be20*/  IABS R16, R14 ;  /* 0x0000000e00107213 */ /* 0x000fe20000000000 */
[----:B------:R-:W-:Y:S01]  /*be30*/  IMAD.MOV.U32 R6, RZ, RZ, R11 ;  /* 0x000000ffff067224 */ /* 0x000fe200078e000b */
[----:B------:R0:W-:Y:S01]  /*be40*/  STL [R1+0x5ec], R3 ;  /* 0x0005ec0301007387 */ /* 0x0001e20000100800 */
[----:B-1----:R-:W-:Y:S01]  /*be50*/  IMAD.HI.U32 R0, R4, R17, RZ ;  /* 0x0000001104007227 */ /* 0x002fe200078e00ff */
[----:B------:R-:W-:-:S03]  /*be60*/  ISETP.GT.U32.AND P0, PT, R12, R7, PT ;  /* 0x000000070c00720c */ /* 0x000fc60003f04070 */
[----:B------:R-:W-:Y:S01]  /*be70*/  @!P5 IMAD.MOV R6, RZ, RZ, -R6 ;  /* 0x000000ffff06d224 */ /* 0x000fe200078e0a06 */
[----:B------:R-:W-:Y:S01]  /*be80*/  ISETP.GT.U32.AND P5, PT, R12, R20, PT ;  /* 0x000000140c00720c */ /* 0x000fe20003fa4070 */
[----:B------:R-:W-:-:S03]  /*be90*/  IMAD.HI.U32 R10, R4, R16, RZ ;  /* 0x00000010040a7227 */ /* 0x000fc600078e00ff */
[----:B------:R1:W-:Y:S01]  /*bea0*/  STL [R1+0x5e8], R6 ;  /* 0x0005e80601007387 */ /* 0x0003e20000100800 */
[----:B0-----:R-:W-:Y:S02]  /*beb0*/  IMAD.MOV.U32 R3, RZ, RZ, R19 ;  /* 0x000000ffff037224 */ /* 0x001fe400078e0013 */
[----:B------:R-:W-:Y:S01]  /*bec0*/  @!P1 IMAD.IADD R8, R8, 0x1, -R12 ;  /* 0x0000000108089824 */ /* 0x000fe200078e0a0c */
[----:B------:R-:W-:Y:S01]  /*bed0*/  ISETP.GE.AND P1, PT, R5, RZ, PT ;  /* 0x000000ff0500720c */ /* 0x000fe20003f26270 */
[----:B------:R-:W-:Y:S02]  /*bee0*/  IMAD.MOV R0, RZ, RZ, -R0 ;  /* 0x000000ffff007224 */ /* 0x000fe400078e0a00 */
[----:B------:R-:W-:Y:S01]  /*bef0*/  @!P2 IMAD.MOV R3, RZ, RZ, -R3 ;  /* 0x000000ffff03a224 */ /* 0x000fe200078e0a03 */
[----:B------:R-:W-:Y:S01]  /*bf00*/  ISETP.GE.AND P2, PT, R9, RZ, PT ;  /* 0x000000ff0900720c */ /* 0x000fe20003f46270 */
[----:B------:R-:W-:Y:S02]  /*bf10*/  IMAD.MOV R10, RZ, RZ, -R10 ;  /* 0x000000ffff0a7224 */ /* 0x000fe400078e0a0a */
[----:B------:R-:W-:Y:S01]  /*bf20*/  @!P3 IMAD.IADD R13, R13, 0x1, -R12 ;  /* 0x000000010d0db824 */ /* 0x000fe200078e0a0c */
[----:B------:R0:W-:Y:S01]  /*bf30*/  STL [R1+0x5e4], R3 ;  /* 0x0005e40301007387 */ /* 0x0001e20000100800 */
[----:B------:R-:W-:Y:S01]  /*bf40*/  IMAD R5, R12, R0, R17 ;  /* 0x000000000c057224 */ /* 0x000fe200078e0211 */
[----:B------:R-:W-:Y:S01]  /*bf50*/  ISETP.GE.AND P3, PT, R15, RZ, PT ;  /* 0x000000ff0f00720c */ /* 0x000fe20003f66270 */
[----:B-1----:R-:W-:-:S02]  /*bf60*/  IMAD.MOV.U32 R6, RZ, RZ, R8 ;  /* 0x000000ffff067224 */ /* 0x002fc400078e0008 */
[C---:B------:R-:W-:Y:S02]  /*bf70*/  IMAD R9, R12.reuse, R10, R16 ;  /* 0x0000000a0c097224 */ /* 0x040fe400078e0210 */
[----:B------:R-:W-:Y:S01]  /*bf80*/  @!P4 IMAD.MOV R6, RZ, RZ, -R6 ;  /* 0x000000ffff06c224 */ /* 0x000fe200078e0a06 */
[----:B------:R-:W-:Y:S01]  /*bf90*/  ISETP.GT.U32.AND P4, PT, R12, R5, PT ;  /* 0x000000050c00720c */ /* 0x000fe20003f84070 */
[--C-:B------:R-:W-:Y:S02]  /*bfa0*/  @!P0 IMAD.IADD R7, R7, 0x1, -R12.reuse ;  /* 0x0000000107078824 */ /* 0x100fe400078e0a0c */
[----:B0-----:R-:W-:Y:S01]  /*bfb0*/  IMAD.MOV.U32 R3, RZ, RZ, R13 ;  /* 0x000000ffff037224 */ /* 0x001fe200078e000d */
[----:B------:R-:W-:Y:S01]  /*bfc0*/  STL [R1+0x5dc], R6 ;  /* 0x0005dc0601007387 */ /* 0x000fe20000100800 */
[--C-:B------:R-:W-:Y:S01]  /*bfd0*/  @!P5 IMAD.IADD R20, R20, 0x1, -R12.reuse ;  /* 0x000000011414d824 */ /* 0x100fe200078e0a0c */
[C---:B------:R-:W-:Y:S01]  /*bfe0*/  ISETP.GT.U32.AND P0, PT, R12.reuse, R7, PT ;  /* 0x000000070c00720c */ /* 0x040fe20003f04070 */
[----:B------:R-:W-:Y:S01]  /*bff0*/  @!P6 IMAD.MOV R3, RZ, RZ, -R3 ;  /* 0x000000ffff03e224 */ /* 0x000fe200078e0a03 */
[C---:B------:R-:W-:Y:S01]  /*c000*/  ISETP.GT.U32.AND P6, PT, R12.reuse, R9, PT ;  /* 0x000000090c00720c */ /* 0x040fe20003fc4070 */
[C---:B------:R-:W-:Y:S01]  /*c010*/  VIADD R10, R29.reuse, 0x123 ;  /* 0x000001231d0a7836 */ /* 0x040fe20000000000 */
[----:B------:R-:W-:Y:S01]  /*c020*/  ISETP.GT.U32.AND P5, PT, R12, R20, PT ;  /* 0x000000140c00720c */ /* 0x000fe20003fa4070 */
[----:B------:R-:W-:Y:S01]  /*c030*/  VIADD R0, R29, 0x122 ;  /* 0x000001221d007836 */ /* 0x000fe20000000000 */
[----:B------:R0:W-:Y:S01]  /*c040*/  STL [R1+0x5d8], R3 ;  /* 0x0005d80301007387 */ /* 0x0001e20000100800 */
[----:B------:R-:W-:Y:S01]  /*c050*/  @!P4 IMAD.IADD R5, R5, 0x1, -R12 ;  /* 0x000000010505c824 */ /* 0x000fe200078e0a0c */
[----:B------:R-:W-:Y:S01]  /*c060*/  IABS R11, R10 ;  /* 0x0000000a000b7213 */ /* 0x000fe20000000000 */
[----:B------:R-:W-:Y:S01]  /*c070*/  VIADD R16, R29, 0x121 ;  /* 0x000001211d107836 */ /* 0x000fe20000000000 */
[----:B------:R-:W-:-:S02]  /*c080*/  IABS R8, R0 ;  /* 0x0000000000087213 */ /* 0x000fc40000000000 */
[----:B------:R-:W-:Y:S01]  /*c090*/  ISETP.GT.U32.AND P4, PT, R12, R5, PT ;  /* 0x000000050c00720c */ /* 0x000fe20003f84070 */
[----:B------:R-:W-:Y:S01]  /*c0a0*/  IMAD.HI.U32 R15, R4, R11, RZ ;  /* 0x0000000b040f7227 */ /* 0x000fe200078e00ff */
[----:B------:R-:W-:-:S03]  /*c0b0*/  IABS R13, R16 ;  /* 0x00000010000d7213 */ /* 0x000fc60000000000 */
[--C-:B------:R-:W-:Y:S02]  /*c0c0*/  @!P6 IMAD.IADD R9, R9, 0x1, -R12.reuse ;  /* 0x000000010909e824 */ /* 0x100fe400078e0a0c */
[--C-:B------:R-:W-:Y:S01]  /*c0d0*/  @!P0 IMAD.IADD R7, R7, 0x1, -R12.reuse ;  /* 0x0000000107078824 */ /* 0x100fe200078e0a0c */
[----:B------:R-:W-:Y:S01]  /*c0e0*/  ISETP.GE.AND P0, PT, R14, RZ, PT ;  /* 0x000000ff0e00720c */ /* 0x000fe20003f06270 */
[----:B------:R-:W-:Y:S01]  /*c0f0*/  @!P5 IMAD.IADD R20, R20, 0x1, -R12 ;  /* 0x000000011414d824 */ /* 0x000fe200078e0a0c */
[----:B------:R-:W-:Y:S01]  /*c100*/  ISETP.GE.AND P5, PT, R10, RZ, PT ;  /* 0x000000ff0a00720c */ /* 0x000fe20003fa6270 */
[----:B------:R-:W-:Y:S01]  /*c110*/  IMAD.HI.U32 R14, R4, R8, RZ ;  /* 0x00000008040e7227 */ /* 0x000fe200078e00ff */
[----:B------:R-:W-:-:S03]  /*c120*/  ISETP.GT.U32.AND P6, PT, R12, R9, PT ;  /* 0x000000090c00720c */ /* 0x000fc60003fc4070 */
[----:B------:R-:W-:Y:S02]  /*c130*/  IMAD.MOV R10, RZ, RZ, -R15 ;  /* 0x000000ffff0a7224 */ /* 0x000fe400078e0a0f */
[----:B0-----:R-:W-:Y:S02]  /*c140*/  IMAD.MOV.U32 R3, RZ, RZ, R7 ;  /* 0x000000ffff037224 */ /* 0x001fe400078e0007 */
[----:B------:R-:W-:Y:S02]  /*c150*/  IMAD.MOV R7, RZ, RZ, -R14 ;  /* 0x000000ffff077224 */ /* 0x000fe400078e0a0e */
[C---:B------:R-:W-:Y:S02]  /*c160*/  IMAD R11, R12.reuse, R10, R11 ;  /* 0x0000000a0c0b7224 */ /* 0x040fe400078e020b */
[C---:B------:R-:W-:Y:S02]  /*c170*/  IMAD R7, R12.reuse, R7, R8 ;  /* 0x000000070c077224 */ /* 0x040fe400078e0208 */
[--C-:B------:R-:W-:Y:S01]  /*c180*/  @!P4 IMAD.IADD R5, R5, 0x1, -R12.reuse ;  /* 0x000000010505c824 */ /* 0x100fe200078e0a0c */
[C---:B------:R-:W-:Y:S01]  /*c190*/  ISETP.GT.U32.AND P4, PT, R12.reuse, R11, PT ;  /* 0x0000000b0c00720c */ /* 0x040fe20003f84070 */
[----:B------:R-:W-:Y:S01]  /*c1a0*/  @!P6 IMAD.IADD R9, R9, 0x1, -R12 ;  /* 0x000000010909e824 */ /* 0x000fe200078e0a0c */
[----:B------:R-:W-:Y:S01]  /*c1b0*/  ISETP.GT.U32.AND P6, PT, R12, R7, PT ;  /* 0x000000070c00720c */ /* 0x000fe20003fc4070 */
[----:B------:R-:W-:-:S04]  /*c1c0*/  IMAD.HI.U32 R8, R4, R13, RZ ;  /* 0x0000000d04087227 */ /* 0x000fc800078e00ff */
[----:B------:R-:W-:Y:S01]  /*c1d0*/  @!P2 IMAD.MOV R3, RZ, RZ, -R3 ;  /* 0x000000ffff03a224 */ /* 0x000fe200078e0a03 */
[----:B------:R-:W-:Y:S01]  /*c1e0*/  ISETP.GE.AND P2, PT, R0, RZ, PT ;  /* 0x000000ff0000720c */ /* 0x000fe20003f46270 */
[----:B------:R-:W-:Y:S02]  /*c1f0*/  VIADD R14, R29, 0x120 ;  /* 0x000001201d0e7836 */ /* 0x000fe40000000000 */
[----:B------:R-:W-:Y:S01]  /*c200*/  IMAD.MOV R8, RZ, RZ, -R8 ;  /* 0x000000ffff087224 */ /* 0x000fe200078e0a08 */
[----:B------:R0:W-:Y:S01]  /*c210*/  STL [R1+0x5d4], R3 ;  /* 0x0005d40301007387 */ /* 0x0001e20000100800 */
[----:B------:R-:W-:Y:S01]  /*c220*/  @!P4 IMAD.IADD R11, R11, 0x1, -R12 ;  /* 0x000000010b0bc824 */ /* 0x000fe200078e0a0c */
[----:B------:R-:W-:Y:S01]  /*c230*/  IABS R18, R14 ;  /* 0x0000000e00127213 */ /* 0x000fe20000000000 */
[----:B------:R-:W-:Y:S02]  /*c240*/  IMAD R13, R12, R8, R13 ;  /* 0x000000080c0d7224 */ /* 0x000fe400078e020d */
[----:B------:R-:W-:-:S02]  /*c250*/  VIADD R15, R29, 0x11f ;  /* 0x0000011f1d0f7836 */ /* 0x000fc40000000000 */
[----:B------:R-:W-:Y:S01]  /*c260*/  @!P6 IMAD.IADD R7, R7, 0x1, -R12 ;  /* 0x000000010707e824 */ /* 0x000fe200078e0a0c */
[C---:B------:R-:W-:Y:S01]  /*c270*/  ISETP.GT.U32.AND P6, PT, R12.reuse, R11, PT ;  /* 0x0000000b0c00720c */ /* 0x040fe20003fc4070 */
[----:B------:R-:W-:Y:S01]  /*c280*/  VIADD R0, R29, 0x11e ;  /* 0x0000011e1d007836 */ /* 0x000fe20000000000 */
[----:B------:R-:W-:Y:S01]  /*c290*/  ISETP.GT.U32.AND P4, PT, R12, R13, PT ;  /* 0x0000000d0c00720c */ /* 0x000fe20003f84070 */
[----:B0-----:R-:W-:Y:S01]  /*c2a0*/  IMAD.MOV.U32 R3, RZ, RZ, R20 ;  /* 0x000000ffff037224 */ /* 0x001fe200078e0014 */
[----:B------:R-:W-:Y:S01]  /*c2b0*/  IABS R17, R15 ;  /* 0x0000000f00117213 */ /* 0x000fe20000000000 */
[----:B------:R-:W-:Y:S01]  /*c2c0*/  IMAD.HI.U32 R21, R4, R18, RZ ;  /* 0x0000001204157227 */ /* 0x000fe200078e00ff */
[----:B------:R-:W-:-:S03]  /*c2d0*/  IABS R10, R0 ;  /* 0x00000000000a7213 */ /* 0x000fc60000000000 */
[----:B------:R-:W-:Y:S01]  /*c2e0*/  @!P1 IMAD.MOV R3, RZ, RZ, -R3 ;  /* 0x000000ffff039224 */ /* 0x000fe200078e0a03 */
[----:B------:R-:W-:Y:S01]  /*c2f0*/  ISETP.GE.AND P1, PT, R16, RZ, PT ;  /* 0x000000ff1000720c */ /* 0x000fe20003f26270 */
[----:B------:R-:W-:Y:S02]  /*c300*/  IMAD.MOV R21, RZ, RZ, -R21 ;  /* 0x000000ffff157224 */ /* 0x000fe400078e0a15 */
[----:B------:R-:W-:Y:S01]  /*c310*/  IMAD.HI.U32 R19, R4, R17, RZ ;  /* 0x0000001104137227 */ /* 0x000fe200078e00ff */
[----:B------:R0:W-:Y:S03]  /*c320*/  STL [R1+0x5d0], R3 ;  /* 0x0005d00301007387 */ /* 0x0001e60000100800 */
[----:B------:R-:W-:Y:S02]  /*c330*/  IMAD R16, R12, R21, R18 ;  /* 0x000000150c107224 */ /* 0x000fe400078e0212 */
[----:B------:R-:W-:-:S02]  /*c340*/  IMAD.MOV.U32 R20, RZ, RZ, R10 ;  /* 0x000000ffff147224 */ /* 0x000fc400078e000a */
[----:B------:R-:W-:Y:S02]  /*c350*/  IMAD.MOV R19, RZ, RZ, -R19 ;  /* 0x000000ffff137224 */ /* 0x000fe400078e0a13 */
[----:B------:R-:W-:Y:S01]  /*c360*/  @!P6 IMAD.IADD R11, R11, 0x1, -R12 ;  /* 0x000000010b0be824 */ /* 0x000fe200078e0a0c */
[----:B------:R-:W-:Y:S01]  /*c370*/  ISETP.GT.U32.AND P6, PT, R12, R16, PT ;  /* 0x000000100c00720c */ /* 0x000fe20003fc4070 */
[----:B0-----:R-:W-:Y:S02]  /*c380*/  IMAD.MOV.U32 R3, RZ, RZ, R5 ;  /* 0x000000ffff037224 */ /* 0x001fe400078e0005 */
[----:B------:R-:W-:-:S04]  /*c390*/  IMAD.HI.U32 R5, R4, R20, RZ ;  /* 0x0000001404057227 */ /* 0x000fc800078e00ff */
[----:B------:R-:W-:Y:S01]  /*c3a0*/  @!P3 IMAD.MOV R3, RZ, RZ, -R3 ;  /* 0x000000ffff03b224 */ /* 0x000fe200078e0a03 */
[C---:B------:R-:W-:Y:S01]  /*c3b0*/  ISETP.GT.U32.AND P3, PT, R12.reuse, R7, PT ;  /* 0x000000070c00720c */ /* 0x040fe20003f64070 */
[----:B------:R-:W-:Y:S02]  /*c3c0*/  @!P4 IMAD.IADD R13, R13, 0x1, -R12 ;  /* 0x000000010d0dc824 */ /* 0x000fe400078e0a0c */
[C---:B------:R-:W-:Y:S01]  /*c3d0*/  IMAD R10, R12.reuse, R19, R17 ;  /* 0x000000130c0a7224 */ /* 0x040fe200078e0211 */
[----:B------:R0:W-:Y:S01]  /*c3e0*/  STL [R1+0x5cc], R3 ;  /* 0x0005cc0301007387 */ /* 0x0001e20000100800 */
[----:B------:R-:W-:Y:S01]  /*c3f0*/  IMAD.MOV.U32 R6, RZ, RZ, R9 ;  /* 0x000000ffff067224 */ /* 0x000fe200078e0009 */
[----:B------:R-:W-:Y:S01]  /*c400*/  ISETP.GT.U32.AND P4, PT, R12, R13, PT ;  /* 0x0000000d0c00720c */ /* 0x000fe20003f84070 */
[----:B------:R-:W-:Y:S02]  /*c410*/  VIADD R8, R29, 0x11d ;  /* 0x0000011d1d087836 */ /* 0x000fe40000000000 */
[----:B------:R-:W-:-:S02]  /*c420*/  IMAD.MOV R5, RZ, RZ, -R5 ;  /* 0x000000ffff057224 */ /* 0x000fc400078e0a05 */
[----:B------:R-:W-:Y:S01]  /*c430*/  @!P0 IMAD.MOV R6, RZ, RZ, -R6 ;  /* 0x000000ffff068224 */ /* 0x000fe200078e0a06 */
[----:B------:R-:W-:Y:S01]  /*c440*/  ISETP.GE.AND P0, PT, R14, RZ, PT ;  /* 0x000000ff0e00720c */ /* 0x000fe20003f06270 */
[----:B------:R-:W-:Y:S01]  /*c450*/  IMAD R14, R12, R5, R20 ;  /* 0x000000050c0e7224 */ /* 0x000fe200078e0214 */
[----:B------:R-:W-:Y:S01]  /*c460*/  IABS R18, R8 ;  /* 0x0000000800127213 */ /* 0x000fe20000000000 */
[----:B0-----:R-:W-:Y:S01]  /*c470*/  IMAD.MOV.U32 R3, RZ, RZ, R11 ;  /* 0x000000ffff037224 */ /* 0x001fe200078e000b */
[----:B------:R-:W-:Y:S01]  /*c480*/  STL [R1+0x5c8], R6 ;  /* 0x0005c80601007387 */ /* 0x000fe20000100800 */
        /* <DEDUP_REMOVED lines=8> */
[----:B------:R-:W-:Y:S01]  /*c510*/  ISETP.GE.AND P3, PT, R15, RZ, PT ;  /* 0x000000ff0f00720c */ /* 0x000fe20003f66270 */
[----:B------:R-:W-:Y:S01]  /*c520*/  @!P4 IMAD.IADD R13, R13, 0x1, -R12 ;  /* 0x000000010d0dc824 */ /* 0x000fe200078e0a0c */
[----:B------:R-:W-:Y:S01]  /*c530*/  ISETP.GE.AND P4, PT, R0, RZ, PT ;  /* 0x000000ff0000720c */ /* 0x000fe20003f86270 */
[----:B------:R-:W-:Y:S02]  /*c540*/  IMAD R0, R12, R9, R18 ;  /* 0x000000090c007224 */ /* 0x000fe400078e0212 */
[----:B------:R-:W-:Y:S02]  /*c550*/  @!P5 IMAD.IADD R10, R10, 0x1, -R12 ;  /* 0x000000010a0ad824 */ /* 0x000fe400078e0a0c */
[----:B------:R-:W-:-:S02]  /*c560*/  VIADD R9, R29, 0x11c ;  /* 0x0000011c1d097836 */ /* 0x000fc40000000000 */
[----:B0-----:R-:W-:Y:S01]  /*c570*/  IMAD.MOV.U32 R3, RZ, RZ, R7 ;  /* 0x000000ffff037224 */ /* 0x001fe200078e0007 */
[----:B------:R-:W-:Y:S01]  /*c580*/  ISETP.GT.U32.AND P5, PT, R12, R10, PT ;  /* 0x0000000a0c00720c */ /* 0x000fe20003fa4070 */
[----:B------:R-:W-:Y:S01]  /*c590*/  @!P6 IMAD.IADD R14, R14, 0x1, -R12 ;  /* 0x000000010e0ee824 */ /* 0x000fe200078e0a0c */
[----:B------:R-:W-:Y:S01]  /*c5a0*/  IABS R18, R9 ;  /* 0x0000000900127213 */ /* 0x000fe20000000000 */
[----:B------:R-:W-:Y:S01]  /*c5b0*/  @!P2 IMAD.MOV R3, RZ, RZ, -R3 ;  /* 0x000000ffff03a224 */ /* 0x000fe200078e0a03 */
[C---:B------:R-:W-:Y:S01]  /*c5c0*/  ISETP.GT.U32.AND P2, PT, R12.reuse, R16, PT ;  /* 0x000000100c00720c */ /* 0x040fe20003f44070 */
[----:B------:R-:W-:Y:S01]  /*c5d0*/  VIADD R5, R29, 0x11b ;  /* 0x0000011b1d057836 */ /* 0x000fe20000000000 */
[----:B------:R-:W-:Y:S01]  /*c5e0*/  ISETP.GT.U32.AND P6, PT, R12, R14, PT ;  /* 0x0000000e0c00720c */ /* 0x000fe20003fc4070 */
[----:B------:R-:W-:Y:S01]  /*c5f0*/  IMAD.HI.U32 R20, R4, R18, RZ ;  /* 0x0000001204147227 */ /* 0x000fe200078e00ff */
[----:B------:R0:W-:Y:S02]  /*c600*/  STL [R1+0x5c0], R3 ;  /* 0x0005c00301007387 */ /* 0x0001e40000100800 */
[----:B------:R-:W-:Y:S01]  /*c610*/  IABS R19, R5 ;  /* 0x0000000500137213 */ /* 0x000fe20000000000 */
[----:B------:R-:W-:-:S02]  /*c620*/  IMAD.MOV R20, RZ, RZ, -R20 ;  /* 0x000000ffff147224 */ /* 0x000fc400078e0a14 */
[----:B------:R-:W-:Y:S01]  /*c630*/  @!P5 IMAD.IADD R10, R10, 0x1, -R12 ;  /* 0x000000010a0ad824 */ /* 0x000fe200078e0a0c */
[----:B------:R-:W-:Y:S01]  /*c640*/  ISETP.GE.AND P5, PT, R8, RZ, PT ;  /* 0x000000ff0800720c */ /* 0x000fe20003fa6270 */
[----:B------:R-:W-:Y:S02]  /*c650*/  IMAD R8, R12, R20, R18 ;  /* 0x000000140c087224 */ /* 0x000fe400078e0212 */
[--C-:B------:R-:W-:Y:S01]  /*c660*/  @!P2 IMAD.IADD R16, R16, 0x1, -R12.reuse ;  /* 0x000000011010a824 */ /* 0x100fe200078e0a0c */
[----:B------:R-:W-:Y:S01]  /*c670*/  ISETP.GT.U32.AND P2, PT, R12, R0, PT ;  /* 0x000000000c00720c */ /* 0x000fe20003f44070 */
[----:B------:R-:W-:Y:S01]  /*c680*/  @!P6 IMAD.IADD R14, R14, 0x1, -R12 ;  /* 0x000000010e0ee824 */ /* 0x000fe200078e0a0c */
[----:B------:R-:W-:Y:S01]  /*c690*/  ISETP.GT.U32.AND P6, PT, R12, R8, PT ;  /* 0x000000080c00720c */ /* 0x000fe20003fc4070 */
[----:B------:R-:W-:Y:S02]  /*c6a0*/  VIADD R11, R29, 0x11a ;  /* 0x0000011a1d0b7836 */ /* 0x000fe40000000000 */
[----:B------:R-:W-:-:S02]  /*c6b0*/  IMAD.MOV.U32 R6, RZ, RZ, R13 ;  /* 0x000000ffff067224 */ /* 0x000fc400078e000d */
[----:B------:R-:W-:Y:S01]  /*c6c0*/  VIADD R17, R29, 0x119 ;  /* 0x000001191d117836 */ /* 0x000fe20000000000 */
[----:B------:R-:W-:Y:S01]  /*c6d0*/  IABS R7, R11 ;  /* 0x0000000b00077213 */ /* 0x000fe20000000000 */
[----:B------:R-:W-:-:S03]  /*c6e0*/  IMAD.HI.U32 R18, R4, R19, RZ ;  /* 0x0000001304127227 */ /* 0x000fc600078e00ff */
[----:B------:R-:W-:Y:S01]  /*c6f0*/  IABS R15, R17 ;  /* 0x00000011000f7213 */ /* 0x000fe20000000000 */
[----:B------:R-:W-:Y:S01]  /*c700*/  @!P2 IMAD.IADD R0, R0, 0x1, -R12 ;  /* 0x000000010000a824 */ /* 0x000fe200078e0a0c */
[----:B------:R-:W-:Y:S01]  /*c710*/  ISETP.GE.AND P2, PT, R9, RZ, PT ;  /* 0x000000ff0900720c */ /* 0x000fe20003f46270 */
[----:B0-----:R-:W-:Y:S02]  /*c720*/  IMAD.MOV.U32 R3, RZ, RZ, R16 ;  /* 0x000000ffff037224 */ /* 0x001fe400078e0010 */
[----:B------:R-:W-:Y:S01]  /*c730*/  @!P6 IMAD.IADD R8, R8, 0x1, -R12 ;  /* 0x000000010808e824 */ /* 0x000fe200078e0a0c */
[----:B------:R-:W-:Y:S01]  /*c740*/  ISETP.GT.U32.AND P6, PT, R12, R0, PT ;  /* 0x000000000c00720c */ /* 0x000fe20003fc4070 */
[----:B------:R-:W-:Y:S02]  /*c750*/  @!P1 IMAD.MOV R6, RZ, RZ, -R6 ;  /* 0x000000ffff069224 */ /* 0x000fe400078e0a06 */
[----:B------:R-:W-:-:S03]  /*c760*/  IMAD.HI.U32 R21, R4, R7, RZ ;  /* 0x0000000704157227 */ /* 0x000fc600078e00ff */
[----:B------:R0:W-:Y:S01]  /*c770*/  STL [R1+0x5bc], R6 ;  /* 0x0005bc0601007387 */ /* 0x0001e20000100800 */
[----:B------:R-:W-:Y:S02]  /*c780*/  IMAD.MOV R18, RZ, RZ, -R18 ;  /* 0x000000ffff127224 */ /* 0x000fe400078e0a12 */
[----:B------:R-:W-:Y:S01]  /*c790*/  @!P0 IMAD.MOV R3, RZ, RZ, -R3 ;  /* 0x000000ffff038224 */ /* 0x000fe200078e0a03 */
[C---:B------:R-:W-:Y:S01]  /*c7a0*/  ISETP.GT.U32.AND P0, PT, R12.reuse, R8, PT ;  /* 0x000000080c00720c */ /* 0x040fe20003f04070 */
[----:B------:R-:W-:Y:S02]  /*c7b0*/  IMAD.MOV R21, RZ, RZ, -R21 ;  /* 0x000000ffff157224 */ /* 0x000fe400078e0a15 */
[----:B------:R-:W-:Y:S01]  /*c7c0*/  IMAD R18, R12, R18, R19 ;  /* 0x000000120c127224 */ /* 0x000fe200078e0213 */
[----:B------:R1:W-:Y:S01]  /*c7d0*/  STL [R1+0x5b8], R3 ;  /* 0x0005b80301007387 */ /* 0x0003e20000100800 */
[----:B------:R-:W-:-:S03]  /*c7e0*/  IMAD.HI.U32 R20, R4, R15, RZ ;  /* 0x0000000f04147227 */ /* 0x000fc600078e00ff */
[C---:B------:R-:W-:Y:S01]  /*c7f0*/  ISETP.GT.U32.AND P1, PT, R12.reuse, R18, PT ;  /* 0x000000120c00720c */ /* 0x040fe20003f24070 */
[----:B0-----:R-:W-:Y:S02]  /*c800*/  IMAD.MOV.U32 R6, RZ, RZ, R10 ;  /* 0x000000ffff067224 */ /* 0x001fe400078e000a */
[C---:B------:R-:W-:Y:S02]  /*c810*/  IMAD R7, R12.reuse, R21, R7 ;  /* 0x000000150c077224 */ /* 0x040fe400078e0207 */
[----:B------:R-:W-:Y:S02]  /*c820*/  VIADD R9, R29, 0x118 ;  /* 0x000001181d097836 */ /* 0x000fe40000000000 */
[----:B-1----:R-:W-:Y:S02]  /*c830*/  IMAD.MOV.U32 R3, RZ, RZ, R14 ;  /* 0x000000ffff037224 */ /* 0x002fe400078e000e */
[----:B------:R-:W-:Y:S01]  /*c840*/  @!P3 IMAD.MOV R6, RZ, RZ, -R6 ;  /* 0x000000ffff06b224 */ /* 0x000fe200078e0a06 */
[----:B------:R-:W-:Y:S01]  /*c850*/  IABS R13, R9 ;  /* 0x00000009000d7213 */ /* 0x000fe20000000000 */
[----:B------:R-:W-:Y:S01]  /*c860*/  IMAD.MOV R20, RZ, RZ, -R20 ;  /* 0x000000ffff147224 */ /* 0x000fe200078e0a14 */
[----:B------:R-:W-:Y:S01]  /*c870*/  ISETP.GT.U32.AND P3, PT, R12, R7, PT ;  /* 0x000000070c00720c */ /* 0x000fe20003f64070 */
[----:B------:R-:W-:Y:S01]  /*c880*/  @!P4 IMAD.MOV R3, RZ, RZ, -R3 ;  /* 0x000000ffff03c224 */ /* 0x000fe200078e0a03 */
[----:B------:R-:W-:Y:S01]  /*c890*/  STL [R1+0x5b4], R6 ;  /* 0x0005b40601007387 */ /* 0x000fe20000100800 */
[----:B------:R-:W-:Y:S01]  /*c8a0*/  @!P6 IMAD.IADD R0, R0, 0x1, -R12 ;  /* 0x000000010000e824 */ /* 0x000fe200078e0a0c */
[----:B------:R-:W-:Y:S01]  /*c8b0*/  ISETP.GE.AND P4, PT, R5, RZ, PT ;  /* 0x000000ff0500720c */ /* 0x000fe20003f86270 */
[----:B------:R-:W-:Y:S01]  /*c8c0*/  IMAD R15, R12, R20, R15 ;  /* 0x000000140c0f7224 */ /* 0x000fe200078e020f */
[----:B------:R0:W-:Y:S01]  /*c8d0*/  STL [R1+0x5b0], R3 ;  /* 0x0005b00301007387 */ /* 0x0001e20000100800 */
[----:B------:R-:W-:-:S03]  /*c8e0*/  IMAD.HI.U32 R10, R4, R13, RZ ;  /* 0x0000000d040a7227 */ /* 0x000fc600078e00ff */
[----:B------:R-:W-:Y:S01]  /*c8f0*/  ISETP.GT.U32.AND P6, PT, R12, R15, PT ;  /* 0x0000000f0c00720c */ /* 0x000fe20003fc4070 */
[----:B------:R-:W-:Y:S02]  /*c900*/  VIADD R19, R29, 0x117 ;  /* 0x000001171d137836 */ /* 0x000fe40000000000 */
[----:B------:R-:W-:Y:S02]  /*c910*/  IMAD.MOV R10, RZ, RZ, -R10 ;  /* 0x000000ffff0a7224 */ /* 0x000fe400078e0a0a */
[----:B------:R-:W-:Y:S01]  /*c920*/  @!P0 IMAD.IADD R8, R8, 0x1, -R12 ;  /* 0x0000000108088824 */ /* 0x000fe200078e0a0c */
[----:B------:R-:W-:Y:S01]  /*c930*/  IABS R16, R19 ;  /* 0x0000001300107213 */ /* 0x000fe20000000000 */
[----:B0-----:R-:W-:Y:S01]  /*c940*/  IMAD.MOV.U32 R3, RZ, RZ, R0 ;  /* 0x000000ffff037224 */ /* 0x001fe200078e0000 */
[----:B------:R-:W-:Y:S01]  /*c950*/  ISETP.GE.AND P0, PT, R11, RZ, PT ;  /* 0x000000ff0b00720c */ /* 0x000fe20003f06270 */
[----:B------:R-:W-:Y:S01]  /*c960*/  @!P1 IMAD.IADD R18, R18, 0x1, -R12 ;  /* 0x0000000112129824 */ /* 0x000fe200078e0a0c */
[----:B------:R-:W-:Y:S01]  /*c970*/  ISETP.GE.AND P1, PT, R17, RZ, PT ;  /* 0x000000ff1100720c */ /* 0x000fe20003f26270 */
[----:B------:R-:W-:-:S02]  /*c980*/  @!P5 IMAD.MOV R3, RZ, RZ, -R3 ;  /* 0x000000ffff03d224 */ /* 0x000fc400078e0a03 */
[C---:B------:R-:W-:Y:S02]  /*c990*/  IMAD R10, R12.reuse, R10, R13 ;  /* 0x0000000a0c0a7224 */ /* 0x040fe400078e020d */
[----:B------:R-:W-:Y:S01]  /*c9a0*/  @!P3 IMAD.IADD R7, R7, 0x1, -R12 ;  /* 0x000000010707b824 */ /* 0x000fe200078e0a0c */
[----:B------:R0:W-:Y:S01]  /*c9b0*/  STL [R1+0x5ac], R3 ;  /* 0x0005ac0301007387 */ /* 0x0001e20000100800 */
[----:B------:R-:W-:Y:S01]  /*c9c0*/  ISETP.GT.U32.AND P3, PT, R12, R18, PT ;  /* 0x000000120c00720c */ /* 0x000fe20003f64070 */
[----:B------:R-:W-:-:S04]  /*c9d0*/  IMAD.HI.U32 R5, R4, R16, RZ ;  /* 0x0000001004057227 */ /* 0x000fc800078e00ff */
[----:B------:R-:W-:Y:S01]  /*c9e0*/  @!P6 IMAD.IADD R15, R15, 0x1, -R12 ;  /* 0x000000010f0fe824 */ /* 0x000fe200078e0a0c */
[C---:B------:R-:W-:Y:S01]  /*c9f0*/  ISETP.GT.U32.AND P6, PT, R12.reuse, R7, PT ;  /* 0x000000070c00720c */ /* 0x040fe20003fc4070 */
[----:B------:R-:W-:Y:S02]  /*ca00*/  IMAD.MOV R5, RZ, RZ, -R5 ;  /* 0x000000ffff057224 */ /* 0x000fe400078e0a05 */
[----:B0-----:R-:W-:Y:S01]  /*ca10*/  IMAD.MOV.U32 R3, RZ, RZ, R8 ;  /* 0x000000ffff037224 */ /* 0x001fe200078e0008 */
[C---:B------:R-:W-:Y:S01]  /*ca20*/  ISETP.GT.U32.AND P5, PT, R12.reuse, R15, PT ;  /* 0x0000000f0c00720c */ /* 0x040fe20003fa4070 */
[C---:B------:R-:W-:Y:S02]  /*ca30*/  VIADD R11, R29.reuse, 0x116 ;  /* 0x000001161d0b7836 */ /* 0x040fe40000000000 */
[----:B------:R-:W-:Y:S01]  /*ca40*/  @!P2 IMAD.MOV R3, RZ, RZ, -R3 ;  /* 0x000000ffff03a224 */ /* 0x000fe200078e0a03 */
[----:B------:R-:W-:Y:S01]  /*ca50*/  ISETP.GT.U32.AND P2, PT, R12, R10, PT ;  /* 0x0000000a0c00720c */ /* 0x000fe20003f44070 */
[----:B------:R-:W-:-:S02]  /*ca60*/  VIADD R8, R29, 0x115 ;  /* 0x000001151d087836 */ /* 0x000fc40000000000 */
[----:B------:R-:W-:Y:S01]  /*ca70*/  IMAD R0, R12, R5, R16 ;  /* 0x000000050c007224 */ /* 0x000fe200078e0210 */
[----:B------:R-:W-:Y:S01]  /*ca80*/  IABS R5, R11 ;  /* 0x0000000b00057213 */ /* 0x000fe20000000000 */
[--C-:B------:R-:W-:Y:S01]  /*ca90*/  @!P3 IMAD.IADD R18, R18, 0x1, -R12.reuse ;  /* 0x000000011212b824 */ /* 0x100fe200078e0a0c */
[----:B------:R-:W-:Y:S01]  /*caa0*/  IABS R13, R8 ;  /* 0x00000008000d7213 */ /* 0x000fe20000000000 */
[----:B------:R0:W-:Y:S01]  /*cab0*/  STL [R1+0x5a0], R3 ;  /* 0x0005a00301007387 */ /* 0x0001e20000100800 */
[----:B------:R-:W-:Y:S01]  /*cac0*/  ISETP.GE.AND P3, PT, R9, RZ, PT ;  /* 0x000000ff0900720c */ /* 0x000fe20003f66270 */
[----:B------:R-:W-:Y:S02]  /*cad0*/  IMAD.MOV.U32 R9, RZ, RZ, R5 ;  /* 0x000000ffff097224 */ /* 0x000fe400078e0005 */
[--C-:B------:R-:W-:Y:S01]  /*cae0*/  @!P6 IMAD.IADD R7, R7, 0x1, -R12.reuse ;  /* 0x000000010707e824 */ /* 0x100fe200078e0a0c */
[----:B------:R-:W-:Y:S01]  /*caf0*/  ISETP.GT.U32.AND P6, PT, R12, R0, PT ;  /* 0x000000000c00720c */ /* 0x000fe20003fc4070 */
[----:B------:R-:W-:Y:S01]  /*cb00*/  @!P2 IMAD.IADD R10, R10, 0x1, -R12 ;  /* 0x000000010a0aa824 */ /* 0x000fe200078e0a0c */
[----:B------:R-:W-:Y:S01]  /*cb10*/  ISETP.GE.AND P2, PT, R11, RZ, PT ;  /* 0x000000ff0b00720c */ /* 0x000fe20003f46270 */
[----:B------:R-:W-:-:S02]  /*cb20*/  IMAD.MOV.U32 R5, RZ, RZ, R13 ;  /* 0x000000ffff057224 */ /* 0x000fc400078e000d */
[----:B0-----:R-:W-:Y:S02]  /*cb30*/  IMAD.MOV.U32 R3, RZ, RZ, R18 ;  /* 0x000000ffff037224 */ /* 0x001fe400078e0012 */
[----:B------:R-:W-:Y:S02]  /*cb40*/  VIADD R13, R29, 0x114 ;  /* 0x000001141d0d7836 */ /* 0x000fe40000000000 */
[----:B------:R-:W-:Y:S01]  /*cb50*/  @!P4 IMAD.MOV R3, RZ, RZ, -R3 ;  /* 0x000000ffff03c224 */ /* 0x000fe200078e0a03 */
[----:B------:R-:W-:Y:S01]  /*cb60*/  ISETP.GT.U32.AND P4, PT, R12, R10, PT ;  /* 0x0000000a0c00720c */ /* 0x000fe20003f84070 */
[----:B------:R-:W-:Y:S01]  /*cb70*/  @!P5 IMAD.IADD R15, R15, 0x1, -R12 ;  /* 0x000000010f0fd824 */ /* 0x000fe200078e0a0c */
[----:B------:R-:W-:Y:S01]  /*cb80*/  IABS R11, R13 ;  /* 0x0000000d000b7213 */ /* 0x000fe20000000000 */
[----:B------:R-:W-:Y:S01]  /*cb90*/  IMAD.MOV.U32 R6, RZ, RZ, R7 ;  /* 0x000000ffff067224 */ /* 0x000fe200078e0007 */
[----:B------:R0:W-:Y:S01]  /*cba0*/  STL [R1+0x59c], R3 ;  /* 0x00059c0301007387 */ /* 0x0001e20000100800 */
[----:B------:R-:W-:Y:S01]  /*cbb0*/  IMAD.HI.U32 R16, R4, R9, RZ ;  /* 0x0000000904107227 */ /* 0x000fe200078e00ff */
[----:B------:R-:W-:-:S03]  /*cbc0*/  ISETP.GE.AND P5, PT, R19, RZ, PT ;  /* 0x000000ff1300720c */ /* 0x000fc60003fa6270 */
[----:B------:R-:W-:-:S04]  /*cbd0*/  IMAD.HI.U32 R7, R4, R11, RZ ;  /* 0x0000000b04077227 */ /* 0x000fc800078e00ff */
[----:B------:R-:W-:Y:S02]  /*cbe0*/  @!P6 IMAD.IADD R0, R0, 0x1, -R12 ;  /* 0x000000010000e824 */ /* 0x000fe400078e0a0c */
[----:B0-----:R-:W-:Y:S02]  /*cbf0*/  IMAD.MOV.U32 R3, RZ, RZ, R15 ;  /* 0x000000ffff037224 */ /* 0x001fe400078e000f */
[----:B------:R-:W-:Y:S01]  /*cc00*/  @!P0 IMAD.MOV R6, RZ, RZ, -R6 ;  /* 0x000000ffff068224 */ /* 0x000fe200078e0a06 */
[----:B------:R-:W-:Y:S01]  /*cc10*/  ISETP.GT.U32.AND P6, PT, R12, R0, PT ;  /* 0x000000000c00720c */ /* 0x000fe20003fc4070 */
[----:B------:R-:W-:Y:S01]  /*cc20*/  @!P1 IMAD.MOV R3, RZ, RZ, -R3 ;  /* 0x000000ffff039224 */ /* 0x000fe200078e0a03 */
[----:B------:R-:W-:Y:S01]  /*cc30*/  ISETP.GE.AND P1, PT, R8, RZ, PT ;  /* 0x000000ff0800720c */ /* 0x000fe20003f26270 */
[----:B------:R-:W-:Y:S01]  /*cc40*/  IMAD.MOV R16, RZ, RZ, -R16 ;  /* 0x000000ffff107224 */ /* 0x000fe200078e0a10 */
[----:B------:R0:W-:Y:S01]  /*cc50*/  STL [R1+0x598], R6 ;  /* 0x0005980601007387 */ /* 0x0001e20000100800 */
[----:B------:R-:W-:-:S02]  /*cc60*/  IMAD.MOV R8, RZ, RZ, -R7 ;  /* 0x000000ffff087224 */ /* 0x000fc400078e0a07 */
[----:B------:R-:W-:Y:S01]  /*cc70*/  @!P4 IMAD.IADD R10, R10, 0x1, -R12 ;  /* 0x000000010a0ac824 */ /* 0x000fe200078e0a0c */
[----:B------:R1:W-:Y:S01]  /*cc80*/  STL [R1+0x580], R3 ;  /* 0x0005800301007387 */ /* 0x0003e20000100800 */
[----:B------:R-:W-:-:S04]  /*cc90*/  IMAD.HI.U32 R14, R4, R5, RZ ;  /* 0x00000005040e7227 */ /* 0x000fc800078e00ff */
[C---:B------:R-:W-:Y:S02]  /*cca0*/  IMAD R9, R12.reuse, R16, R9 ;  /* 0x000000100c097224 */ /* 0x040fe400078e0209 */
[C---:B------:R-:W-:Y:S02]  /*ccb0*/  IMAD R8, R12.reuse, R8, R11 ;  /* 0x000000080c087224 */ /* 0x040fe400078e020b */
[----:B0-----:R-:W-:Y:S01]  /*ccc0*/  IMAD.MOV.U32 R6, RZ, RZ, R10 ;  /* 0x000000ffff067224 */ /* 0x001fe200078e000a */
[C---:B------:R-:W-:Y:S01]  /*ccd0*/  ISETP.GT.U32.AND P0, PT, R12.reuse, R9, PT ;  /* 0x000000090c00720c */ /* 0x040fe20003f04070 */
[----:B------:R-:W-:Y:S02]  /*cce0*/  IMAD.MOV R14, RZ, RZ, -R14 ;  /* 0x000000ffff0e7224 */ /* 0x000fe400078e0a0e */
[----:B------:R-:W-:Y:S01]  /*ccf0*/  @!P3 IMAD.MOV R6, RZ, RZ, -R6 ;  /* 0x000000ffff06b224 */ /* 0x000fe200078e0a06 */
[C---:B------:R-:W-:Y:S01]  /*cd00*/  ISETP.GT.U32.AND P3, PT, R12.reuse, R8, PT ;  /* 0x000000080c00720c */ /* 0x040fe20003f64070 */
[----:B------:R-:W-:-:S02]  /*cd10*/  IMAD R5, R12, R14, R5 ;  /* 0x0000000e0c057224 */ /* 0x000fc400078e0205 */
[--C-:B------:R-:W-:Y:S01]  /*cd20*/  @!P6 IMAD.IADD R0, R0, 0x1, -R12.reuse ;  /* 0x000000010000e824 */ /* 0x100fe200078e0a0c */
[----:B------:R-:W-:Y:S01]  /*cd30*/  ISETP.GE.AND P6, PT, R13, RZ, PT ;  /* 0x000000ff0d00720c */ /* 0x000fe20003fc6270 */
[C---:B------:R-:W-:Y:S01]  /*cd40*/  VIADD R13, R29.reuse, 0x112 ;  /* 0x000001121d0d7836 */ /* 0x040fe20000000000 */
[----:B------:R-:W-:Y:S01]  /*cd50*/  ISETP.GT.U32.AND P4, PT, R12, R5, PT ;  /* 0x000000050c00720c */ /* 0x000fe20003f84070 */
[----:B------:R-:W-:Y:S01]  /*cd60*/  VIADD R14, R29, 0x113 ;  /* 0x000001131d0e7836 */ /* 0x000fe20000000000 */
[----:B------:R0:W-:Y:S01]  /*cd70*/  STL [R1+0x584], R6 ;  /* 0x0005840601007387 */ /* 0x0001e20000100800 */
[----:B------:R-:W-:Y:S01]  /*cd80*/  @!P0 IMAD.IADD R9, R9, 0x1, -R12 ;  /* 0x0000000109098824 */ /* 0x000fe200078e0a0c */
[----:B------:R-:W-:Y:S01]  /*cd90*/  IABS R22, R13 ;  /* 0x0000000d00167213 */ /* 0x000fe20000000000 */
[----:B-1----:R-:W-:Y:S01]  /*cda0*/  IMAD.MOV.U32 R3, RZ, RZ, R0 ;  /* 0x000000ffff037224 */ /* 0x002fe200078e0000 */
[----:B------:R-:W-:Y:S01]  /*cdb0*/  IABS R21, R14 ;  /* 0x0000000e00157213 */ /* 0x000fe20000000000 */
[----:B------:R-:W-:Y:S01]  /*cdc0*/  @!P3 IMAD.IADD R8, R8, 0x1, -R12 ;  /* 0x000000010808b824 */ /* 0x000fe200078e0a0c */
[----:B------:R-:W-:Y:S01]  /*cdd0*/  ISETP.GT.U32.AND P0, PT, R12, R9, PT ;  /* 0x000000090c00720c */ /* 0x000fe20003f04070 */
[----:B------:R-:W-:-:S03]  /*cde0*/  IMAD.HI.U32 R10, R4, R22, RZ ;  /* 0x00000016040a7227 */ /* 0x000fc600078e00ff */
[C---:B------:R-:W-:Y:S01]  /*cdf0*/  ISETP.GT.U32.AND P3, PT, R12.reuse, R8, PT ;  /* 0x000000080c00720c */ /* 0x040fe20003f64070 */
[----:B------:R-:W-:Y:S02]  /*ce00*/  @!P4 IMAD.IADD R5, R5, 0x1, -R12 ;  /* 0x000000010505c824 */ /* 0x000fe400078e0a0c */
[----:B------:R-:W-:Y:S02]  /*ce10*/  IMAD.MOV R10, RZ, RZ, -R10 ;  /* 0x000000ffff0a7224 */ /* 0x000fe400078e0a0a */
[----:B------:R-:W-:Y:S01]  /*ce20*/  @!P5 IMAD.MOV R3, RZ, RZ, -R3 ;  /* 0x000000ffff03d224 */ /* 0x000fe200078e0a03 */
[C---:B------:R-:W-:Y:S01]  /*ce30*/  ISETP.GT.U32.AND P4, PT, R12.reuse, R5, PT ;  /* 0x000000050c00720c */ /* 0x040fe20003f84070 */
[----:B------:R-:W-:Y:S01]  /*ce40*/  IMAD R22, R12, R10, R22 ;  /* 0x0000000a0c167224 */ /* 0x000fe200078e0216 */
[----:B------:R-:W-:Y:S01]  /*ce50*/  ISETP.GE.AND P5, PT, R14, RZ, PT ;  /* 0x000000ff0e00720c */ /* 0x000fe20003fa6270 */
[----:B------:R-:W-:Y:S01]  /*ce60*/  IMAD.HI.U32 R14, R4, R21, RZ ;  /* 0x00000015040e7227 */ /* 0x000fe200078e00ff */
[----:B------:R1:W-:Y:S03]  /*ce70*/  STL [R1+0x58c], R3 ;  /* 0x00058c0301007387 */ /* 0x0003e60000100800 */
[--C-:B------:R-:W-:Y:S01]  /*ce80*/  @!P0 IMAD.IADD R9, R9, 0x1, -R12.reuse ;  /* 0x0000000109098824 */ /* 0x100fe200078e0a0c */
[----:B------:R-:W-:Y:S01]  /*ce90*/  ISETP.GE.AND P0, PT, R13, RZ, PT ;  /* 0x000000ff0d00720c */ /* 0x000fe20003f06270 */
[----:B------:R-:W-:Y:S01]  /*cea0*/  @!P3 IMAD.IADD R8, R8, 0x1, -R12 ;  /* 0x000000010808b824 */ /* 0x000fe200078e0a0c */
[----:B------:R-:W-:Y:S01]  /*ceb0*/  ISETP.GT.U32.AND P3, PT, R12, R22, PT ;  /* 0x000000160c00720c */ /* 0x000fe20003f64070 */
[----:B------:R-:W-:-:S02]  /*cec0*/  IMAD.MOV R13, RZ, RZ, -R14 ;  /* 0x000000ffff0d7224 */ /* 0x000fc400078e0a0e */
[----:B------:R-:W-:Y:S02]  /*ced0*/  VIADD R11, R29, 0x111 ;  /* 0x000001111d0b7836 */ /* 0x000fe40000000000 */
[----:B------:R-:W-:Y:S02]  /*cee0*/  @!P4 IMAD.IADD R5, R5, 0x1, -R12 ;  /* 0x000000010505c824 */ /* 0x000fe400078e0a0c */
[----:B------:R-:W-:Y:S01]  /*cef0*/  IMAD R21, R12, R13, R21 ;  /* 0x0000000d0c157224 */ /* 0x000fe200078e0215 */
[----:B------:R-:W-:Y:S01]  /*cf00*/  IABS R7, R11 ;  /* 0x0000000b00077213 */ /* 0x000fe20000000000 */
[----:B0-----:R-:W-:Y:S01]  /*cf10*/  IMAD.MOV.U32 R6, RZ, RZ, R9 ;  /* 0x000000ffff067224 */ /* 0x001fe200078e0009 */
[----:B------:R-:W-:Y:S01]  /*cf20*/  ISETP.GE.AND P4, PT, R11, RZ, PT ;  /* 0x000000ff0b00720c */ /* 0x000fe20003f86270 */
[----:B------:R-:W-:Y:S02]  /*cf30*/  VIADD R13, R29, 0x110 ;  /* 0x000001101d0d7836 */ /* 0x000fe40000000000 */
[----:B-1----:R-:W-:-:S02]  /*cf40*/  IMAD.MOV.U32 R3, RZ, RZ, R5 ;  /* 0x000000ffff037224 */ /* 0x002fc400078e0005 */
[----:B------:R-:W-:Y:S01]  /*cf50*/  @!P2 IMAD.MOV R6, RZ, RZ, -R6 ;  /* 0x000000ffff06a224 */ /* 0x000fe200078e0a06 */
[----:B------:R-:W-:Y:S01]  /*cf60*/  ISETP.GT.U32.AND P2, PT, R12, R21, PT ;  /* 0x000000150c00720c */ /* 0x000fe20003f44070 */
[----:B------:R-:W-:Y:S01]  /*cf70*/  @!P1 IMAD.MOV R3, RZ, RZ, -R3 ;  /* 0x000000ffff039224 */ /* 0x000fe200078e0a03 */
[----:B------:R-:W-:Y:S01]  /*cf80*/  ISETP.GE.AND P1, PT, R13, RZ, PT ;  /* 0x000000ff0d00720c */ /* 0x000fe20003f26270 */
[----:B------:R-:W-:Y:S01]  /*cf90*/  IMAD.HI.U32 R0, R4, R7, RZ ;  /* 0x0000000704007227 */ /* 0x000fe200078e00ff */
[----:B------:R-:W-:Y:S01]  /*cfa0*/  IABS R13, R13 ;  /* 0x0000000d000d7213 */ /* 0x000fe20000000000 */
[----:B------:R-:W-:Y:S02]  /*cfb0*/  STL [R1+0x590], R6 ;  /* 0x0005900601007387 */ /* 0x000fe40000100800 */
[----:B------:R-:W-:Y:S02]  /*cfc0*/  @!P3 IMAD.IADD R22, R22, 0x1, -R12 ;  /* 0x000000011616b824 */ /* 0x000fe400078e0a0c */
[----:B------:R-:W-:Y:S01]  /*cfd0*/  IMAD.MOV R0, RZ, RZ, -R0 ;  /* 0x000000ffff007224 */ /* 0x000fe200078e0a00 */
[----:B------:R0:W-:Y:S01]  /*cfe0*/  STL [R1+0x594], R3 ;  /* 0x0005940301007387 */ /* 0x0001e20000100800 */
[----:B------:R-:W-:Y:S01]  /*cff0*/  VIADD R10, R29, 0x10f ;  /* 0x0000010f1d0a7836 */ /* 0x000fe20000000000 */
[----:B------:R-:W-:Y:S01]  /*d000*/  ISETP.GT.U32.AND P3, PT, R12, R22, PT ;  /* 0x000000160c00720c */ /* 0x000fe20003f64070 */
[----:B------:R-:W-:-:S03]  /*d010*/  IMAD.HI.U32 R15, R4, R13, RZ ;  /* 0x0000000d040f7227 */ /* 0x000fc600078e00ff */
[----:B------:R-:W-:Y:S01]  /*d020*/  IABS R14, R10 ;  /* 0x0000000a000e7213 */ /* 0x000fe20000000000 */
[C---:B------:R-:W-:Y:S02]  /*d030*/  IMAD R0, R12.reuse, R0, R7 ;  /* 0x000000000c007224 */ /* 0x040fe400078e0207 */
[----:B------:R-:W-:Y:S02]  /*d040*/  VIADD R11, R29, 0x10d ;  /* 0x0000010d1d0b7836 */ /* 0x000fe40000000000 */
[----:B0-----:R-:W-:Y:S02]  /*d050*/  IMAD.MOV.U32 R3, RZ, RZ, R8 ;  /* 0x000000ffff037224 */ /* 0x001fe400078e0008 */
[----:B------:R-:W-:Y:S01]  /*d060*/  @!P2 IMAD.IADD R21, R21, 0x1, -R12 ;  /* 0x000000011515a824 */ /* 0x000fe200078e0a0c */
[----:B------:R-:W-:Y:S01]  /*d070*/  IABS R17, R11 ;  /* 0x0000000b00117213 */ /* 0x000fe20000000000 */
[----:B------:R-:W-:Y:S02]  /*d080*/  IMAD.MOV R15, RZ, RZ, -R15 ;  /* 0x000000ffff0f7224 */ /* 0x000fe400078e0a0f */
[----:B------:R-:W-:Y:S01]  /*d090*/  @!P6 IMAD.MOV R3, RZ, RZ, -R3 ;  /* 0x000000ffff03e224 */ /* 0x000fe200078e0a03 */
[----:B------:R-:W-:Y:S01]  /*d0a0*/  ISETP.GT.U32.AND P6, PT, R12, R0, PT ;  /* 0x000000000c00720c */ /* 0x000fe20003fc4070 */
[----:B------:R-:W-:Y:S01]  /*d0b0*/  IMAD.HI.U32 R9, R4, R14, RZ ;  /* 0x0000000e04097227 */ /* 0x000fe200078e00ff */
[----:B------:R-:W-:-:S02]  /*d0c0*/  ISETP.GT.U32.AND P2, PT, R12, R21, PT ;  /* 0x000000150c00720c */ /* 0x000fc40003f44070 */
[----:B------:R0:W-:Y:S01]  /*d0d0*/  STL [R1+0x588], R3 ;  /* 0x0005880301007387 */ /* 0x0001e20000100800 */
[----:B------:R-:W-:Y:S02]  /*d0e0*/  IMAD R13, R12, R15, R13 ;  /* 0x0000000f0c0d7224 */ /* 0x000fe400078e020d */
[----:B------:R-:W-:Y:S02]  /*d0f0*/  VIADD R18, R29, 0x10e ;  /* 0x0000010e1d127836 */ /* 0x000fe40000000000 */
[----:B------:R-:W-:Y:S02]  /*d100*/  IMAD.MOV R9, RZ, RZ, -R9 ;  /* 0x000000ffff097224 */ /* 0x000fe400078e0a09 */
[----:B------:R-:W-:Y:S01]  /*d110*/  @!P3 IMAD.IADD R22, R22, 0x1, -R12 ;  /* 0x000000011616b824 */ /* 0x000fe200078e0a0c */
[----:B------:R-:W-:Y:S01]  /*d120*/  ISETP.GT.U32.AND P3, PT, R12, R13, PT ;  /* 0x0000000d0c00720c */ /* 0x000fe20003f64070 */
[----:B------:R-:W-:Y:S01]  /*d130*/  IMAD.HI.U32 R5, R4, R17, RZ ;  /* 0x0000001104057227 */ /* 0x000fe200078e00ff */
[----:B------:R-:W-:-:S03]  /*d140*/  IABS R7, R18 ;  /* 0x0000001200077213 */ /* 0x000fc60000000000 */
[----:B------:R-:W-:Y:S02]  /*d150*/  IMAD R14, R12, R9, R14 ;  /* 0x000000090c0e7224 */ /* 0x000fe400078e020e */
[----:B------:R-:W-:Y:S02]  /*d160*/  IMAD.MOV R5, RZ, RZ, -R5 ;  /* 0x000000ffff057224 */ /* 0x000fe400078e0a05 */
[----:B------:R-:W-:Y:S01]  /*d170*/  @!P6 IMAD.IADD R0, R0, 0x1, -R12 ;  /* 0x000000010000e824 */ /* 0x000fe200078e0a0c */
[C---:B------:R-:W-:Y:S01]  /*d180*/  ISETP.GT.U32.AND P6, PT, R12.reuse, R14, PT ;  /* 0x0000000e0c00720c */ /* 0x040fe20003fc4070 */
[----:B------:R-:W-:Y:S02]  /*d190*/  IMAD R17, R12, R5, R17 ;  /* 0x000000050c117224 */ /* 0x000fe400078e0211 */
[----:B------:R-:W-:-:S04]  /*d1a0*/  IMAD.HI.U32 R16, R4, R7, RZ ;  /* 0x0000000704107227 */ /* 0x000fc800078e00ff */
[----:B------:R-:W-:Y:S01]  /*d1b0*/  @!P2 IMAD.IADD R21, R21, 0x1, -R12 ;  /* 0x000000011515a824 */ /* 0x000fe200078e0a0c */
[----:B------:R-:W-:Y:S01]  /*d1c0*/  ISETP.GE.AND P2, PT, R10, RZ, PT ;  /* 0x000000ff0a00720c */ /* 0x000fe20003f46270 */
[----:B------:R-:W-:Y:S02]  /*d1d0*/  VIADD R5, R29, 0x10c ;  /* 0x0000010c1d057836 */ /* 0x000fe40000000000 */
[----:B------:R-:W-:Y:S02]  /*d1e0*/  IMAD.MOV R8, RZ, RZ, -R16 ;  /* 0x000000ffff087224 */ /* 0x000fe400078e0a10 */
[----:B------:R-:W-:Y:S01]  /*d1f0*/  @!P3 IMAD.IADD R13, R13, 0x1, -R12 ;  /* 0x000000010d0db824 */ /* 0x000fe200078e0a0c */
[----:B------:R-:W-:Y:S01]  /*d200*/  IABS R16, R5 ;  /* 0x0000000500107213 */ /* 0x000fe20000000000 */
[----:B0-----:R-:W-:Y:S01]  /*d210*/  IMAD.MOV.U32 R3, RZ, RZ, R21 ;  /* 0x000000ffff037224 */ /* 0x001fe200078e0015 */
[----:B------:R-:W-:Y:S01]  /*d220*/  ISETP.GT.U32.AND P3, PT, R12, R0, PT ;  /* 0x000000000c00720c */ /* 0x000fe20003f64070 */
[----:B------:R-:W-:-:S02]  /*d230*/  VIADD R9, R29, 0x10b ;  /* 0x0000010b1d097836 */ /* 0x000fc40000000000 */
[----:B------:R-:W-:Y:S01]  /*d240*/  @!P5 IMAD.MOV R3, RZ, RZ, -R3 ;  /* 0x000000ffff03d224 */ /* 0x000fe200078e0a03 */
[----:B------:R-:W-:Y:S01]  /*d250*/  ISETP.GT.U32.AND P5, PT, R12, R13, PT ;  /* 0x0000000d0c00720c */ /* 0x000fe20003fa4070 */
[----:B------:R-:W-:Y:S01]  /*d260*/  IMAD.HI.U32 R23, R4, R16, RZ ;  /* 0x0000001004177227 */ /* 0x000fe200078e00ff */
[----:B------:R-:W-:Y:S02]  /*d270*/  IABS R19, R9 ;  /* 0x0000000900137213 */ /* 0x000fe40000000000 */
[----:B------:R0:W-:Y:S01]  /*d280*/  STL [R1+0x578], R3 ;  /* 0x0005780301007387 */ /* 0x0001e20000100800 */
[----:B------:R-:W-:Y:S02]  /*d290*/  @!P6 IMAD.IADD R14, R14, 0x1, -R12 ;  /* 0x000000010e0ee824 */ /* 0x000fe400078e0a0c */
[C---:B------:R-:W-:Y:S02]  /*d2a0*/  IMAD R7, R12.reuse, R8, R7 ;  /* 0x000000080c077224 */ /* 0x040fe400078e0207 */
[----:B------:R-:W-:Y:S01]  /*d2b0*/  IMAD.MOV R23, RZ, RZ, -R23 ;  /* 0x000000ffff177224 */ /* 0x000fe200078e0a17 */
[----:B------:R-:W-:Y:S01]  /*d2c0*/  ISETP.GT.U32.AND P6, PT, R12, R14, PT ;  /* 0x0000000e0c00720c */ /* 0x000fe20003fc4070 */
[----:B------:R-:W-:-:S04]  /*d2d0*/  IMAD.HI.U32 R21, R4, R19, RZ ;  /* 0x0000001304157227 */ /* 0x000fc800078e00ff */
[----:B0-----:R-:W-:Y:S02]  /*d2e0*/  IMAD.MOV.U32 R3, RZ, RZ, R22 ;  /* 0x000000ffff037224 */ /* 0x001fe400078e0016 */
[C---:B------:R-:W-:Y:S02]  /*d2f0*/  IMAD R16, R12.reuse, R23, R16 ;  /* 0x000000170c107224 */ /* 0x040fe400078e0210 */
[----:B------:R-:W-:Y:S01]  /*d300*/  @!P0 IMAD.MOV R3, RZ, RZ, -R3 ;  /* 0x000000ffff038224 */ /* 0x000fe200078e0a03 */
[----:B------:R-:W-:Y:S01]  /*d310*/  ISETP.GT.U32.AND P0, PT, R12, R7, PT ;  /* 0x000000070c00720c */ /* 0x000fe20003f04070 */
[----:B------:R-:W-:Y:S02]  /*d320*/  VIADD R15, R29, 0x10a ;  /* 0x0000010a1d0f7836 */ /* 0x000fe40000000000 */
[----:B------:R-:W-:Y:S01]  /*d330*/  IMAD.MOV R21, RZ, RZ, -R21 ;  /* 0x000000ffff157224 */ /* 0x000fe200078e0a15 */
[----:B------:R0:W-:Y:S01]  /*d340*/  STL [R1+0x574], R3 ;  /* 0x0005740301007387 */ /* 0x0001e20000100800 */
[--C-:B------:R-:W-:Y:S01]  /*d350*/  @!P3 IMAD.IADD R0, R0, 0x1, -R12.reuse ;  /* 0x000000010000b824 */ /* 0x100fe200078e0a0c */
[C---:B------:R-:W-:Y:S01]  /*d360*/  ISETP.GT.U32.AND P3, PT, R12.reuse, R17, PT ;  /* 0x000000110c00720c */ /* 0x040fe20003f64070 */
[----:B------:R-:W-:Y:S01]  /*d370*/  @!P5 IMAD.IADD R13, R13, 0x1, -R12 ;  /* 0x000000010d0dd824 */ /* 0x000fe200078e0a0c */
[C---:B------:R-:W-:Y:S01]  /*d380*/  ISETP.GT.U32.AND P5, PT, R12.reuse, R16, PT ;  /* 0x000000100c00720c */ /* 0x040fe20003fa4070 */
[----:B------:R-:W-:Y:S01]  /*d390*/  IMAD R19, R12, R21, R19 ;  /* 0x000000150c137224 */ /* 0x000fe200078e0213 */
[----:B------:R-:W-:Y:S01]  /*d3a0*/  IABS R20, R15 ;  /* 0x0000000f00147213 */ /* 0x000fe20000000000 */
[----:B------:R-:W-:-:S02]  /*d3b0*/  IMAD.MOV.U32 R6, RZ, RZ, R0 ;  /* 0x000000ffff067224 */ /* 0x000fc400078e0000 */
[----:B------:R-:W-:Y:S01]  /*d3c0*/  @!P6 IMAD.IADD R14, R14, 0x1, -R12 ;  /* 0x000000010e0ee824 */ /* 0x000fe200078e0a0c */
[----:B------:R-:W-:Y:S01]  /*d3d0*/  ISETP.GT.U32.AND P6, PT, R12, R19, PT ;  /* 0x000000130c00720c */ /* 0x000fe20003fc4070 */
[----:B0-----:R-:W-:Y:S02]  /*d3e0*/  IMAD.MOV.U32 R3, RZ, RZ, R13 ;  /* 0x000000ffff037224 */ /* 0x001fe400078e000d */
[----:B------:R-:W-:-:S04]  /*d3f0*/  IMAD.HI.U32 R22, R4, R20, RZ ;  /* 0x0000001404167227 */ /* 0x000fc800078e00ff */
[----:B------:R-:W-:Y:S01]  /*d400*/  @!P0 IMAD.IADD R7, R7, 0x1, -R12 ;  /* 0x0000000107078824 */ /* 0x000fe200078e0a0c */
[----:B------:R-:W-:Y:S01]  /*d410*/  ISETP.GE.AND P0, PT, R18, RZ, PT ;  /* 0x000000ff1200720c */ /* 0x000fe20003f06270 */
[----:B------:R-:W-:Y:S02]  /*d420*/  @!P4 IMAD.MOV R6, RZ, RZ, -R6 ;  /* 0x000000ffff06c224 */ /* 0x000fe400078e0a06 */
[----:B------:R-:W-:Y:S02]  /*d430*/  VIADD R8, R29, 0x109 ;  /* 0x000001091d087836 */ /* 0x000fe40000000000 */
[----:B------:R-:W-:Y:S01]  /*d440*/  @!P1 IMAD.MOV R3, RZ, RZ, -R3 ;  /* 0x000000ffff039224 */ /* 0x000fe200078e0a03 */
[----:B------:R-:W-:Y:S01]  /*d450*/  STL [R1+0x570], R6 ;  /* 0x0005700601007387 */ /* 0x000fe20000100800 */
[----:B------:R-:W-:Y:S01]  /*d460*/  IMAD.MOV R22, RZ, RZ, -R22 ;  /* 0x000000ffff167224 */ /* 0x000fe200078e0a16 */
[----:B------:R-:W-:Y:S01]  /*d470*/  IABS R10, R8 ;  /* 0x00000008000a7213 */ /* 0x000fe20000000000 */
[--C-:B------:R-:W-:Y:S01]  /*d480*/  @!P3 IMAD.IADD R17, R17, 0x1, -R12.reuse ;  /* 0x000000011111b824 */ /* 0x100fe200078e0a0c */
[----:B------:R0:W-:Y:S01]  /*d490*/  STL [R1+0x56c], R3 ;  /* 0x00056c0301007387 */ /* 0x0001e20000100800 */
[----:B------:R-:W-:Y:S01]  /*d4a0*/  @!P5 IMAD.IADD R16, R16, 0x1, -R12 ;  /* 0x000000011010d824 */ /* 0x000fe200078e0a0c */
[C---:B------:R-:W-:Y:S01]  /*d4b0*/  ISETP.GT.U32.AND P5, PT, R12.reuse, R7, PT ;  /* 0x000000070c00720c */ /* 0x040fe20003fa4070 */
[C---:B------:R-:W-:Y:S01]  /*d4c0*/  IMAD R20, R12.reuse, R22, R20 ;  /* 0x000000160c147224 */ /* 0x040fe200078e0214 */
[----:B------:R-:W-:Y:S01]  /*d4d0*/  ISETP.GT.U32.AND P4, PT, R12, R17, PT ;  /* 0x000000110c00720c */ /* 0x000fe20003f84070 */
[----:B------:R-:W-:Y:S01]  /*d4e0*/  IMAD.HI.U32 R23, R4, R10, RZ ;  /* 0x0000000a04177227 */ /* 0x000fe200078e00ff */
[----:B------:R-:W-:-:S03]  /*d4f0*/  ISETP.GE.AND P3, PT, R11, RZ, PT ;  /* 0x000000ff0b00720c */ /* 0x000fc60003f66270 */
[----:B------:R-:W-:Y:S01]  /*d500*/  @!P6 IMAD.IADD R19, R19, 0x1, -R12 ;  /* 0x000000011313e824 */ /* 0x000fe200078e0a0c */
[C---:B------:R-:W-:Y:S01]  /*d510*/  ISETP.GT.U32.AND P6, PT, R12.reuse, R16, PT ;  /* 0x000000100c00720c */ /* 0x040fe20003fc4070 */
[----:B0-----:R-:W-:Y:S02]  /*d520*/  IMAD.MOV.U32 R3, RZ, RZ, R14 ;  /* 0x000000ffff037224 */ /* 0x001fe400078e000e */
[C---:B------:R-:W-:Y:S01]  /*d530*/  VIADD R11, R29.reuse, 0x107 ;  /* 0x000001071d0b7836 */ /* 0x040fe20000000000 */
[C---:B------:R-:W-:Y:S01]  /*d540*/  ISETP.GT.U32.AND P1, PT, R12.reuse, R19, PT ;  /* 0x000000130c00720c */ /* 0x040fe20003f24070 */
[----:B------:R-:W-:Y:S01]  /*d550*/  @!P2 IMAD.MOV R3, RZ, RZ, -R3 ;  /* 0x000000ffff03a224 */ /* 0x000fe200078e0a03 */
[C---:B------:R-:W-:Y:S01]  /*d560*/  ISETP.GT.U32.AND P2, PT, R12.reuse, R20, PT ;  /* 0x000000140c00720c */ /* 0x040fe20003f44070 */
[----:B------:R-:W-:Y:S01]  /*d570*/  VIADD R18, R29, 0x108 ;  /* 0x000001081d127836 */ /* 0x000fe20000000000 */
[----:B------:R-:W-:Y:S01]  /*d580*/  IABS R13, R11 ;  /* 0x0000000b000d7213 */ /* 0x000fe20000000000 */
[----:B------:R-:W-:Y:S01]  /*d590*/  IMAD.MOV R23, RZ, RZ, -R23 ;  /* 0x000000ffff177224 */ /* 0x000fe200078e0a17 */
[----:B------:R0:W-:Y:S01]  /*d5a0*/  STL [R1+0x568], R3 ;  /* 0x0005680301007387 */ /* 0x0001e20000100800 */
[----:B------:R-:W-:Y:S01]  /*d5b0*/  @!P5 IMAD.IADD R7, R7, 0x1, -R12 ;  /* 0x000000010707d824 */ /* 0x000fe200078e0a0c */
[----:B------:R-:W-:Y:S01]  /*d5c0*/  IABS R0, R18 ;  /* 0x0000001200007213 */ /* 0x000fe20000000000 */
[----:B------:R-:W-:Y:S01]  /*d5d0*/  IMAD R10, R12, R23, R10 ;  /* 0x000000170c0a7224 */ /* 0x000fe200078e020a */
[----:B------:R-:W-:Y:S01]  /*d5e0*/  ISETP.GE.AND P5, PT, R5, RZ, PT ;  /* 0x000000ff0500720c */ /* 0x000fe20003fa6270 */
[----:B------:R-:W-:-:S02]  /*d5f0*/  @!P4 IMAD.IADD R17, R17, 0x1, -R12 ;  /* 0x000000011111c824 */ /* 0x000fc400078e0a0c */
[----:B------:R-:W-:Y:S01]  /*d600*/  IMAD.MOV.U32 R6, RZ, RZ, R7 ;  /* 0x000000ffff067224 */ /* 0x000fe200078e0007 */
[----:B------:R-:W-:Y:S01]  /*d610*/  ISETP.GT.U32.AND P4, PT, R12, R10, PT ;  /* 0x0000000a0c00720c */ /* 0x000fe20003f84070 */
[----:B------:R-:W-:Y:S02]  /*d620*/  IMAD.MOV.U32 R5, RZ, RZ, R13 ;  /* 0x000000ffff057224 */ /* 0x000fe400078e000d */
[----:B------:R-:W-:-:S04]  /*d630*/  IMAD.HI.U32 R13, R4, R0, RZ ;  /* 0x00000000040d7227 */ /* 0x000fc800078e00ff */
[--C-:B------:R-:W-:Y:S01]  /*d640*/  @!P6 IMAD.IADD R16, R16, 0x1, -R12.reuse ;  /* 0x000000011010e824 */ /* 0x100fe200078e0a0c */
[----:B------:R-:W-:Y:S01]  /*d650*/  ISETP.GE.AND P6, PT, R9, RZ, PT ;  /* 0x000000ff0900720c */ /* 0x000fe20003fc6270 */
[----:B------:R-:W-:Y:S01]  /*d660*/  @!P2 IMAD.IADD R20, R20, 0x1, -R12 ;  /* 0x000000011414a824 */ /* 0x000fe200078e0a0c */
[----:B------:R-:W-:Y:S01]  /*d670*/  ISETP.GE.AND P2, PT, R8, RZ, PT ;  /* 0x000000ff0800720c */ /* 0x000fe20003f46270 */
[----:B0-----:R-:W-:Y:S02]  /*d680*/  IMAD.MOV.U32 R3, RZ, RZ, R17 ;  /* 0x000000ffff037224 */ /* 0x001fe400078e0011 */
[----:B------:R-:W-:Y:S01]  /*d690*/  @!P0 IMAD.MOV R6, RZ, RZ, -R6 ;  /* 0x000000ffff068224 */ /* 0x000fe200078e0a06 */
[----:B------:R-:W-:Y:S01]  /*d6a0*/  ISETP.GT.U32.AND P0, PT, R12, R20, PT ;  /* 0x000000140c00720c */ /* 0x000fe20003f04070 */
[----:B------:R-:W-:-:S03]  /*d6b0*/  IMAD.HI.U32 R9, R4, R5, RZ ;  /* 0x0000000504097227 */ /* 0x000fc600078e00ff */
[----:B------:R0:W-:Y:S01]  /*d6c0*/  STL [R1+0x564], R6 ;  /* 0x0005640601007387 */ /* 0x0001e20000100800 */
[----:B------:R-:W-:Y:S02]  /*d6d0*/  IMAD.MOV R8, RZ, RZ, -R13 ;  /* 0x000000ffff087224 */ /* 0x000fe400078e0a0d */
[----:B------:R-:W-:Y:S02]  /*d6e0*/  @!P3 IMAD.MOV R3, RZ, RZ, -R3 ;  /* 0x000000ffff03b224 */ /* 0x000fe400078e0a03 */
[----:B------:R-:W-:Y:S01]  /*d6f0*/  @!P1 IMAD.IADD R19, R19, 0x1, -R12 ;  /* 0x0000000113139824 */ /* 0x000fe200078e0a0c */
[----:B------:R-:W-:Y:S01]  /*d700*/  ISETP.GE.AND P1, PT, R15, RZ, PT ;  /* 0x000000ff0f00720c */ /* 0x000fe20003f26270 */
[----:B------:R-:W-:Y:S01]  /*d710*/  IMAD.MOV R7, RZ, RZ, -R9 ;  /* 0x000000ffff077224 */ /* 0x000fe200078e0a09 */
[----:B------:R1:W-:Y:S01]  /*d720*/  STL [R1+0x560], R3 ;  /* 0x0005600301007387 */ /* 0x0003e20000100800 */
[----:B------:R-:W-:Y:S02]  /*d730*/  IMAD R8, R12, R8, R0 ;  /* 0x000000080c087224 */ /* 0x000fe400078e0200 */
[----:B0-----:R-:W-:-:S02]  /*d740*/  IMAD.MOV.U32 R6, RZ, RZ, R16 ;  /* 0x000000ffff067224 */ /* 0x001fc400078e0010 */
[C---:B------:R-:W-:Y:S02]  /*d750*/  IMAD R5, R12.reuse, R7, R5 ;  /* 0x000000070c057224 */ /* 0x040fe400078e0205 */
[----:B------:R-:W-:Y:S01]  /*d760*/  @!P5 IMAD.MOV R6, RZ, RZ, -R6 ;  /* 0x000000ffff06d224 */ /* 0x000fe200078e0a06 */
[----:B------:R-:W-:Y:S01]  /*d770*/  ISETP.GT.U32.AND P5, PT, R12, R8, PT ;  /* 0x000000080c00720c */ /* 0x000fe20003fa4070 */
[--C-:B------:R-:W-:Y:S01]  /*d780*/  @!P4 IMAD.IADD R10, R10, 0x1, -R12.reuse ;  /* 0x000000010a0ac824 */ /* 0x100fe200078e0a0c */
[----:B------:R-:W-:Y:S01]  /*d790*/  ISETP.GE.AND P4, PT, R18, RZ, PT ;  /* 0x000000ff1200720c */ /* 0x000fe20003f86270 */
[----:B-1----:R-:W-:Y:S01]  /*d7a0*/  IMAD.MOV.U32 R3, RZ, RZ, R19 ;  /* 0x000000ffff037224 */ /* 0x002fe200078e0013 */
[----:B------:R-:W-:Y:S01]  /*d7b0*/  STL [R1+0x55c], R6 ;  /* 0x00055c0601007387 */ /* 0x000fe20000100800 */
[C---:B------:R-:W-:Y:S01]  /*d7c0*/  VIADD R0, R29.reuse, 0x105 ;  /* 0x000001051d007836 */ /* 0x040fe20000000000 */
[C---:B------:R-:W-:Y:S01]  /*d7d0*/  ISETP.GT.U32.AND P3, PT, R12.reuse, R10, PT ;  /* 0x0000000a0c00720c */ /* 0x040fe20003f64070 */
[----:B------:R-:W-:Y:S01]  /*d7e0*/  @!P6 IMAD.MOV R3, RZ, RZ, -R3 ;  /* 0x000000ffff03e224 */ /* 0x000fe200078e0a03 */
[----:B------:R-:W-:Y:S01]  /*d7f0*/  ISETP.GT.U32.AND P6, PT, R12, R5, PT ;  /* 0x000000050c00720c */ /* 0x000fe20003fc4070 */
[C---:B------:R-:W-:Y:S01]  /*d800*/  VIADD R7, R29.reuse, 0x106 ;  /* 0x000001061d077836 */ /* 0x040fe20000000000 */
[----:B------:R-:W-:Y:S01]  /*d810*/  IABS R9, R0 ;  /* 0x0000000000097213 */ /* 0x000fe20000000000 */
[--C-:B------:R-:W-:Y:S01]  /*d820*/  @!P0 IMAD.IADD R20, R20, 0x1, -R12.reuse ;  /* 0x0000000114148824 */ /* 0x100fe200078e0a0c */
[----:B------:R0:W-:Y:S01]  /*d830*/  STL [R1+0x540], R3 ;  /* 0x0005400301007387 */ /* 0x0001e20000100800 */
[--C-:B------:R-:W-:Y:S01]  /*d840*/  @!P5 IMAD.IADD R8, R8, 0x1, -R12.reuse ;  /* 0x000000010808d824 */ /* 0x100fe200078e0a0c */
[----:B------:R-:W-:Y:S01]  /*d850*/  IABS R15, R7 ;  /* 0x00000007000f7213 */ /* 0x000fe20000000000 */
[C---:B------:R-:W-:Y:S01]  /*d860*/  VIADD R14, R29.reuse, 0x104 ;  /* 0x000001041d0e7836 */ /* 0x040fe20000000000 */
[----:B------:R-:W-:Y:S01]  /*d870*/  ISETP.GE.AND P5, PT, R0, RZ, PT ;  /* 0x000000ff0000720c */ /* 0x000fe20003fa6270 */
[----:B------:R-:W-:Y:S01]  /*d880*/  VIADD R13, R29, 0x102 ;  /* 0x000001021d0d7836 */ /* 0x000fe20000000000 */
[----:B------:R-:W-:Y:S01]  /*d890*/  ISETP.GE.AND P0, PT, R11, RZ, PT ;  /* 0x000000ff0b00720c */ /* 0x000fe20003f06270 */
[--C-:B------:R-:W-:Y:S01]  /*d8a0*/  @!P3 IMAD.IADD R10, R10, 0x1, -R12.reuse ;  /* 0x000000010a0ab824 */ /* 0x100fe200078e0a0c */
[----:B------:R-:W-:Y:S01]  /*d8b0*/  ISETP.GE.AND P3, PT, R7, RZ, PT ;  /* 0x000000ff0700720c */ /* 0x000fe20003f66270 */
[----:B------:R-:W-:Y:S01]  /*d8c0*/  @!P6 IMAD.IADD R5, R5, 0x1, -R12 ;  /* 0x000000010505e824 */ /* 0x000fe200078e0a0c */
[----:B------:R-:W-:Y:S01]  /*d8d0*/  ISETP.GT.U32.AND P6, PT, R12, R8, PT ;  /* 0x000000080c00720c */ /* 0x000fe20003fc4070 */
[----:B------:R-:W-:-:S02]  /*d8e0*/  IMAD.MOV.U32 R7, RZ, RZ, R9 ;  /* 0x000000ffff077224 */ /* 0x000fc400078e0009 */
[----:B------:R-:W-:-:S04]  /*d8f0*/  IMAD.HI.U32 R9, R4, R15, RZ ;  /* 0x0000000f04097227 */ /* 0x000fc800078e00ff */
[----:B0-----:R-:W-:Y:S02]  /*d900*/  IMAD.MOV.U32 R3, RZ, RZ, R20 ;  /* 0x000000ffff037224 */ /* 0x001fe400078e0014 */
[----:B------:R-:W-:Y:S02]  /*d910*/  IMAD.MOV R9, RZ, RZ, -R9 ;  /* 0x000000ffff097224 */ /* 0x000fe400078e0a09 */
        /* <DEDUP_REMOVED lines=9> */
[----:B------:R-:W-:-:S02]  /*d9b0*/  IMAD.MOV.U32 R6, RZ, RZ, R8 ;  /* 0x000000ffff067224 */ /* 0x000fc400078e0008 */
[----:B------:R-:W-:Y:S02]  /*d9c0*/  VIADD R0, R29, 0x101 ;  /* 0x000001011d007836 */ /* 0x000fe40000000000 */
[----:B------:R-:W-:Y:S01]  /*d9d0*/  @!P4 IMAD.MOV R6, RZ, RZ, -R6 ;  /* 0x000000ffff06c224 */ /* 0x000fe200078e0a06 */
[----:B------:R-:W-:Y:S01]  /*d9e0*/  ISETP.GT.U32.AND P4, PT, R12, R7, PT ;  /* 0x000000070c00720c */ /* 0x000fe20003f84070 */
[----:B0-----:R-:W-:Y:S01]  /*d9f0*/  IMAD.MOV.U32 R3, RZ, RZ, R10 ;  /* 0x000000ffff037224 */ /* 0x001fe200078e000a */
[----:B------:R-:W-:Y:S01]  /*da00*/  IABS R11, R0 ;  /* 0x00000000000b7213 */ /* 0x000fe20000000000 */
[--C-:B------:R-:W-:Y:S02]  /*da10*/  @!P1 IMAD.IADD R5, R5, 0x1, -R12.reuse ;  /* 0x0000000105059824 */ /* 0x100fe400078e0a0c */
[----:B------:R-:W-:Y:S01]  /*da20*/  @!P2 IMAD.MOV R3, RZ, RZ, -R3 ;  /* 0x000000ffff03a224 */ /* 0x000fe200078e0a03 */
[----:B------:R-:W-:Y:S01]  /*da30*/  ISETP.GE.AND P2, PT, R14, RZ, PT ;  /* 0x000000ff0e00720c */ /* 0x000fe20003f46270 */
[--C-:B------:R-:W-:Y:S01]  /*da40*/  @!P6 IMAD.IADD R15, R15, 0x1, -R12.reuse ;  /* 0x000000010f0fe824 */ /* 0x100fe200078e0a0c */
[----:B------:R-:W-:Y:S01]  /*da50*/  IABS R14, R14 ;  /* 0x0000000e000e7213 */ /* 0x000fe20000000000 */
[C---:B------:R-:W-:Y:S01]  /*da60*/  VIADD R10, R29.reuse, 0x103 ;  /* 0x000001031d0a7836 */ /* 0x040fe20000000000 */
[----:B------:R0:W-:Y:S01]  /*da70*/  STL [R1+0x548], R3 ;  /* 0x0005480301007387 */ /* 0x0001e20000100800 */
[----:B------:R-:W-:Y:S01]  /*da80*/  VIADD R20, R29, 0x100 ;  /* 0x000001001d147836 */ /* 0x000fe20000000000 */
[----:B------:R-:W-:Y:S01]  /*da90*/  ISETP.GT.U32.AND P6, PT, R12, R15, PT ;  /* 0x0000000f0c00720c */ /* 0x000fe20003fc4070 */
[----:B------:R-:W-:Y:S01]  /*daa0*/  IMAD.HI.U32 R9, R4, R14, RZ ;  /* 0x0000000e04097227 */ /* 0x000fe200078e00ff */
[----:B------:R-:W-:Y:S01]  /*dab0*/  ISETP.GE.AND P1, PT, R10, RZ, PT ;  /* 0x000000ff0a00720c */ /* 0x000fe20003f26270 */
[----:B------:R-:W-:Y:S01]  /*dac0*/  STL [R1+0x54c], R6 ;  /* 0x00054c0601007387 */ /* 0x000fe20000100800 */
[----:B------:R-:W-:Y:S01]  /*dad0*/  IABS R10, R10 ;  /* 0x0000000a000a7213 */ /* 0x000fe20000000000 */
[----:B------:R-:W-:-:S02]  /*dae0*/  @!P4 IMAD.IADD R7, R7, 0x1, -R12 ;  /* 0x000000010707c824 */ /* 0x000fc400078e0a0c */
[----:B------:R-:W-:Y:S02]  /*daf0*/  IMAD.MOV R8, RZ, RZ, -R9 ;  /* 0x000000ffff087224 */ /* 0x000fe400078e0a09 */
[----:B0-----:R-:W-:Y:S01]  /*db00*/  IMAD.MOV.U32 R3, RZ, RZ, R5 ;  /* 0x000000ffff037224 */ /* 0x001fe200078e0005 */
[C---:B------:R-:W-:Y:S01]  /*db10*/  ISETP.GT.U32.AND P4, PT, R12.reuse, R7, PT ;  /* 0x000000070c00720c */ /* 0x040fe20003f84070 */
[----:B------:R-:W-:Y:S02]  /*db20*/  IMAD R14, R12, R8, R14 ;  /* 0x000000080c0e7224 */ /* 0x000fe400078e020e */
[----:B------:R-:W-:Y:S01]  /*db30*/  @!P0 IMAD.MOV R3, RZ, RZ, -R3 ;  /* 0x000000ffff038224 */ /* 0x000fe200078e0a03 */
[----:B------:R-:W-:Y:S01]  /*db40*/  ISETP.GE.AND P0, PT, R13, RZ, PT ;  /* 0x000000ff0d00720c */ /* 0x000fe20003f06270 */
[----:B------:R-:W-:Y:S01]  /*db50*/  IMAD.HI.U32 R5, R4, R10, RZ ;  /* 0x0000000a04057227 */ /* 0x000fe200078e00ff */
[----:B------:R-:W-:Y:S02]  /*db60*/  IABS R13, R13 ;  /* 0x0000000d000d7213 */ /* 0x000fe40000000000 */
[----:B------:R0:W-:Y:S01]  /*db70*/  STL [R1+0x558], R3 ;  /* 0x0005580301007387 */ /* 0x0001e20000100800 */
[----:B------:R-:W-:Y:S01]  /*db80*/  @!P6 IMAD.IADD R15, R15, 0x1, -R12 ;  /* 0x000000010f0fe824 */ /* 0x000fe200078e0a0c */
[----:B------:R-:W-:Y:S01]  /*db90*/  ISETP.GT.U32.AND P6, PT, R12, R14, PT ;  /* 0x0000000e0c00720c */ /* 0x000fe20003fc4070 */
[----:B------:R-:W-:-:S04]  /*dba0*/  IMAD.HI.U32 R8, R4, R13, RZ ;  /* 0x0000000d04087227 */ /* 0x000fc800078e00ff */
[----:B------:R-:W-:Y:S02]  /*dbb0*/  IMAD.MOV R8, RZ, RZ, -R8 ;  /* 0x000000ffff087224 */ /* 0x000fe400078e0a08 */
[----:B------:R-:W-:Y:S02]  /*dbc0*/  IMAD.MOV R5, RZ, RZ, -R5 ;  /* 0x000000ffff057224 */ /* 0x000fe400078e0a05 */
[----:B------:R-:W-:Y:S02]  /*dbd0*/  IMAD R13, R12, R8, R13 ;  /* 0x000000080c0d7224 */ /* 0x000fe400078e020d */
[----:B------:R-:W-:-:S04]  /*dbe0*/  IMAD.HI.U32 R9, R4, R11, RZ ;  /* 0x0000000b04097227 */ /* 0x000fc800078e00ff */
[C---:B------:R-:W-:Y:S01]  /*dbf0*/  IMAD R10, R12.reuse, R5, R10 ;  /* 0x000000050c0a7224 */ /* 0x040fe200078e020a */
[----:B------:R-:W-:Y:S01]  /*dc00*/  IABS R5, R20 ;  /* 0x0000001400057213 */ /* 0x000fe20000000000 */
[----:B0-----:R-:W-:Y:S02]  /*dc10*/  IMAD.MOV.U32 R3, RZ, RZ, R15 ;  /* 0x000000ffff037224 */ /* 0x001fe400078e000f */
[----:B------:R-:W-:Y:S01]  /*dc20*/  @!P4 IMAD.IADD R7, R7, 0x1, -R12 ;  /* 0x000000010707c824 */ /* 0x000fe200078e0a0c */
[C---:B------:R-:W-:Y:S01]  /*dc30*/  ISETP.GT.U32.AND P4, PT, R12.reuse, R13, PT ;  /* 0x0000000d0c00720c */ /* 0x040fe20003f84070 */
[----:B------:R-:W-:Y:S02]  /*dc40*/  IMAD.MOV R9, RZ, RZ, -R9 ;  /* 0x000000ffff097224 */ /* 0x000fe400078e0a09 */
[----:B------:R-:W-:Y:S01]  /*dc50*/  @!P3 IMAD.MOV R3, RZ, RZ, -R3 ;  /* 0x000000ffff03b224 */ /* 0x000fe200078e0a03 */
[C---:B------:R-:W-:Y:S01]  /*dc60*/  ISETP.GT.U32.AND P3, PT, R12.reuse, R10, PT ;  /* 0x0000000a0c00720c */ /* 0x040fe20003f64070 */
[----:B------:R-:W-:-:S02]  /*dc70*/  IMAD R11, R12, R9, R11 ;  /* 0x000000090c0b7224 */ /* 0x000fc400078e020b */
[----:B------:R-:W-:Y:S01]  /*dc80*/  @!P6 IMAD.IADD R14, R14, 0x1, -R12 ;  /* 0x000000010e0ee824 */ /* 0x000fe200078e0a0c */
[----:B------:R0:W-:Y:S01]  /*dc90*/  STL [R1+0x554], R3 ;  /* 0x0005540301007387 */ /* 0x0001e20000100800 */
[----:B------:R-:W-:Y:S01]  /*dca0*/  VIADD R17, R29, 0xff ;  /* 0x000000ff1d117836 */ /* 0x000fe20000000000 */
[----:B------:R-:W-:Y:S01]  /*dcb0*/  ISETP.GT.U32.AND P6, PT, R12, R11, PT ;  /* 0x0000000b0c00720c */ /* 0x000fe20003fc4070 */
[----:B------:R-:W-:-:S03]  /*dcc0*/  IMAD.HI.U32 R8, R4, R5, RZ ;  /* 0x0000000504087227 */ /* 0x000fc600078e00ff */
[----:B------:R-:W-:Y:S01]  /*dcd0*/  IABS R16, R17 ;  /* 0x0000001100107213 */ /* 0x000fe20000000000 */
[--C-:B------:R-:W-:Y:S02]  /*dce0*/  @!P4 IMAD.IADD R13, R13, 0x1, -R12.reuse ;  /* 0x000000010d0dc824 */ /* 0x100fe400078e0a0c */
[----:B------:R-:W-:Y:S01]  /*dcf0*/  @!P3 IMAD.IADD R10, R10, 0x1, -R12 ;  /* 0x000000010a0ab824 */ /* 0x000fe200078e0a0c */
[----:B------:R-:W-:Y:S01]  /*dd00*/  ISETP.GT.U32.AND P3, PT, R12, R14, PT ;  /* 0x0000000e0c00720c */ /* 0x000fe20003f64070 */
[----:B0-----:R-:W-:Y:S02]  /*dd10*/  IMAD.MOV.U32 R3, RZ, RZ, R7 ;  /* 0x000000ffff037224 */ /* 0x001fe400078e0007 */
[----:B------:R-:W-:Y:S01]  /*dd20*/  IMAD.HI.U32 R7, R4, R16, RZ ;  /* 0x0000001004077227 */ /* 0x000fe200078e00ff */
[----:B------:R-:W-:-:S03]  /*dd30*/  ISETP.GT.U32.AND P4, PT, R12, R10, PT ;  /* 0x0000000a0c00720c */ /* 0x000fc60003f84070 */
[----:B------:R-:W-:Y:S01]  /*dd40*/  @!P5 IMAD.MOV R3, RZ, RZ, -R3 ;  /* 0x000000ffff03d224 */ /* 0x000fe200078e0a03 */
[C---:B------:R-:W-:Y:S01]  /*dd50*/  ISETP.GT.U32.AND P5, PT, R12.reuse, R13, PT ;  /* 0x0000000d0c00720c */ /* 0x040fe20003fa4070 */
[----:B------:R-:W-:Y:S02]  /*dd60*/  @!P6 IMAD.IADD R11, R11, 0x1, -R12 ;  /* 0x000000010b0be824 */ /* 0x000fe400078e0a0c */
[----:B------:R-:W-:Y:S01]  /*dd70*/  IMAD.MOV R8, RZ, RZ, -R8 ;  /* 0x000000ffff087224 */ /* 0x000fe200078e0a08 */
[----:B------:R0:W-:Y:S01]  /*dd80*/  STL [R1+0x550], R3 ;  /* 0x0005500301007387 */ /* 0x0001e20000100800 */
[----:B------:R-:W-:Y:S01]  /*dd90*/  IMAD.MOV R7, RZ, RZ, -R7 ;  /* 0x000000ffff077224 */ /* 0x000fe200078e0a07 */
[C---:B------:R-:W-:Y:S01]  /*dda0*/  ISETP.GT.U32.AND P6, PT, R12.reuse, R11, PT ;  /* 0x0000000b0c00720c */ /* 0x040fe20003fc4070 */
[C---:B------:R-:W-:Y:S02]  /*ddb0*/  IMAD R5, R12.reuse, R8, R5 ;  /* 0x000000080c057224 */ /* 0x040fe400078e0205 */
[----:B------:R-:W-:-:S02]  /*ddc0*/  IMAD R16, R12, R7, R16 ;  /* 0x000000070c107224 */ /* 0x000fc400078e0210 */
[--C-:B------:R-:W-:Y:S01]  /*ddd0*/  @!P3 IMAD.IADD R14, R14, 0x1, -R12.reuse ;  /* 0x000000010e0eb824 */ /* 0x100fe200078e0a0c */
[C---:B------:R-:W-:Y:S01]  /*dde0*/  ISETP.GT.U32.AND P3, PT, R12.reuse, R5, PT ;  /* 0x000000050c00720c */ /* 0x040fe20003f64070 */
[--C-:B------:R-:W-:Y:S01]  /*ddf0*/  @!P5 IMAD.IADD R13, R13, 0x1, -R12.reuse ;  /* 0x000000010d0dd824 */ /* 0x100fe200078e0a0c */
[----:B------:R-:W-:Y:S01]  /*de00*/  ISETP.GT.U32.AND P5, PT, R12, R16, PT ;  /* 0x000000100c00720c */ /* 0x000fe20003fa4070 */
[C---:B------:R-:W-:Y:S02]  /*de10*/  VIADD R7, R29.reuse, 0xfc ;  /* 0x000000fc1d077836 */ /* 0x040fe40000000000 */
[----:B------:R-:W-:Y:S02]  /*de20*/  VIADD R9, R29, 0xfe ;  /* 0x000000fe1d097836 */ /* 0x000fe40000000000 */
[--C-:B------:R-:W-:Y:S01]  /*de30*/  @!P6 IMAD.IADD R11, R11, 0x1, -R12.reuse ;  /* 0x000000010b0be824 */ /* 0x100fe200078e0a0c */
[----:B------:R-:W-:Y:S01]  /*de40*/  ISETP.GE.AND P6, PT, R20, RZ, PT ;  /* 0x000000ff1400720c */ /* 0x000fe20003fc6270 */
[----:B------:R-:W-:Y:S01]  /*de50*/  @!P4 IMAD.IADD R10, R10, 0x1, -R12 ;  /* 0x000000010a0ac824 */ /* 0x000fe200078e0a0c */
[----:B------:R-:W-:Y:S01]  /*de60*/  IABS R20, R7 ;  /* 0x0000000700147213 */ /* 0x000fe20000000000 */
[----:B------:R-:W-:Y:S01]  /*de70*/  IMAD.MOV.U32 R6, RZ, RZ, R14 ;  /* 0x000000ffff067224 */ /* 0x000fe200078e000e */
[----:B------:R-:W-:Y:S01]  /*de80*/  IABS R19, R9 ;  /* 0x0000000900137213 */ /* 0x000fe20000000000 */
[--C-:B------:R-:W-:Y:S01]  /*de90*/  @!P3 IMAD.IADD R5, R5, 0x1, -R12.reuse ;  /* 0x000000010505b824 */ /* 0x100fe200078e0a0c */
[----:B------:R-:W-:Y:S01]  /*dea0*/  ISETP.GE.AND P3, PT, R17, RZ, PT ;  /* 0x000000ff1100720c */ /* 0x000fe20003f66270 */
[----:B------:R-:W-:Y:S01]  /*deb0*/  @!P5 IMAD.IADD R16, R16, 0x1, -R12 ;  /* 0x000000011010d824 */ /* 0x000fe200078e0a0c */
[----:B------:R-:W-:Y:S01]  /*dec0*/  ISETP.GE.AND P4, PT, R0, RZ, PT ;  /* 0x000000ff0000720c */ /* 0x000fe20003f86270 */
[----:B------:R-:W-:-:S02]  /*ded0*/  IMAD.MOV.U32 R17, RZ, RZ, R20 ;  /* 0x000000ffff117224 */ /* 0x000fc400078e0014 */
[----:B------:R-:W-:Y:S01]  /*dee0*/  IMAD.HI.U32 R15, R4, R19, RZ ;  /* 0x00000013040f7227 */ /* 0x000fe200078e00ff */
[----:B------:R-:W-:-:S03]  /*def0*/  ISETP.GT.U32.AND P5, PT, R12, R16, PT ;  /* 0x000000100c00720c */ /* 0x000fc60003fa4070 */
        /* <DEDUP_REMOVED lines=10> */
[----:B------:R-:W-:Y:S01]  /*dfa0*/  @!P1 IMAD.MOV R3, RZ, RZ, -R3 ;  /* 0x000000ffff039224 */ /* 0x000fe200078e0a03 */
[----:B------:R-:W-:Y:S01]  /*dfb0*/  ISETP.GT.U32.AND P1, PT, R12, R19, PT ;  /* 0x000000130c00720c */ /* 0x000fe20003f24070 */
[----:B------:R-:W-:Y:S01]  /*dfc0*/  @!P5 IMAD.IADD R16, R16, 0x1, -R12 ;  /* 0x000000011010d824 */ /* 0x000fe200078e0a0c */
[----:B------:R-:W-:Y:S02]  /*dfd0*/  IABS R18, R8 ;  /* 0x0000000800127213 */ /* 0x000fe40000000000 */
[----:B------:R-:W-:Y:S01]  /*dfe0*/  ISETP.GT.U32.AND P5, PT, R12, R17, PT ;  /* 0x000000110c00720c */ /* 0x000fe20003fa4070 */
[----:B------:R1:W-:Y:S01]  /*dff0*/  STL [R1+0x528], R3 ;  /* 0x0005280301007387 */ /* 0x0003e20000100800 */
[----:B0-----:R-:W-:Y:S02]  /*e000*/  IMAD.MOV.U32 R6, RZ, RZ, R13 ;  /* 0x000000ffff067224 */ /* 0x001fe400078e000d */
[----:B------:R-:W-:-:S04]  /*e010*/  IMAD.HI.U32 R0, R4, R18, RZ ;  /* 0x0000001204007227 */ /* 0x000fc800078e00ff */
[----:B------:R-:W-:Y:S01]  /*e020*/  @!P2 IMAD.IADD R5, R5, 0x1, -R12 ;  /* 0x000000010505a824 */ /* 0x000fe200078e0a0c */
[----:B------:R-:W-:Y:S01]  /*e030*/  ISETP.GE.AND P2, PT, R8, RZ, PT ;  /* 0x000000ff0800720c */ /* 0x000fe20003f46270 */
[----:B------:R-:W-:Y:S02]  /*e040*/  IMAD.MOV R0, RZ, RZ, -R0 ;  /* 0x000000ffff007224 */ /* 0x000fe400078e0a00 */
[----:B-1----:R-:W-:Y:S02]  /*e050*/  IMAD.MOV.U32 R3, RZ, RZ, R11 ;  /* 0x000000ffff037224 */ /* 0x002fe400078e000b */
[----:B------:R-:W-:Y:S02]  /*e060*/  VIADD R8, R29, 0xfa ;  /* 0x000000fa1d087836 */ /* 0x000fe40000000000 */
[----:B------:R-:W-:Y:S01]  /*e070*/  @!P0 IMAD.MOV R6, RZ, RZ, -R6 ;  /* 0x000000ffff068224 */ /* 0x000fe200078e0a06 */
[----:B------:R-:W-:Y:S01]  /*e080*/  ISETP.GE.AND P0, PT, R9, RZ, PT ;  /* 0x000000ff0900720c */ /* 0x000fe20003f06270 */
[----:B------:R-:W-:-:S02]  /*e090*/  @!P4 IMAD.MOV R3, RZ, RZ, -R3 ;  /* 0x000000ffff03c224 */ /* 0x000fc400078e0a03 */
[----:B------:R-:W-:Y:S01]  /*e0a0*/  @!P1 IMAD.IADD R19, R19, 0x1, -R12 ;  /* 0x0000000113139824 */ /* 0x000fe200078e0a0c */
[----:B------:R-:W-:Y:S01]  /*e0b0*/  ISETP.GE.AND P1, PT, R7, RZ, PT ;  /* 0x000000ff0700720c */ /* 0x000fe20003f26270 */
[C---:B------:R-:W-:Y:S01]  /*e0c0*/  IMAD R18, R12.reuse, R0, R18 ;  /* 0x000000000c127224 */ /* 0x040fe200078e0212 */
[----:B------:R-:W-:Y:S01]  /*e0d0*/  IABS R7, R8 ;  /* 0x0000000800077213 */ /* 0x000fe20000000000 */
[----:B------:R-:W-:Y:S01]  /*e0e0*/  @!P5 IMAD.IADD R17, R17, 0x1, -R12 ;  /* 0x000000011111d824 */ /* 0x000fe200078e0a0c */
[----:B------:R-:W-:Y:S01]  /*e0f0*/  STL [R1+0x534], R6 ;  /* 0x0005340601007387 */ /* 0x000fe20000100800 */
[----:B------:R-:W-:Y:S01]  /*e100*/  VIADD R0, R29, 0xfb ;  /* 0x000000fb1d007836 */ /* 0x000fe20000000000 */
[----:B------:R-:W-:Y:S01]  /*e110*/  ISETP.GT.U32.AND P4, PT, R12, R18, PT ;  /* 0x000000120c00720c */ /* 0x000fe20003f84070 */
[----:B------:R-:W-:Y:S01]  /*e120*/  IMAD.HI.U32 R9, R4, R7, RZ ;  /* 0x0000000704097227 */ /* 0x000fe200078e00ff */
[----:B------:R0:W-:Y:S01]  /*e130*/  STL [R1+0x538], R3 ;  /* 0x0005380301007387 */ /* 0x0001e20000100800 */
[----:B------:R-:W-:-:S02]  /*e140*/  ISETP.GT.U32.AND P5, PT, R12, R17, PT ;  /* 0x000000110c00720c */ /* 0x000fc40003fa4070 */
[----:B------:R-:W-:Y:S01]  /*e150*/  IABS R14, R0 ;  /* 0x00000000000e7213 */ /* 0x000fe20000000000 */
[----:B------:R-:W-:Y:S02]  /*e160*/  IMAD.MOV R9, RZ, RZ, -R9 ;  /* 0x000000ffff097224 */ /* 0x000fe400078e0a09 */
[----:B------:R-:W-:Y:S02]  /*e170*/  VIADD R11, R29, 0xf9 ;  /* 0x000000f91d0b7836 */ /* 0x000fe40000000000 */
[----:B------:R-:W-:-:S03]  /*e180*/  IMAD.HI.U32 R10, R4, R14, RZ ;  /* 0x0000000e040a7227 */ /* 0x000fc600078e00ff */
[----:B------:R-:W-:Y:S01]  /*e190*/  IABS R15, R11 ;  /* 0x0000000b000f7213 */ /* 0x000fe20000000000 */
[----:B0-----:R-:W-:Y:S02]  /*e1a0*/  IMAD.MOV.U32 R3, RZ, RZ, R5 ;  /* 0x000000ffff037224 */ /* 0x001fe400078e0005 */
[C---:B------:R-:W-:Y:S02]  /*e1b0*/  IMAD R7, R12.reuse, R9, R7 ;  /* 0x000000090c077224 */ /* 0x040fe400078e0207 */
[----:B------:R-:W-:Y:S01]  /*e1c0*/  @!P6 IMAD.MOV R3, RZ, RZ, -R3 ;  /* 0x000000ffff03e224 */ /* 0x000fe200078e0a03 */
[----:B------:R-:W-:Y:S01]  /*e1d0*/  ISETP.GT.U32.AND P6, PT, R12, R19, PT ;  /* 0x000000130c00720c */ /* 0x000fe20003fc4070 */
[----:B------:R-:W-:Y:S02]  /*e1e0*/  IMAD.MOV R10, RZ, RZ, -R10 ;  /* 0x000000ffff0a7224 */ /* 0x000fe400078e0a0a */
[--C-:B------:R-:W-:Y:S01]  /*e1f0*/  @!P4 IMAD.IADD R18, R18, 0x1, -R12.reuse ;  /* 0x000000011212c824 */ /* 0x100fe200078e0a0c */
[----:B------:R0:W-:Y:S01]  /*e200*/  STL [R1+0x53c], R3 ;  /* 0x00053c0301007387 */ /* 0x0001e20000100800 */
[----:B------:R-:W-:Y:S01]  /*e210*/  @!P5 IMAD.IADD R17, R17, 0x1, -R12 ;  /* 0x000000011111d824 */ /* 0x000fe200078e0a0c */
[C---:B------:R-:W-:Y:S01]  /*e220*/  ISETP.GT.U32.AND P5, PT, R12.reuse, R7, PT ;  /* 0x000000070c00720c */ /* 0x040fe20003fa4070 */
[C---:B------:R-:W-:Y:S01]  /*e230*/  IMAD R14, R12.reuse, R10, R14 ;  /* 0x0000000a0c0e7224 */ /* 0x040fe200078e020e */
[----:B------:R-:W-:Y:S01]  /*e240*/  ISETP.GT.U32.AND P4, PT, R12, R18, PT ;  /* 0x000000120c00720c */ /* 0x000fe20003f84070 */
[----:B------:R-:W-:-:S02]  /*e250*/  VIADD R9, R29, 0xf7 ;  /* 0x000000f71d097836 */ /* 0x000fc40000000000 */
[----:B------:R-:W-:Y:S02]  /*e260*/  IMAD.MOV.U32 R6, RZ, RZ, R16 ;  /* 0x000000ffff067224 */ /* 0x000fe400078e0010 */
[----:B------:R-:W-:Y:S01]  /*e270*/  @!P6 IMAD.IADD R19, R19, 0x1, -R12 ;  /* 0x000000011313e824 */ /* 0x000fe200078e0a0c */
[----:B------:R-:W-:Y:S01]  /*e280*/  ISETP.GT.U32.AND P6, PT, R12, R14, PT ;  /* 0x0000000e0c00720c */ /* 0x000fe20003fc4070 */
[----:B------:R-:W-:Y:S01]  /*e290*/  @!P3 IMAD.MOV R6, RZ, RZ, -R6 ;  /* 0x000000ffff06b224 */ /* 0x000fe200078e0a06 */
[----:B------:R-:W-:Y:S01]  /*e2a0*/  IABS R13, R9 ;  /* 0x00000009000d7213 */ /* 0x000fe20000000000 */
[----:B0-----:R-:W-:Y:S02]  /*e2b0*/  IMAD.MOV.U32 R3, RZ, RZ, R19 ;  /* 0x000000ffff037224 */ /* 0x001fe400078e0013 */
[----:B------:R-:W-:Y:S01]  /*e2c0*/  @!P5 IMAD.IADD R7, R7, 0x1, -R12 ;  /* 0x000000010707d824 */ /* 0x000fe200078e0a0c */
[----:B------:R0:W-:Y:S01]  /*e2d0*/  STL [R1+0x4b4], R6 ;  /* 0x0004b40601007387 */ /* 0x0001e20000100800 */
[----:B------:R-:W-:-:S02]  /*e2e0*/  VIADD R5, R29, 0xf8 ;  /* 0x000000f81d057836 */ /* 0x000fc40000000000 */
[--C-:B------:R-:W-:Y:S01]  /*e2f0*/  @!P4 IMAD.IADD R18, R18, 0x1, -R12.reuse ;  /* 0x000000011212c824 */ /* 0x100fe200078e0a0c */
[----:B------:R-:W-:Y:S01]  /*e300*/  ISETP.GE.AND P4, PT, R0, RZ, PT ;  /* 0x000000ff0000720c */ /* 0x000fe20003f86270 */
[----:B------:R-:W-:Y:S01]  /*e310*/  @!P0 IMAD.MOV R3, RZ, RZ, -R3 ;  /* 0x000000ffff038224 */ /* 0x000fe200078e0a03 */
[----:B------:R-:W-:Y:S01]  /*e320*/  ISETP.GT.U32.AND P0, PT, R12, R7, PT ;  /* 0x000000070c00720c */ /* 0x000fe20003f04070 */
[----:B------:R-:W-:Y:S01]  /*e330*/  @!P6 IMAD.IADD R14, R14, 0x1, -R12 ;  /* 0x000000010e0ee824 */ /* 0x000fe200078e0a0c */
[----:B------:R-:W-:Y:S01]  /*e340*/  IABS R10, R5 ;  /* 0x00000005000a7213 */ /* 0x000fe20000000000 */
[----:B------:R-:W-:Y:S01]  /*e350*/  IMAD.HI.U32 R16, R4, R13, RZ ;  /* 0x0000000d04107227 */ /* 0x000fe200078e00ff */
[----:B------:R1:W-:Y:S01]  /*e360*/  STL [R1+0x4b8], R3 ;  /* 0x0004b80301007387 */ /* 0x0003e20000100800 */
[----:B------:R-:W-:Y:S02]  /*e370*/  ISETP.GE.AND P6, PT, R8, RZ, PT ;  /* 0x000000ff0800720c */ /* 0x000fe40003fc6270 */
[----:B------:R-:W-:Y:S01]  /*e380*/  IMAD.HI.U32 R20, R4, R15, RZ ;  /* 0x0000000f04147227 */ /* 0x000fe200078e00ff */
[----:B------:R-:W-:-:S03]  /*e390*/  ISETP.GT.U32.AND P3, PT, R12, R14, PT ;  /* 0x0000000e0c00720c */ /* 0x000fc60003f64070 */
[----:B0-----:R-:W-:Y:S02]  /*e3a0*/  IMAD.MOV.U32 R6, RZ, RZ, R18 ;  /* 0x000000ffff067224 */ /* 0x001fe400078e0012 */
[----:B------:R-:W-:Y:S02]  /*e3b0*/  IMAD.MOV R16, RZ, RZ, -R16 ;  /* 0x000000ffff107224 */ /* 0x000fe400078e0a10 */
[----:B------:R-:W-:Y:S02]  /*e3c0*/  IMAD.MOV R20, RZ, RZ, -R20 ;  /* 0x000000ffff147224 */ /* 0x000fe400078e0a14 */
[----:B------:R-:W-:Y:S01]  /*e3d0*/  @!P2 IMAD.MOV R6, RZ, RZ, -R6 ;  /* 0x000000ffff06a224 */ /* 0x000fe200078e0a06 */
[----:B------:R-:W-:Y:S01]  /*e3e0*/  ISETP.GE.AND P2, PT, R11, RZ, PT ;  /* 0x000000ff0b00720c */ /* 0x000fe20003f46270 */
[----:B------:R-:W-:-:S03]  /*e3f0*/  IMAD.HI.U32 R0, R4, R10, RZ ;  /* 0x0000000a04007227 */ /* 0x000fc600078e00ff */
[----:B------:R-:W-:Y:S01]  /*e400*/  STL [R1+0x4c8], R6 ;  /* 0x0004c80601007387 */ /* 0x000fe20000100800 */
[C---:B------:R-:W-:Y:S02]  /*e410*/  IMAD R11, R12.reuse, R16, R13 ;  /* 0x000000100c0b7224 */ /* 0x040fe400078e020d */
[C---:B------:R-:W-:Y:S02]  /*e420*/  IMAD R15, R12.reuse, R20, R15 ;  /* 0x000000140c0f7224 */ /* 0x040fe400078e020f */
[----:B-1----:R-:W-:Y:S02]  /*e430*/  IMAD.MOV.U32 R3, RZ, RZ, R17 ;  /* 0x000000ffff037224 */ /* 0x002fe400078e0011 */
[----:B------:R-:W-:Y:S01]  /*e440*/  IMAD.MOV R0, RZ, RZ, -R0 ;  /* 0x000000ffff007224 */ /* 0x000fe200078e0a00 */
[C---:B------:R-:W-:Y:S01]  /*e450*/  ISETP.GT.U32.AND P5, PT, R12.reuse, R15, PT ;  /* 0x0000000f0c00720c */ /* 0x040fe20003fa4070 */
[----:B------:R-:W-:Y:S01]  /*e460*/  @!P0 IMAD.IADD R7, R7, 0x1, -R12 ;  /* 0x0000000107078824 */ /* 0x000fe200078e0a0c */
[----:B------:R-:W-:Y:S01]  /*e470*/  ISETP.GT.U32.AND P0, PT, R12, R11, PT ;  /* 0x0000000b0c00720c */ /* 0x000fe20003f04070 */
[----:B------:R-:W-:-:S02]  /*e480*/  @!P1 IMAD.MOV R3, RZ, RZ, -R3 ;  /* 0x000000ffff039224 */ /* 0x000fc400078e0a03 */
[----:B------:R-:W-:Y:S02]  /*e490*/  IMAD R10, R12, R0, R10 ;  /* 0x000000000c0a7224 */ /* 0x000fe400078e020a */
[--C-:B------:R-:W-:Y:S01]  /*e4a0*/  @!P3 IMAD.IADD R14, R14, 0x1, -R12.reuse ;  /* 0x000000010e0eb824 */ /* 0x100fe200078e0a0c */
[----:B------:R0:W-:Y:S01]  /*e4b0*/  STL [R1+0x514], R3 ;  /* 0x0005140301007387 */ /* 0x0001e20000100800 */
[----:B------:R-:W-:Y:S01]  /*e4c0*/  ISETP.GE.AND P3, PT, R5, RZ, PT ;  /* 0x000000ff0500720c */ /* 0x000fe20003f66270 */
[C---:B------:R-:W-:Y:S01]  /*e4d0*/  VIADD R5, R29.reuse, 0xf5 ;  /* 0x000000f51d057836 */ /* 0x040fe20000000000 */
[C---:B------:R-:W-:Y:S01]  /*e4e0*/  ISETP.GT.U32.AND P1, PT, R12.reuse, R10, PT ;  /* 0x0000000a0c00720c */ /* 0x040fe20003f24070 */
[----:B------:R-:W-:Y:S02]  /*e4f0*/  VIADD R8, R29, 0xf6 ;  /* 0x000000f61d087836 */ /* 0x000fe40000000000 */
[--C-:B------:R-:W-:Y:S01]  /*e500*/  @!P5 IMAD.IADD R15, R15, 0x1, -R12.reuse ;  /* 0x000000010f0fd824 */ /* 0x100fe200078e0a0c */
[----:B------:R-:W-:Y:S01]  /*e510*/  ISETP.GE.AND P5, PT, R9, RZ, PT ;  /* 0x000000ff0900720c */ /* 0x000fe20003fa6270 */
        /* <DEDUP_REMOVED lines=8> */
[----:B------:R-:W-:-:S03]  /*e5a0*/  IMAD.HI.U32 R13, R4, R0, RZ ;  /* 0x00000000040d7227 */ /* 0x000fc600078e00ff */
[----:B------:R0:W-:Y:S01]  /*e5b0*/  STL [R1+0x518], R3 ;  /* 0x0005180301007387 */ /* 0x0001e20000100800 */
[----:B------:R-:W-:Y:S02]  /*e5c0*/  @!P1 IMAD.IADD R10, R10, 0x1, -R12 ;  /* 0x000000010a0a9824 */ /* 0x000fe400078e0a0c */
[----:B------:R-:W-:Y:S02]  /*e5d0*/  IMAD.MOV R13, RZ, RZ, -R13 ;  /* 0x000000ffff0d7224 */ /* 0x000fe400078e0a0d */
[----:B------:R-:W-:Y:S01]  /*e5e0*/  VIADD R20, R29, 0xe1 ;  /* 0x000000e11d147836 */ /* 0x000fe20000000000 */
[C---:B------:R-:W-:Y:S01]  /*e5f0*/  ISETP.GT.U32.AND P1, PT, R12.reuse, R10, PT ;  /* 0x0000000a0c00720c */ /* 0x040fe20003f24070 */
[----:B------:R-:W-:Y:S01]  /*e600*/  IMAD R0, R12, R13, R0 ;  /* 0x0000000d0c007224 */ /* 0x000fe200078e0200 */
[----:B------:R-:W-:Y:S01]  /*e610*/  IABS R13, R9 ;  /* 0x00000009000d7213 */ /* 0x000fe20000000000 */
[----:B------:R-:W-:Y:S01]  /*e620*/  @!P0 IMAD.IADD R11, R11, 0x1, -R12 ;  /* 0x000000010b0b8824 */ /* 0x000fe200078e0a0c */
[----:B------:R-:W-:Y:S01]  /*e630*/  IABS R21, R20 ;  /* 0x0000001400157213 */ /* 0x000fe20000000000 */
[----:B0-----:R-:W-:-:S02]  /*e640*/  IMAD.MOV.U32 R3, RZ, RZ, R7 ;  /* 0x000000ffff037224 */ /* 0x001fc400078e0007 */
[----:B------:R-:W-:-:S04]  /*e650*/  IMAD.HI.U32 R7, R4, R14, RZ ;  /* 0x0000000e04077227 */ /* 0x000fc800078e00ff */
[----:B------:R-:W-:Y:S02]  /*e660*/  IMAD.MOV R7, RZ, RZ, -R7 ;  /* 0x000000ffff077224 */ /* 0x000fe400078e0a07 */
[----:B------:R-:W-:Y:S01]  /*e670*/  @!P4 IMAD.IADD R15, R15, 0x1, -R12 ;  /* 0x000000010f0fc824 */ /* 0x000fe200078e0a0c */
[C---:B------:R-:W-:Y:S01]  /*e680*/  ISETP.GT.U32.AND P4, PT, R12.reuse, R0, PT ;  /* 0x000000000c00720c */ /* 0x040fe20003f84070 */
[----:B------:R-:W-:Y:S02]  /*e690*/  IMAD R14, R12, R7, R14 ;  /* 0x000000070c0e7224 */ /* 0x000fe400078e020e */
[----:B------:R-:W-:Y:S01]  /*e6a0*/  @!P1 IMAD.IADD R10, R10, 0x1, -R12 ;  /* 0x000000010a0a9824 */ /* 0x000fe200078e0a0c */
[----:B------:R-:W-:Y:S01]  /*e6b0*/  ISETP.GE.AND P1, PT, R5, RZ, PT ;  /* 0x000000ff0500720c */ /* 0x000fe20003f26270 */
[----:B------:R-:W-:Y:S01]  /*e6c0*/  @!P6 IMAD.MOV R3, RZ, RZ, -R3 ;  /* 0x000000ffff03e224 */ /* 0x000fe200078e0a03 */
[----:B------:R-:W-:Y:S01]  /*e6d0*/  ISETP.GT.U32.AND P0, PT, R12, R14, PT ;  /* 0x0000000e0c00720c */ /* 0x000fe20003f04070 */
[----:B------:R-:W-:Y:S01]  /*e6e0*/  VIADD R5, R29, 0xf3 ;  /* 0x000000f31d057836 */ /* 0x000fe20000000000 */
[----:B------:R-:W-:Y:S01]  /*e6f0*/  ISETP.GE.AND P6, PT, R8, RZ, PT ;  /* 0x000000ff0800720c */ /* 0x000fe20003fc6270 */
[----:B------:R-:W-:Y:S01]  /*e700*/  IMAD.HI.U32 R17, R4, R13, RZ ;  /* 0x0000000d04117227 */ /* 0x000fe200078e00ff */
[----:B------:R0:W-:Y:S02]  /*e710*/  STL [R1+0x520], R3 ;  /* 0x0005200301007387 */ /* 0x0001e40000100800 */
[----:B------:R-:W-:Y:S01]  /*e720*/  IABS R8, R5 ;  /* 0x0000000500087213 */ /* 0x000fe20000000000 */
[----:B------:R-:W-:-:S02]  /*e730*/  IMAD.MOV R17, RZ, RZ, -R17 ;  /* 0x000000ffff117224 */ /* 0x000fc400078e0a11 */
[--C-:B------:R-:W-:Y:S01]  /*e740*/  @!P4 IMAD.IADD R0, R0, 0x1, -R12.reuse ;  /* 0x000000010000c824 */ /* 0x100fe200078e0a0c */
[----:B------:R-:W-:Y:S01]  /*e750*/  ISETP.GE.AND P4, PT, R9, RZ, PT ;  /* 0x000000ff0900720c */ /* 0x000fe20003f86270 */
[----:B------:R-:W-:Y:S02]  /*e760*/  IMAD R13, R12, R17, R13 ;  /* 0x000000110c0d7224 */ /* 0x000fe400078e020d */
[----:B------:R-:W-:Y:S02]  /*e770*/  @!P0 IMAD.IADD R14, R14, 0x1, -R12 ;  /* 0x000000010e0e8824 */ /* 0x000fe400078e0a0c */
[----:B0-----:R-:W-:Y:S02]  /*e780*/  IMAD.MOV.U32 R3, RZ, RZ, R15 ;  /* 0x000000ffff037224 */ /* 0x001fe400078e000f */
[----:B------:R-:W-:Y:S01]  /*e790*/  IMAD.MOV.U32 R6, RZ, RZ, R10 ;  /* 0x000000ffff067224 */ /* 0x000fe200078e000a */
[----:B------:R-:W-:Y:S01]  /*e7a0*/  ISETP.GT.U32.AND P0, PT, R12, R14, PT ;  /* 0x0000000e0c00720c */ /* 0x000fe20003f04070 */
[----:B------:R-:W-:-:S02]  /*e7b0*/  VIADD R7, R29, 0xf2 ;  /* 0x000000f21d077836 */ /* 0x000fc40000000000 */
[----:B------:R-:W-:Y:S01]  /*e7c0*/  @!P2 IMAD.MOV R3, RZ, RZ, -R3 ;  /* 0x000000ffff03a224 */ /* 0x000fe200078e0a03 */
[----:B------:R-:W-:Y:S01]  /*e7d0*/  ISETP.GT.U32.AND P2, PT, R12, R0, PT ;  /* 0x000000000c00720c */ /* 0x000fe20003f44070 */
[----:B------:R-:W-:Y:S01]  /*e7e0*/  IMAD.HI.U32 R9, R4, R8, RZ ;  /* 0x0000000804097227 */ /* 0x000fe200078e00ff */
[----:B------:R-:W-:Y:S02]  /*e7f0*/  IABS R16, R7 ;  /* 0x0000000700107213 */ /* 0x000fe40000000000 */
[----:B------:R0:W-:Y:S01]  /*e800*/  STL [R1+0x51c], R3 ;  /* 0x00051c0301007387 */ /* 0x0001e20000100800 */
[----:B------:R-:W-:Y:S01]  /*e810*/  @!P3 IMAD.MOV R6, RZ, RZ, -R6 ;  /* 0x000000ffff06b224 */ /* 0x000fe200078e0a06 */
[----:B------:R-:W-:Y:S01]  /*e820*/  ISETP.GT.U32.AND P3, PT, R12, R13, PT ;  /* 0x0000000d0c00720c */ /* 0x000fe20003f64070 */
[----:B------:R-:W-:Y:S02]  /*e830*/  IMAD.MOV R9, RZ, RZ, -R9 ;  /* 0x000000ffff097224 */ /* 0x000fe400078e0a09 */
[----:B------:R-:W-:Y:S01]  /*e840*/  IMAD.HI.U32 R10, R4, R16, RZ ;  /* 0x00000010040a7227 */ /* 0x000fe200078e00ff */
[----:B------:R1:W-:Y:S03]  /*e850*/  STL [R1+0x4f8], R6 ;  /* 0x0004f80601007387 */ /* 0x0003e60000100800 */
[----:B------:R-:W-:-:S02]  /*e860*/  IMAD R8, R12, R9, R8 ;  /* 0x000000090c087224 */ /* 0x000fc400078e0208 */
[----:B------:R-:W-:Y:S02]  /*e870*/  @!P0 IMAD.IADD R14, R14, 0x1, -R12 ;  /* 0x000000010e0e8824 */ /* 0x000fe400078e0a0c */
[----:B------:R-:W-:Y:S01]  /*e880*/  IMAD.MOV R10, RZ, RZ, -R10 ;  /* 0x000000ffff0a7224 */ /* 0x000fe200078e0a0a */
[----:B------:R-:W-:Y:S01]  /*e890*/  ISETP.GT.U32.AND P0, PT, R12, R8, PT ;  /* 0x000000080c00720c */ /* 0x000fe20003f04070 */
[--C-:B------:R-:W-:Y:S01]  /*e8a0*/  @!P2 IMAD.IADD R0, R0, 0x1, -R12.reuse ;  /* 0x000000010000a824 */ /* 0x100fe200078e0a0c */
[----:B------:R-:W-:Y:S01]  /*e8b0*/  ISETP.GE.AND P2, PT, R7, RZ, PT ;  /* 0x000000ff0700720c */ /* 0x000fe20003f46270 */
[----:B------:R-:W-:Y:S02]  /*e8c0*/  @!P3 IMAD.IADD R13, R13, 0x1, -R12 ;  /* 0x000000010d0db824 */ /* 0x000fe400078e0a0c */
[----:B0-----:R-:W-:Y:S02]  /*e8d0*/  IMAD.MOV.U32 R3, RZ, RZ, R11 ;  /* 0x000000ffff037224 */ /* 0x001fe400078e000b */
[C---:B------:R-:W-:Y:S01]  /*e8e0*/  IMAD R16, R12.reuse, R10, R16 ;  /* 0x0000000a0c107224 */ /* 0x040fe200078e0210 */
[----:B------:R-:W-:Y:S01]  /*e8f0*/  ISETP.GT.U32.AND P3, PT, R12, R13, PT ;  /* 0x0000000d0c00720c */ /* 0x000fe20003f64070 */
[----:B-1----:R-:W-:-:S02]  /*e900*/  IMAD.MOV.U32 R6, RZ, RZ, R0 ;  /* 0x000000ffff067224 */ /* 0x002fc400078e0000 */
[----:B------:R-:W-:Y:S01]  /*e910*/  @!P5 IMAD.MOV R3, RZ, RZ, -R3 ;  /* 0x000000ffff03d224 */ /* 0x000fe200078e0a03 */
[----:B------:R-:W-:Y:S01]  /*e920*/  ISETP.GE.AND P5, PT, R5, RZ, PT ;  /* 0x000000ff0500720c */ /* 0x000fe20003fa6270 */
[----:B------:R-:W-:Y:S01]  /*e930*/  @!P6 IMAD.MOV R6, RZ, RZ, -R6 ;  /* 0x000000ffff06e224 */ /* 0x000fe200078e0a06 */
[----:B------:R-:W-:Y:S01]  /*e940*/  ISETP.GT.U32.AND P6, PT, R12, R16, PT ;  /* 0x000000100c00720c */ /* 0x000fe20003fc4070 */
[--C-:B------:R-:W-:Y:S01]  /*e950*/  @!P0 IMAD.IADD R8, R8, 0x1, -R12.reuse ;  /* 0x0000000108088824 */ /* 0x100fe200078e0a0c */
[----:B------:R0:W-:Y:S01]  /*e960*/  STL [R1+0x4fc], R3 ;  /* 0x0004fc0301007387 */ /* 0x0001e20000100800 */
[C---:B------:R-:W-:Y:S02]  /*e970*/  VIADD R11, R29.reuse, 0xf1 ;  /* 0x000000f11d0b7836 */ /* 0x040fe40000000000 */
[----:B------:R-:W-:Y:S01]  /*e980*/  VIADD R10, R29, 0xf0 ;  /* 0x000000f01d0a7836 */ /* 0x000fe20000000000 */
[----:B------:R-:W-:Y:S01]  /*e990*/  ISETP.GT.U32.AND P0, PT, R12, R8, PT ;  /* 0x000000080c00720c */ /* 0x000fe20003f04070 */
[----:B------:R-:W-:Y:S01]  /*e9a0*/  @!P3 IMAD.IADD R13, R13, 0x1, -R12 ;  /* 0x000000010d0db824 */ /* 0x000fe200078e0a0c */
[----:B------:R-:W-:Y:S01]  /*e9b0*/  IABS R7, R11 ;  /* 0x0000000b00077213 */ /* 0x000fe20000000000 */
[----:B------:R-:W-:Y:S01]  /*e9c0*/  STL [R1+0x510], R6 ;  /* 0x0005100601007387 */ /* 0x000fe20000100800 */
[----:B------:R-:W-:Y:S01]  /*e9d0*/  IABS R9, R10 ;  /* 0x0000000a00097213 */ /* 0x000fe20000000000 */
[----:B------:R-:W-:Y:S01]  /*e9e0*/  VIADD R5, R29, 0xef ;  /* 0x000000ef1d057836 */ /* 0x000fe20000000000 */
[----:B------:R-:W-:Y:S01]  /*e9f0*/  ISETP.GE.AND P3, PT, R10, RZ, PT ;  /* 0x000000ff0a00720c */ /* 0x000fe20003f66270 */
[----:B0-----:R-:W-:-:S02]  /*ea00*/  IMAD.MOV.U32 R3, RZ, RZ, R14 ;  /* 0x000000ffff037224 */ /* 0x001fc400078e000e */
[----:B------:R-:W-:Y:S01]  /*ea10*/  @!P6 IMAD.IADD R16, R16, 0x1, -R12 ;  /* 0x000000011010e824 */ /* 0x000fe200078e0a0c */
[----:B------:R-:W-:Y:S01]  /*ea20*/  IABS R0, R5 ;  /* 0x0000000500007213 */ /* 0x000fe20000000000 */
[----:B------:R-:W-:Y:S01]  /*ea30*/  @!P1 IMAD.MOV R3, RZ, RZ, -R3 ;  /* 0x000000ffff039224 */ /* 0x000fe200078e0a03 */
[----:B------:R-:W-:Y:S01]  /*ea40*/  ISETP.GE.AND P1, PT, R11, RZ, PT ;  /* 0x000000ff0b00720c */ /* 0x000fe20003f26270 */
[----:B------:R-:W-:Y:S01]  /*ea50*/  IMAD.HI.U32 R14, R4, R7, RZ ;  /* 0x00000007040e7227 */ /* 0x000fe200078e00ff */
[----:B------:R-:W-:Y:S02]  /*ea60*/  ISETP.GT.U32.AND P6, PT, R12, R16, PT ;  /* 0x000000100c00720c */ /* 0x000fe40003fc4070 */
        /* <DEDUP_REMOVED lines=15> */
[C---:B------:R-:W-:Y:S02]  /*eb60*/  IMAD R0, R12.reuse, R11, R0 ;  /* 0x0000000b0c007224 */ /* 0x040fe400078e0200 */
[----:B------:R-:W-:Y:S02]  /*eb70*/  VIADD R11, R29, 0xee ;  /* 0x000000ee1d0b7836 */ /* 0x000fe40000000000 */
        /* <DEDUP_REMOVED lines=24> */
[--C-:B------:R-:W-:Y:S01]  /*ed00*/  @!P0 IMAD.IADD R7, R7, 0x1, -R12.reuse ;  /* 0x0000000107078824 */ /* 0x100fe200078e0a0c */
[----:B------:R-:W-:Y:S01]  /*ed10*/  ISETP.GE.AND P0, PT, R8, RZ, PT ;  /* 0x000000ff0800720c */ /* 0x000fe20003f06270 */
[----:B------:R-:W-:Y:S02]  /*ed20*/  IMAD R11, R12, R16, R11 ;  /* 0x000000100c0b7224 */ /* 0x000fe400078e020b */
[----:B------:R-:W-:Y:S02]  /*ed30*/  IMAD.MOV R17, RZ, RZ, -R17 ;  /* 0x000000ffff117224 */ /* 0x000fe400078e0a11 */
[--C-:B------:R-:W-:Y:S02]  /*ed40*/  @!P2 IMAD.IADD R0, R0, 0x1, -R12.reuse ;  /* 0x000000010000a824 */ /* 0x100fe400078e0a0c */
[----:B------:R-:W-:Y:S01]  /*ed50*/  @!P5 IMAD.IADD R5, R5, 0x1, -R12 ;  /* 0x000000010505d824 */ /* 0x000fe200078e0a0c */
[C---:B------:R-:W-:Y:S01]  /*ed60*/  ISETP.GT.U32.AND P5, PT, R12.reuse, R11, PT ;  /* 0x0000000b0c00720c */ /* 0x040fe20003fa4070 */
[----:B------:R-:W-:Y:S01]  /*ed70*/  IMAD.MOV.U32 R6, RZ, RZ, R7 ;  /* 0x000000ffff067224 */ /* 0x000fe200078e0007 */
[----:B------:R-:W-:Y:S01]  /*ed80*/  ISETP.GT.U32.AND P2, PT, R12, R0, PT ;  /* 0x000000000c00720c */ /* 0x000fe20003f44070 */
[----:B0-----:R-:W-:-:S02]  /*ed90*/  IMAD.MOV.U32 R3, RZ, RZ, R5 ;  /* 0x000000ffff037224 */ /* 0x001fc400078e0005 */
[----:B------:R-:W-:Y:S02]  /*eda0*/  IMAD R13, R12, R17, R13 ;  /* 0x000000110c0d7224 */ /* 0x000fe400078e020d */
        /* <DEDUP_REMOVED lines=10> */
[----:B------:R-:W-:-:S04]  /*ee50*/  IMAD.HI.U32 R18, R4, R14, RZ ;  /* 0x0000000e04127227 */ /* 0x000fc800078e00ff */
[----:B------:R-:W-:Y:S02]  /*ee60*/  @!P5 IMAD.IADD R11, R11, 0x1, -R12 ;  /* 0x000000010b0bd824 */ /* 0x000fe400078e0a0c */
[----:B------:R-:W-:Y:S02]  /*ee70*/  IMAD.MOV R18, RZ, RZ, -R18 ;  /* 0x000000ffff127224 */ /* 0x000fe400078e0a12 */
[----:B------:R-:W-:Y:S01]  /*ee80*/  @!P1 IMAD.IADD R13, R13, 0x1, -R12 ;  /* 0x000000010d0d9824 */ /* 0x000fe200078e0a0c */
[C---:B------:R-:W-:Y:S01]  /*ee90*/  ISETP.GT.U32.AND P5, PT, R12.reuse, R11, PT ;  /* 0x0000000b0c00720c */ /* 0x040fe20003fa4070 */
[----:B0-----:R-:W-:Y:S02]  /*eea0*/  IMAD.MOV.U32 R3, RZ, RZ, R0 ;  /* 0x000000ffff037224 */ /* 0x001fe400078e0000 */
[C---:B------:R-:W-:Y:S01]  /*eeb0*/  IMAD R7, R12.reuse, R18, R14 ;  /* 0x000000120c077224 */ /* 0x040fe200078e020e */
[C---:B------:R-:W-:Y:S01]  /*eec0*/  ISETP.GT.U32.AND P1, PT, R12.reuse, R13, PT ;  /* 0x0000000d0c00720c */ /* 0x040fe20003f24070 */
[----:B------:R-:W-:Y:S01]  /*eed0*/  @!P4 IMAD.MOV R3, RZ, RZ, -R3 ;  /* 0x000000ffff03c224 */ /* 0x000fe200078e0a03 */
[C---:B------:R-:W-:Y:S01]  /*eee0*/  ISETP.GT.U32.AND P4, PT, R12.reuse, R15, PT ;  /* 0x0000000f0c00720c */ /* 0x040fe20003f84070 */
[C---:B------:R-:W-:Y:S01]  /*eef0*/  VIADD R5, R29.reuse, 0xea ;  /* 0x000000ea1d057836 */ /* 0x040fe20000000000 */
[----:B------:R-:W-:Y:S01]  /*ef00*/  ISETP.GT.U32.AND P2, PT, R12, R7, PT ;  /* 0x000000070c00720c */ /* 0x000fe20003f44070 */
[C---:B------:R-:W-:Y:S01]  /*ef10*/  VIADD R8, R29.reuse, 0xe9 ;  /* 0x000000e91d087836 */ /* 0x040fe20000000000 */
[----:B------:R0:W-:Y:S01]  /*ef20*/  STL [R1+0x4e4], R3 ;  /* 0x0004e40301007387 */ /* 0x0001e20000100800 */
[----:B------:R-:W-:Y:S01]  /*ef30*/  VIADD R9, R29, 0xe8 ;  /* 0x000000e81d097836 */ /* 0x000fe20000000000 */
[----:B------:R-:W-:Y:S01]  /*ef40*/  IABS R14, R5 ;  /* 0x00000005000e7213 */ /* 0x000fe20000000000 */
[----:B------:R-:W-:Y:S01]  /*ef50*/  @!P5 IMAD.IADD R11, R11, 0x1, -R12 ;  /* 0x000000010b0bd824 */ /* 0x000fe200078e0a0c */
[----:B------:R-:W-:Y:S01]  /*ef60*/  IABS R16, R8 ;  /* 0x0000000800107213 */ /* 0x000fe20000000000 */
[----:B------:R-:W-:Y:S01]  /*ef70*/  IMAD.MOV R24, RZ, RZ, -R24 ;  /* 0x000000ffff187224 */ /* 0x000fe200078e0a18 */
[----:B------:R-:W-:Y:S01]  /*ef80*/  ISETP.GE.AND P5, PT, R10, RZ, PT ;  /* 0x000000ff0a00720c */ /* 0x000fe20003fa6270 */
[----:B------:R-:W-:Y:S01]  /*ef90*/  IMAD.HI.U32 R17, R4, R14, RZ ;  /* 0x0000000e04117227 */ /* 0x000fe200078e00ff */
[----:B------:R-:W-:-:S03]  /*efa0*/  IABS R0, R9 ;  /* 0x0000000900007213 */ /* 0x000fc60000000000 */
[----:B------:R-:W-:Y:S02]  /*efb0*/  @!P4 IMAD.IADD R15, R15, 0x1, -R12 ;  /* 0x000000010f0fc824 */ /* 0x000fe400078e0a0c */
[----:B------:R-:W-:Y:S02]  /*efc0*/  IMAD.MOV R17, RZ, RZ, -R17 ;  /* 0x000000ffff117224 */ /* 0x000fe400078e0a11 */
[----:B------:R-:W-:Y:S01]  /*efd0*/  IMAD.HI.U32 R10, R4, R16, RZ ;  /* 0x00000010040a7227 */ /* 0x000fe200078e00ff */
[----:B------:R-:W-:-:S03]  /*efe0*/  ISETP.GT.U32.AND P4, PT, R12, R15, PT ;  /* 0x0000000f0c00720c */ /* 0x000fc60003f84070 */
[--C-:B------:R-:W-:Y:S02]  /*eff0*/  @!P2 IMAD.IADD R7, R7, 0x1, -R12.reuse ;  /* 0x000000010707a824 */ /* 0x100fe400078e0a0c */
[----:B------:R-:W-:Y:S02]  /*f000*/  @!P1 IMAD.IADD R13, R13, 0x1, -R12 ;  /* 0x000000010d0d9824 */ /* 0x000fe400078e0a0c */
[C---:B------:R-:W-:Y:S01]  /*f010*/  IMAD R14, R12.reuse, R17, R14 ;  /* 0x000000110c0e7224 */ /* 0x040fe200078e020e */
[C---:B------:R-:W-:Y:S01]  /*f020*/  ISETP.GT.U32.AND P2, PT, R12.reuse, R7, PT ;  /* 0x000000070c00720c */ /* 0x040fe20003f44070 */
[----:B------:R-:W-:Y:S02]  /*f030*/  IMAD.MOV R10, RZ, RZ, -R10 ;  /* 0x000000ffff0a7224 */ /* 0x000fe400078e0a0a */
[----:B0-----:R-:W-:Y:S01]  /*f040*/  IMAD.MOV.U32 R3, RZ, RZ, R13 ;  /* 0x000000ffff037224 */ /* 0x001fe200078e000d */
[C---:B------:R-:W-:Y:S01]  /*f050*/  ISETP.GT.U32.AND P1, PT, R12.reuse, R14, PT ;  /* 0x0000000e0c00720c */ /* 0x040fe20003f24070 */
[----:B------:R-:W-:-:S02]  /*f060*/  IMAD R13, R12, R10, R16 ;  /* 0x0000000a0c0d7224 */ /* 0x000fc400078e0210 */
[----:B------:R-:W-:Y:S02]  /*f070*/  IMAD.MOV.U32 R6, RZ, RZ, R11 ;  /* 0x000000ffff067224 */ /* 0x000fe400078e000b */
[----:B------:R-:W-:Y:S01]  /*f080*/  @!P4 IMAD.IADD R15, R15, 0x1, -R12 ;  /* 0x000000010f0fc824 */ /* 0x000fe200078e0a0c */
[----:B------:R-:W-:Y:S01]  /*f090*/  ISETP.GT.U32.AND P4, PT, R12, R13, PT ;  /* 0x0000000d0c00720c */ /* 0x000fe20003f84070 */
[----:B------:R-:W-:-:S04]  /*f0a0*/  IMAD.HI.U32 R11, R4, R0, RZ ;  /* 0x00000000040b7227 */ /* 0x000fc800078e00ff */
[----:B------:R-:W-:Y:S02]  /*f0b0*/  IMAD.MOV R11, RZ, RZ, -R11 ;  /* 0x000000ffff0b7224 */ /* 0x000fe400078e0a0b */
[----:B------:R-:W-:Y:S01]  /*f0c0*/  @!P6 IMAD.MOV R6, RZ, RZ, -R6 ;  /* 0x000000ffff06e224 */ /* 0x000fe200078e0a06 */
[----:B------:R-:W-:Y:S01]  /*f0d0*/  ISETP.GE.AND P6, PT, R5, RZ, PT ;  /* 0x000000ff0500720c */ /* 0x000fe20003fc6270 */
[----:B------:R-:W-:Y:S01]  /*f0e0*/  @!P2 IMAD.IADD R7, R7, 0x1, -R12 ;  /* 0x000000010707a824 */ /* 0x000fe200078e0a0c */
[----:B------:R-:W-:Y:S01]  /*f0f0*/  ISETP.GE.AND P2, PT, R9, RZ, PT ;  /* 0x000000ff0900720c */ /* 0x000fe20003f46270 */
[----:B------:R-:W-:Y:S01]  /*f100*/  IMAD R5, R12, R11, R0 ;  /* 0x0000000b0c057224 */ /* 0x000fe200078e0200 */
[----:B------:R0:W-:Y:S01]  /*f110*/  STL [R1+0x4e0], R6 ;  /* 0x0004e00601007387 */ /* 0x0001e20000100800 */
[----:B------:R-:W-:Y:S02]  /*f120*/  @!P1 IMAD.IADD R14, R14, 0x1, -R12 ;  /* 0x000000010e0e9824 */ /* 0x000fe400078e0a0c */
[----:B------:R-:W-:-:S02]  /*f130*/  VIADD R0, R29, 0xe7 ;  /* 0x000000e71d007836 */ /* 0x000fc40000000000 */
[----:B------:R-:W-:Y:S01]  /*f140*/  @!P0 IMAD.MOV R3, RZ, RZ, -R3 ;  /* 0x000000ffff038224 */ /* 0x000fe200078e0a03 */
[C---:B------:R-:W-:Y:S01]  /*f150*/  ISETP.GT.U32.AND P1, PT, R12.reuse, R14, PT ;  /* 0x0000000e0c00720c */ /* 0x040fe20003f24070 */
[----:B------:R-:W-:Y:S01]  /*f160*/  @!P4 IMAD.IADD R13, R13, 0x1, -R12 ;  /* 0x000000010d0dc824 */ /* 0x000fe200078e0a0c */
[----:B------:R-:W-:Y:S01]  /*f170*/  IABS R9, R0 ;  /* 0x0000000000097213 */ /* 0x000fe20000000000 */
[C---:B------:R-:W-:Y:S01]  /*f180*/  VIADD R10, R29.reuse, 0xe4 ;  /* 0x000000e41d0a7836 */ /* 0x040fe20000000000 */
[----:B------:R1:W-:Y:S01]  /*f190*/  STL [R1+0x4cc], R3 ;  /* 0x0004cc0301007387 */ /* 0x0003e20000100800 */
[----:B0-----:R-:W-:Y:S01]  /*f1a0*/  IMAD.MOV.U32 R6, RZ, RZ, R7 ;  /* 0x000000ffff067224 */ /* 0x001fe200078e0007 */
[----:B------:R-:W-:Y:S01]  /*f1b0*/  ISETP.GT.U32.AND P4, PT, R12, R13, PT ;  /* 0x0000000d0c00720c */ /* 0x000fe20003f84070 */
[----:B------:R-:W-:Y:S01]  /*f1c0*/  VIADD R7, R29, 0xe6 ;  /* 0x000000e61d077836 */ /* 0x000fe20000000000 */
[----:B------:R-:W-:Y:S01]  /*f1d0*/  ISETP.GE.AND P0, PT, R8, RZ, PT ;  /* 0x000000ff0800720c */ /* 0x000fe20003f06270 */
[----:B------:R-:W-:Y:S01]  /*f1e0*/  IMAD.HI.U32 R11, R4, R9, RZ ;  /* 0x00000009040b7227 */ /* 0x000fe200078e00ff */
[----:B------:R-:W-:-:S02]  /*f1f0*/  IABS R16, R10 ;  /* 0x0000000a00107213 */ /* 0x000fc40000000000 */
[----:B------:R-:W-:Y:S01]  /*f200*/  IABS R18, R7 ;  /* 0x0000000700127213 */ /* 0x000fe20000000000 */
[----:B------:R-:W-:Y:S02]  /*f210*/  IMAD.MOV R11, RZ, RZ, -R11 ;  /* 0x000000ffff0b7224 */ /* 0x000fe400078e0a0b */
[----:B-1----:R-:W-:Y:S02]  /*f220*/  IMAD.MOV.U32 R3, RZ, RZ, R15 ;  /* 0x000000ffff037224 */ /* 0x002fe400078e000f */
[----:B------:R-:W-:Y:S01]  /*f230*/  @!P3 IMAD.MOV R6, RZ, RZ, -R6 ;  /* 0x000000ffff06b224 */ /* 0x000fe200078e0a06 */
[----:B------:R-:W-:Y:S01]  /*f240*/  ISETP.GE.AND P3, PT, R0, RZ, PT ;  /* 0x000000ff0000720c */ /* 0x000fe20003f66270 */
[----:B------:R-:W-:Y:S01]  /*f250*/  @!P5 IMAD.MOV R3, RZ, RZ, -R3 ;  /* 0x000000ffff03d224 */ /* 0x000fe200078e0a03 */
[----:B------:R-:W-:Y:S01]  /*f260*/  ISETP.GE.AND P5, PT, R7, RZ, PT ;  /* 0x000000ff0700720c */ /* 0x000fe20003fa6270 */
[----:B------:R-:W-:Y:S01]  /*f270*/  IMAD.HI.U32 R7, R4, R18, RZ ;  /* 0x0000001204077227 */ /* 0x000fe200078e00ff */
[----:B------:R0:W-:Y:S03]  /*f280*/  STL [R1+0x4d8], R6 ;  /* 0x0004d80601007387 */ /* 0x0001e60000100800 */
[----:B------:R-:W-:Y:S01]  /*f290*/  @!P1 IMAD.IADD R14, R14, 0x1, -R12 ;  /* 0x000000010e0e9824 */ /* 0x000fe200078e0a0c */
[C---:B------:R-:W-:Y:S01]  /*f2a0*/  ISETP.GT.U32.AND P1, PT, R12.reuse, R5, PT ;  /* 0x000000050c00720c */ /* 0x040fe20003f24070 */
[----:B------:R-:W-:Y:S01]  /*f2b0*/  IMAD.MOV R7, RZ, RZ, -R7 ;  /* 0x000000ffff077224 */ /* 0x000fe200078e0a07 */
[----:B------:R1:W-:Y:S01]  /*f2c0*/  STL [R1+0x4dc], R3 ;  /* 0x0004dc0301007387 */ /* 0x0003e20000100800 */
[----:B------:R-:W-:-:S02]  /*f2d0*/  IMAD R9, R12, R11, R9 ;  /* 0x0000000b0c097224 */ /* 0x000fc400078e0209 */
[C---:B------:R-:W-:Y:S02]  /*f2e0*/  IMAD R18, R12.reuse, R7, R18 ;  /* 0x000000070c127224 */ /* 0x040fe400078e0212 */
[----:B------:R-:W-:Y:S01]  /*f2f0*/  @!P4 IMAD.IADD R13, R13, 0x1, -R12 ;  /* 0x000000010d0dc824 */ /* 0x000fe200078e0a0c */
[C---:B------:R-:W-:Y:S01]  /*f300*/  ISETP.GT.U32.AND P4, PT, R12.reuse, R9, PT ;  /* 0x000000090c00720c */ /* 0x040fe20003f84070 */
[----:B0-----:R-:W-:Y:S02]  /*f310*/  IMAD.MOV.U32 R6, RZ, RZ, R14 ;  /* 0x000000ffff067224 */ /* 0x001fe400078e000e */
[----:B------:R-:W-:Y:S02]  /*f320*/  VIADD R0, R29, 0xe5 ;  /* 0x000000e51d007836 */ /* 0x000fe40000000000 */
[----:B------:R-:W-:Y:S01]  /*f330*/  @!P6 IMAD.MOV R6, RZ, RZ, -R6 ;  /* 0x000000ffff06e224 */ /* 0x000fe200078e0a06 */
[----:B------:R-:W-:Y:S01]  /*f340*/  ISETP.GT.U32.AND P6, PT, R12, R18, PT ;  /* 0x000000120c00720c */ /* 0x000fe20003fc4070 */
[----:B------:R-:W-:Y:S01]  /*f350*/  IMAD.HI.U32 R7, R4, R16, RZ ;  /* 0x0000001004077227 */ /* 0x000fe200078e00ff */
[----:B------:R-:W-:-:S02]  /*f360*/  IABS R8, R0 ;  /* 0x0000000000087213 */ /* 0x000fc40000000000 */
[----:B------:R-:W-:Y:S01]  /*f370*/  STL [R1+0x4d0], R6 ;  /* 0x0004d00601007387 */ /* 0x000fe20000100800 */
[--C-:B------:R-:W-:Y:S02]  /*f380*/  @!P1 IMAD.IADD R5, R5, 0x1, -R12.reuse ;  /* 0x0000000105059824 */ /* 0x100fe400078e0a0c */
[--C-:B------:R-:W-:Y:S02]  /*f390*/  @!P4 IMAD.IADD R9, R9, 0x1, -R12.reuse ;  /* 0x000000010909c824 */ /* 0x100fe400078e0a0c */
[----:B------:R-:W-:Y:S01]  /*f3a0*/  IMAD.HI.U32 R11, R4, R8, RZ ;  /* 0x00000008040b7227 */ /* 0x000fe200078e00ff */
[C---:B------:R-:W-:Y:S02]  /*f3b0*/  ISETP.GT.U32.AND P1, PT, R12.reuse, R5, PT ;  /* 0x000000050c00720c */ /* 0x040fe40003f24070 */
[----:B------:R-:W-:Y:S01]  /*f3c0*/  ISETP.GT.U32.AND P4, PT, R12, R9, PT ;  /* 0x000000090c00720c */ /* 0x000fe20003f84070 */
[----:B------:R-:W-:Y:S02]  /*f3d0*/  @!P6 IMAD.IADD R18, R18, 0x1, -R12 ;  /* 0x000000011212e824 */ /* 0x000fe400078e0a0c */
[----:B-1----:R-:W-:-:S02]  /*f3e0*/  IMAD.MOV.U32 R3, RZ, RZ, R13 ;  /* 0x000000ffff037224 */ /* 0x002fc400078e000d */
[----:B------:R-:W-:Y:S01]  /*f3f0*/  IMAD.MOV R7, RZ, RZ, -R7 ;  /* 0x000000ffff077224 */ /* 0x000fe200078e0a07 */
[----:B------:R-:W-:Y:S01]  /*f400*/  ISETP.GT.U32.AND P6, PT, R12, R18, PT ;  /* 0x000000120c00720c */ /* 0x000fe20003fc4070 */
[----:B------:R-:W-:Y:S02]  /*f410*/  IMAD.MOV R11, RZ, RZ, -R11 ;  /* 0x000000ffff0b7224 */ /* 0x000fe400078e0a0b */
[C---:B------:R-:W-:Y:S02]  /*f420*/  VIADD R15, R29.reuse, 0xe3 ;  /* 0x000000e31d0f7836 */ /* 0x040fe40000000000 */
[----:B------:R-:W-:Y:S01]  /*f430*/  @!P0 IMAD.MOV R3, RZ, RZ, -R3 ;  /* 0x000000ffff038224 */ /* 0x000fe200078e0a03 */
[----:B------:R-:W-:Y:S01]  /*f440*/  ISETP.GE.AND P0, PT, R0, RZ, PT ;  /* 0x000000ff0000720c */ /* 0x000fe20003f06270 */
[C---:B------:R-:W-:Y:S02]  /*f450*/  IMAD R16, R12.reuse, R7, R16 ;  /* 0x000000070c107224 */ /* 0x040fe400078e0210 */
[C---:B------:R-:W-:Y:S01]  /*f460*/  IMAD R0, R12.reuse, R11, R8 ;  /* 0x0000000b0c007224 */ /* 0x040fe200078e0208 */
[----:B------:R-:W-:Y:S01]  /*f470*/  IABS R11, R15 ;  /* 0x0000000f000b7213 */ /* 0x000fe20000000000 */
[----:B------:R-:W-:Y:S01]  /*f480*/  VIADD R7, R29, 0xe2 ;  /* 0x000000e21d077836 */ /* 0x000fe20000000000 */
[----:B------:R0:W-:Y:S01]  /*f490*/  STL [R1+0x4d4], R3 ;  /* 0x0004d40301007387 */ /* 0x0001e20000100800 */
[----:B------:R-:W-:Y:S01]  /*f4a0*/  @!P4 IMAD.IADD R9, R9, 0x1, -R12 ;  /* 0x000000010909c824 */ /* 0x000fe200078e0a0c */
[----:B------:R-:W-:Y:S01]  /*f4b0*/  ISETP.GT.U32.AND P4, PT, R12, R0, PT ;  /* 0x000000000c00720c */ /* 0x000fe20003f84070 */
[----:B------:R-:W-:Y:S01]  /*f4c0*/  IMAD.HI.U32 R17, R4, R11, RZ ;  /* 0x0000000b04117227 */ /* 0x000fe200078e00ff */
[----:B------:R-:W-:-:S03]  /*f4d0*/  IABS R23, R7 ;  /* 0x0000000700177213 */ /* 0x000fc60000000000 */
[--C-:B------:R-:W-:Y:S01]  /*f4e0*/  @!P6 IMAD.IADD R18, R18, 0x1, -R12.reuse ;  /* 0x000000011212e824 */ /* 0x100fe200078e0a0c */
[----:B------:R-:W-:Y:S01]  /*f4f0*/  ISETP.GT.U32.AND P6, PT, R12, R16, PT ;  /* 0x000000100c00720c */ /* 0x000fe20003fc4070 */
[----:B------:R-:W-:Y:S01]  /*f500*/  @!P1 IMAD.IADD R5, R5, 0x1, -R12 ;  /* 0x0000000105059824 */ /* 0x000fe200078e0a0c */
[----:B------:R-:W-:Y:S01]  /*f510*/  ISETP.GE.AND P1, PT, R10, RZ, PT ;  /* 0x000000ff0a00720c */ /* 0x000fe20003f26270 */
[----:B------:R-:W-:Y:S02]  /*f520*/  IMAD.MOV R17, RZ, RZ, -R17 ;  /* 0x000000ffff117224 */ /* 0x000fe400078e0a11 */
[----:B------:R-:W-:-:S04]  /*f530*/  IMAD.HI.U32 R22, R4, R23, RZ ;  /* 0x0000001704167227 */ /* 0x000fc800078e00ff */
[----:B------:R-:W-:Y:S02]  /*f540*/  IMAD R11, R12, R17, R11 ;  /* 0x000000110c0b7224 */ /* 0x000fe400078e020b */
[----:B------:R-:W-:Y:S02]  /*f550*/  IMAD.MOV R22, RZ, RZ, -R22 ;  /* 0x000000ffff167224 */ /* 0x000fe400078e0a16 */
[----:B0-----:R-:W-:Y:S02]  /*f560*/  IMAD.MOV.U32 R3, RZ, RZ, R5 ;  /* 0x000000ffff037224 */ /* 0x001fe400078e0005 */
[C---:B------:R-:W-:Y:S02]  /*f570*/  VIADD R8, R29.reuse, 0xe0 ;  /* 0x000000e01d087836 */ /* 0x040fe40000000000 */
[--C-:B------:R-:W-:Y:S01]  /*f580*/  @!P4 IMAD.IADD R0, R0, 0x1, -R12.reuse ;  /* 0x000000010000c824 */ /* 0x100fe200078e0a0c */
[C---:B------:R-:W-:Y:S01]  /*f590*/  ISETP.GT.U32.AND P4, PT, R12.reuse, R11, PT ;  /* 0x0000000b0c00720c */ /* 0x040fe20003f84070 */
[C---:B------:R-:W-:Y:S01]  /*f5a0*/  IMAD R22, R12.reuse, R22, R23 ;  /* 0x000000160c167224 */ /* 0x040fe200078e0217 */
[----:B------:R-:W-:Y:S01]  /*f5b0*/  IABS R10, R8 ;  /* 0x00000008000a7213 */ /* 0x000fe20000000000 */
[----:B------:R-:W-:Y:S01]  /*f5c0*/  @!P2 IMAD.MOV R3, RZ, RZ, -R3 ;  /* 0x000000ffff03a224 */ /* 0x000fe200078e0a03 */
[----:B------:R-:W-:Y:S01]  /*f5d0*/  ISETP.GT.U32.AND P2, PT, R12, R0, PT ;  /* 0x000000000c00720c */ /* 0x000fe20003f44070 */
[----:B------:R-:W-:Y:S01]  /*f5e0*/  @!P6 IMAD.IADD R16, R16, 0x1, -R12 ;  /* 0x000000011010e824 */ /* 0x000fe200078e0a0c */
[----:B------:R-:W-:Y:S01]  /*f5f0*/  ISETP.GT.U32.AND P6, PT, R12, R22, PT ;  /* 0x000000160c00720c */ /* 0x000fe20003fc4070 */
[----:B------:R-:W-:Y:S01]  /*f600*/  VIADD R14, R29, 0xdf ;  /* 0x000000df1d0e7836 */ /* 0x000fe20000000000 */
[----:B------:R0:W-:Y:S01]  /*f610*/  STL [R1+0x4c4], R3 ;  /* 0x0004c40301007387 */ /* 0x0001e20000100800 */
[----:B------:R-:W-:-:S03]  /*f620*/  IMAD.HI.U32 R19, R4, R10, RZ ;  /* 0x0000000a04137227 */ /* 0x000fc600078e00ff */
[----:B------:R-:W-:Y:S01]  /*f630*/  IABS R13, R14 ;  /* 0x0000000e000d7213 */ /* 0x000fe20000000000 */
[----:B------:R-:W-:Y:S02]  /*f640*/  IMAD.MOV R19, RZ, RZ, -R19 ;  /* 0x000000ffff137224 */ /* 0x000fe400078e0a13 */
[----:B------:R-:W-:Y:S01]  /*f650*/  @!P4 IMAD.IADD R11, R11, 0x1, -R12 ;  /* 0x000000010b0bc824 */ /* 0x000fe200078e0a0c */
[C---:B------:R-:W-:Y:S01]  /*f660*/  ISETP.GT.U32.AND P4, PT, R12.reuse, R16, PT ;  /* 0x000000100c00720c */ /* 0x040fe20003f84070 */
[C---:B------:R-:W-:Y:S02]  /*f670*/  IMAD R21, R12.reuse, R24, R21 ;  /* 0x000000180c157224 */ /* 0x040fe400078e0215 */
[----:B0-----:R-:W-:Y:S02]  /*f680*/  IMAD.MOV.U32 R3, RZ, RZ, R9 ;  /* 0x000000ffff037224 */ /* 0x001fe400078e0009 */
[----:B------:R-:W-:Y:S02]  /*f690*/  IMAD R10, R12, R19, R10 ;  /* 0x000000130c0a7224 */ /* 0x000fe400078e020a */
[----:B------:R-:W-:-:S02]  /*f6a0*/  @!P3 IMAD.MOV R3, RZ, RZ, -R3 ;  /* 0x000000ffff03b224 */ /* 0x000fc400078e0a03 */
[--C-:B------:R-:W-:Y:S01]  /*f6b0*/  @!P6 IMAD.IADD R22, R22, 0x1, -R12.reuse ;  /* 0x000000011616e824 */ /* 0x100fe200078e0a0c */
[----:B------:R-:W-:Y:S01]  /*f6c0*/  ISETP.GT.U32.AND P6, PT, R12, R11, PT ;  /* 0x0000000b0c00720c */ /* 0x000fe20003fc4070 */
[----:B------:R-:W-:Y:S01]  /*f6d0*/  IMAD.HI.U32 R17, R4, R13, RZ ;  /* 0x0000000d04117227 */ /* 0x000fe200078e00ff */
[----:B------:R0:W-:Y:S02]  /*f6e0*/  STL [R1+0x4c0], R3 ;  /* 0x0004c00301007387 */ /* 0x0001e40000100800 */
[----:B------:R-:W-:Y:S01]  /*f6f0*/  ISETP.GT.U32.AND P3, PT, R12, R22, PT ;  /* 0x000000160c00720c */ /* 0x000fe20003f64070 */
[----:B------:R-:W-:Y:S01]  /*f700*/  @!P2 IMAD.IADD R0, R0, 0x1, -R12 ;  /* 0x000000010000a824 */ /* 0x000fe200078e0a0c */
[----:B------:R-:W-:Y:S01]  /*f710*/  ISETP.GT.U32.AND P2, PT, R12, R10, PT ;  /* 0x0000000a0c00720c */ /* 0x000fe20003f44070 */
[----:B------:R-:W-:Y:S02]  /*f720*/  IMAD.MOV R17, RZ, RZ, -R17 ;  /* 0x000000ffff117224 */ /* 0x000fe400078e0a11 */
[----:B------:R-:W-:-:S02]  /*f730*/  VIADD R19, R29, 0xde ;  /* 0x000000de1d137836 */ /* 0x000fc40000000000 */
[C---:B------:R-:W-:Y:S02]  /*f740*/  IMAD R13, R12.reuse, R17, R13 ;  /* 0x000000110c0d7224 */ /* 0x040fe400078e020d */
[----:B0-----:R-:W-:Y:S01]  /*f750*/  IMAD.MOV.U32 R3, RZ, RZ, R18 ;  /* 0x000000ffff037224 */ /* 0x001fe200078e0012 */
[----:B------:R-:W-:Y:S01]  /*f760*/  IABS R5, R19 ;  /* 0x0000001300057213 */ /* 0x000fe20000000000 */
[----:B------:R-:W-:Y:S02]  /*f770*/  VIADD R17, R29, 0xdd ;  /* 0x000000dd1d117836 */ /* 0x000fe40000000000 */
[----:B------:R-:W-:Y:S01]  /*f780*/  @!P5 IMAD.MOV R3, RZ, RZ, -R3 ;  /* 0x000000ffff03d224 */ /* 0x000fe200078e0a03 */
[----:B------:R-:W-:Y:S01]  /*f790*/  ISETP.GT.U32.AND P5, PT, R12, R21, PT ;  /* 0x000000150c00720c */ /* 0x000fe20003fa4070 */
[--C-:B------:R-:W-:Y:S01]  /*f7a0*/  @!P4 IMAD.IADD R16, R16, 0x1, -R12.reuse ;  /* 0x000000011010c824 */ /* 0x100fe200078e0a0c */
[----:B------:R-:W-:Y:S01]  /*f7b0*/  IABS R9, R17 ;  /* 0x0000001100097213 */ /* 0x000fe20000000000 */
[----:B------:R-:W-:Y:S01]  /*f7c0*/  @!P6 IMAD.IADD R11, R11, 0x1, -R12 ;  /* 0x000000010b0be824 */ /* 0x000fe200078e0a0c */
[----:B------:R-:W-:Y:S01]  /*f7d0*/  ISETP.GT.U32.AND P6, PT, R12, R13, PT ;  /* 0x0000000d0c00720c */ /* 0x000fe20003fc4070 */
[----:B------:R-:W-:Y:S01]  /*f7e0*/  IMAD.MOV.U32 R6, RZ, RZ, R0 ;  /* 0x000000ffff067224 */ /* 0x000fe200078e0000 */
[----:B------:R0:W-:Y:S01]  /*f7f0*/  STL [R1+0x4bc], R3 ;  /* 0x0004bc0301007387 */ /* 0x0001e20000100800 */
[----:B------:R-:W-:Y:S01]  /*f800*/  @!P2 IMAD.IADD R10, R10, 0x1, -R12 ;  /* 0x000000010a0aa824 */ /* 0x000fe200078e0a0c */
[----:B------:R-:W-:Y:S01]  /*f810*/  ISETP.GE.AND P4, PT, R15, RZ, PT ;  /* 0x000000ff0f00720c */ /* 0x000fe20003f86270 */
[----:B------:R-:W-:Y:S01]  /*f820*/  IMAD.HI.U32 R15, R4, R5, RZ ;  /* 0x00000005040f7227 */ /* 0x000fe200078e00ff */
[----:B------:R-:W-:-:S03]  /*f830*/  ISETP.GE.AND P2, PT, R8, RZ, PT ;  /* 0x000000ff0800720c */ /* 0x000fc60003f46270 */
        /* <DEDUP_REMOVED lines=9> */
[----:B------:R-:W-:Y:S01]  /*f8d0*/  @!P1 IMAD.MOV R3, RZ, RZ, -R3 ;  /* 0x000000ffff039224 */ /* 0x000fe200078e0a03 */
[C---:B------:R-:W-:Y:S01]  /*f8e0*/  ISETP.GT.U32.AND P1, PT, R12.reuse, R10, PT ;  /* 0x0000000a0c00720c */ /* 0x040fe20003f24070 */
[----:B------:R-:W-:Y:S02]  /*f8f0*/  IMAD.MOV R15, RZ, RZ, -R15 ;  /* 0x000000ffff0f7224 */ /* 0x000fe400078e0a0f */
[----:B------:R-:W-:Y:S01]  /*f900*/  IMAD.MOV R18, RZ, RZ, -R18 ;  /* 0x000000ffff127224 */ /* 0x000fe200078e0a12 */
[----:B------:R1:W-:Y:S01]  /*f910*/  STL [R1+0x4ac], R3 ;  /* 0x0004ac0301007387 */ /* 0x0003e20000100800 */
[----:B------:R-:W-:Y:S02]  /*f920*/  IMAD R5, R12, R15, R5 ;  /* 0x0000000f0c057224 */ /* 0x000fe400078e0205 */
[----:B------:R-:W-:Y:S02]  /*f930*/  @!P6 IMAD.IADD R13, R13, 0x1, -R12 ;  /* 0x000000010d0de824 */ /* 0x000fe400078e0a0c */
[----:B0-----:R-:W-:-:S02]  /*f940*/  IMAD.MOV.U32 R6, RZ, RZ, R11 ;  /* 0x000000ffff067224 */ /* 0x001fc400078e000b */
[C---:B------:R-:W-:Y:S01]  /*f950*/  IMAD R9, R12.reuse, R18, R9 ;  /* 0x000000120c097224 */ /* 0x040fe200078e0209 */
[C---:B------:R-:W-:Y:S01]  /*f960*/  ISETP.GT.U32.AND P6, PT, R12.reuse, R13, PT ;  /* 0x0000000d0c00720c */ /* 0x040fe20003fc4070 */
[----:B------:R-:W-:Y:S02]  /*f970*/  VIADD R0, R29, 0xdc ;  /* 0x000000dc1d007836 */ /* 0x000fe40000000000 */
[----:B-1----:R-:W-:Y:S02]  /*f980*/  IMAD.MOV.U32 R3, RZ, RZ, R22 ;  /* 0x000000ffff037224 */ /* 0x002fe400078e0016 */
[----:B------:R-:W-:Y:S01]  /*f990*/  @!P4 IMAD.MOV R6, RZ, RZ, -R6 ;  /* 0x000000ffff06c224 */ /* 0x000fe200078e0a06 */
[C---:B------:R-:W-:Y:S01]  /*f9a0*/  ISETP.GT.U32.AND P4, PT, R12.reuse, R5, PT ;  /* 0x000000050c00720c */ /* 0x040fe20003f84070 */
[----:B------:R-:W-:Y:S01]  /*f9b0*/  @!P3 IMAD.MOV R3, RZ, RZ, -R3 ;  /* 0x000000ffff03b224 */ /* 0x000fe200078e0a03 */
[----:B------:R-:W-:Y:S01]  /*f9c0*/  IABS R15, R0 ;  /* 0x00000000000f7213 */ /* 0x000fe20000000000 */
[--C-:B------:R-:W-:Y:S01]  /*f9d0*/  @!P0 IMAD.IADD R21, R21, 0x1, -R12.reuse ;  /* 0x0000000115158824 */ /* 0x100fe200078e0a0c */
[----:B------:R-:W-:Y:S01]  /*f9e0*/  ISETP.GT.U32.AND P0, PT, R12, R9, PT ;  /* 0x000000090c00720c */ /* 0x000fe20003f04070 */
[----:B------:R-:W-:Y:S01]  /*f9f0*/  @!P1 IMAD.IADD R10, R10, 0x1, -R12 ;  /* 0x000000010a0a9824 */ /* 0x000fe200078e0a0c */
[----:B------:R0:W-:Y:S01]  /*fa00*/  STL [R1+0x4a8], R6 ;  /* 0x0004a80601007387 */ /* 0x0001e20000100800 */
[----:B------:R-:W-:Y:S01]  /*fa10*/  ISETP.GE.AND P3, PT, R14, RZ, PT ;  /* 0x000000ff0e00720c */ /* 0x000fe20003f66270 */
[----:B------:R-:W-:Y:S01]  /*fa20*/  IMAD.HI.U32 R8, R4, R15, RZ ;  /* 0x0000000f04087227 */ /* 0x000fe200078e00ff */
[----:B------:R-:W-:Y:S01]  /*fa30*/  ISETP.GE.AND P1, PT, R19, RZ, PT ;  /* 0x000000ff1300720c */ /* 0x000fe20003f26270 */
[----:B------:R1:W-:Y:S02]  /*fa40*/  STL [R1+0x4a0], R3 ;  /* 0x0004a00301007387 */ /* 0x0003e40000100800 */
[----:B------:R-:W-:-:S02]  /*fa50*/  VIADD R7, R29, 0xdb ;  /* 0x000000db1d077836 */ /* 0x000fc40000000000 */
[--C-:B------:R-:W-:Y:S01]  /*fa60*/  @!P6 IMAD.IADD R13, R13, 0x1, -R12.reuse ;  /* 0x000000010d0de824 */ /* 0x100fe200078e0a0c */
[----:B------:R-:W-:Y:S01]  /*fa70*/  ISETP.GE.AND P6, PT, R17, RZ, PT ;  /* 0x000000ff1100720c */ /* 0x000fe20003fc6270 */
[----:B0-----:R-:W-:Y:S01]  /*fa80*/  IMAD.MOV.U32 R6, RZ, RZ, R21 ;  /* 0x000000ffff067224 */ /* 0x001fe200078e0015 */
[----:B------:R-:W-:Y:S01]  /*fa90*/  IABS R18, R7 ;  /* 0x0000000700127213 */ /* 0x000fe20000000000 */
[----:B------:R-:W-:Y:S01]  /*faa0*/  @!P4 IMAD.IADD R5, R5, 0x1, -R12 ;  /* 0x000000010505c824 */ /* 0x000fe200078e0a0c */
[----:B------:R-:W-:Y:S01]  /*fab0*/  ISETP.GE.AND P4, PT, R0, RZ, PT ;  /* 0x000000ff0000720c */ /* 0x000fe20003f86270 */
[----:B-1----:R-:W-:Y:S02]  /*fac0*/  IMAD.MOV.U32 R3, RZ, RZ, R10 ;  /* 0x000000ffff037224 */ /* 0x002fe400078e000a */
[----:B------:R-:W-:Y:S01]  /*fad0*/  @!P5 IMAD.MOV R6, RZ, RZ, -R6 ;  /* 0x000000ffff06d224 */ /* 0x000fe200078e0a06 */
[----:B------:R-:W-:Y:S01]  /*fae0*/  ISETP.GE.AND P5, PT, R7, RZ, PT ;  /* 0x000000ff0700720c */ /* 0x000fe20003fa6270 */
[----:B------:R-:W-:-:S02]  /*faf0*/  @!P2 IMAD.MOV R3, RZ, RZ, -R3 ;  /* 0x000000ffff03a224 */ /* 0x000fc400078e0a03 */
[----:B------:R-:W-:Y:S01]  /*fb00*/  IMAD.MOV R8, RZ, RZ, -R8 ;  /* 0x000000ffff087224 */ /* 0x000fe200078e0a08 */
[----:B------:R-:W-:Y:S01]  /*fb10*/  STL [R1+0x49c], R6 ;  /* 0x00049c0601007387 */ /* 0x000fe20000100800 */
[----:B------:R-:W-:Y:S01]  /*fb20*/  @!P0 IMAD.IADD R9, R9, 0x1, -R12 ;  /* 0x0000000109098824 */ /* 0x000fe200078e0a0c */
[C---:B------:R-:W-:Y:S01]  /*fb30*/  ISETP.GT.U32.AND P0, PT, R12.reuse, R5, PT ;  /* 0x000000050c00720c */ /* 0x040fe20003f04070 */
[----:B------:R-:W-:Y:S01]  /*fb40*/  IMAD R15, R12, R8, R15 ;  /* 0x000000080c0f7224 */ /* 0x000fe200078e020f */
[----:B------:R0:W-:Y:S01]  /*fb50*/  STL [R1+0x498], R3 ;  /* 0x0004980301007387 */ /* 0x0001e20000100800 */
[----:B------:R-:W-:Y:S01]  /*fb60*/  IMAD.HI.U32 R0, R4, R18, RZ ;  /* 0x0000001204007227 */ /* 0x000fe200078e00ff */
[----:B------:R-:W-:-:S03]  /*fb70*/  ISETP.GT.U32.AND P2, PT, R12, R9, PT ;  /* 0x000000090c00720c */ /* 0x000fc60003f44070 */
[----:B------:R-:W-:Y:S02]  /*fb80*/  IMAD.MOV R0, RZ, RZ, -R0 ;  /* 0x000000ffff007224 */ /* 0x000fe400078e0a00 */
[----:B------:R-:W-:Y:S02]  /*fb90*/  VIADD R16, R29, 0xda ;  /* 0x000000da1d107836 */ /* 0x000fe40000000000 */
[----:B------:R-:W-:Y:S02]  /*fba0*/  IMAD R18, R12, R0, R18 ;  /* 0x000000000c127224 */ /* 0x000fe400078e0212 */
[----:B0-----:R-:W-:Y:S02]  /*fbb0*/  IMAD.MOV.U32 R3, RZ, RZ, R13 ;  /* 0x000000ffff037224 */ /* 0x001fe400078e000d */
[--C-:B------:R-:W-:Y:S01]  /*fbc0*/  @!P0 IMAD.IADD R5, R5, 0x1, -R12.reuse ;  /* 0x0000000105058824 */ /* 0x100fe200078e0a0c */
[----:B------:R-:W-:Y:S01]  /*fbd0*/  ISETP.GE.AND P0, PT, R16, RZ, PT ;  /* 0x000000ff1000720c */ /* 0x000fe20003f06270 */
[----:B------:R-:W-:Y:S01]  /*fbe0*/  @!P3 IMAD.MOV R3, RZ, RZ, -R3 ;  /* 0x000000ffff03b224 */ /* 0x000fe200078e0a03 */
[C---:B------:R-:W-:Y:S01]  /*fbf0*/  ISETP.GT.U32.AND P3, PT, R12.reuse, R15, PT ;  /* 0x0000000f0c00720c */ /* 0x040fe20003f64070 */
[----:B------:R-:W-:Y:S01]  /*fc00*/  @!P2 IMAD.IADD R9, R9, 0x1, -R12 ;  /* 0x000000010909a824 */ /* 0x000fe200078e0a0c */
[----:B------:R-:W-:Y:S01]  /*fc10*/  ISETP.GT.U32.AND P2, PT, R12, R18, PT ;  /* 0x000000120c00720c */ /* 0x000fe20003f44070 */
[C---:B------:R-:W-:Y:S01]  /*fc20*/  VIADD R0, R29.reuse, 0xd8 ;  /* 0x000000d81d007836 */ /* 0x040fe20000000000 */
[----:B------:R0:W-:Y:S01]  /*fc30*/  STL [R1+0x494], R3 ;  /* 0x0004940301007387 */ /* 0x0001e20000100800 */
[----:B------:R-:W-:Y:S01]  /*fc40*/  IABS R16, R16 ;  /* 0x0000001000107213 */ /* 0x000fe20000000000 */
[----:B------:R-:W-:-:S02]  /*fc50*/  VIADD R7, R29, 0xd9 ;  /* 0x000000d91d077836 */ /* 0x000fc40000000000 */
[----:B------:R-:W-:Y:S01]  /*fc60*/  IABS R10, R0 ;  /* 0x00000000000a7213 */ /* 0x000fe20000000000 */
[----:B------:R-:W-:Y:S02]  /*fc70*/  VIADD R11, R29, 0xd6 ;  /* 0x000000d61d0b7836 */ /* 0x000fe40000000000 */
[----:B------:R-:W-:Y:S01]  /*fc80*/  IMAD.HI.U32 R8, R4, R16, RZ ;  /* 0x0000001004087227 */ /* 0x000fe200078e00ff */
[----:B------:R-:W-:Y:S02]  /*fc90*/  IABS R13, R7 ;  /* 0x00000007000d7213 */ /* 0x000fe40000000000 */
[----:B------:R-:W-:Y:S01]  /*fca0*/  IABS R17, R11 ;  /* 0x0000000b00117213 */ /* 0x000fe20000000000 */
[----:B0-----:R-:W-:Y:S02]  /*fcb0*/  IMAD.MOV.U32 R3, RZ, RZ, R5 ;  /* 0x000000ffff037224 */ /* 0x001fe400078e0005 */
[----:B------:R-:W-:Y:S01]  /*fcc0*/  @!P3 IMAD.IADD R15, R15, 0x1, -R12 ;  /* 0x000000010f0fb824 */ /* 0x000fe200078e0a0c */
[----:B------:R-:W-:Y:S01]  /*fcd0*/  ISETP.GE.AND P3, PT, R7, RZ, PT ;  /* 0x000000ff0700720c */ /* 0x000fe20003f66270 */
[----:B------:R-:W-:-:S02]  /*fce0*/  @!P1 IMAD.MOV R3, RZ, RZ, -R3 ;  /* 0x000000ffff039224 */ /* 0x000fc400078e0a03 */
[----:B------:R-:W-:Y:S01]  /*fcf0*/  IMAD.MOV R8, RZ, RZ, -R8 ;  /* 0x000000ffff087224 */ /* 0x000fe200078e0a08 */
[----:B------:R-:W-:Y:S01]  /*fd00*/  ISETP.GT.U32.AND P1, PT, R12, R15, PT ;  /* 0x0000000f0c00720c */ /* 0x000fe20003f24070 */
[----:B------:R-:W-:Y:S01]  /*fd10*/  @!P2 IMAD.IADD R18, R18, 0x1, -R12 ;  /* 0x000000011212a824 */ /* 0x000fe200078e0a0c */
[----:B------:R0:W-:Y:S01]  /*fd20*/  STL [R1+0x438], R3 ;  /* 0x0004380301007387 */ /* 0x0001e20000100800 */
[----:B------:R-:W-:Y:S02]  /*fd30*/  IMAD R16, R12, R8, R16 ;  /* 0x000000080c107224 */ /* 0x000fe400078e0210 */
[----:B------:R-:W-:Y:S01]  /*fd40*/  IMAD.HI.U32 R5, R4, R10, RZ ;  /* 0x0000000a04057227 */ /* 0x000fe200078e00ff */
[----:B------:R-:W-:-:S03]  /*fd50*/  ISETP.GT.U32.AND P2, PT, R12, R18, PT ;  /* 0x000000120c00720c */ /* 0x000fc60003f44070 */
[----:B------:R-:W-:-:S04]  /*fd60*/  IMAD.HI.U32 R7, R4, R13, RZ ;  /* 0x0000000d04077227 */ /* 0x000fc800078e00ff */
[----:B0-----:R-:W-:Y:S02]  /*fd70*/  IMAD.MOV.U32 R3, RZ, RZ, R9 ;  /* 0x000000ffff037224 */ /* 0x001fe400078e0009 */
[----:B------:R-:W-:Y:S01]  /*fd80*/  @!P1 IMAD.IADD R15, R15, 0x1, -R12 ;  /* 0x000000010f0f9824 */ /* 0x000fe200078e0a0c */
[----:B------:R-:W-:Y:S01]  /*fd90*/  ISETP.GT.U32.AND P1, PT, R12, R16, PT ;  /* 0x000000100c00720c */ /* 0x000fe20003f24070 */
[----:B------:R-:W-:Y:S01]  /*fda0*/  @!P6 IMAD.MOV R3, RZ, RZ, -R3 ;  /* 0x000000ffff03e224 */ /* 0x000fe200078e0a03 */
[----:B------:R-:W-:Y:S01]  /*fdb0*/  ISETP.GE.AND P6, PT, R0, RZ, PT ;  /* 0x000000ff0000720c */ /* 0x000fe20003fc6270 */
[----:B------:R-:W-:Y:S02]  /*fdc0*/  IMAD.MOV R0, RZ, RZ, -R5 ;  /* 0x000000ffff007224 */ /* 0x000fe400078e0a05 */
[----:B------:R-:W-:Y:S01]  /*fdd0*/  IMAD.MOV R7, RZ, RZ, -R7 ;  /* 0x000000ffff077224 */ /* 0x000fe200078e0a07 */
[----:B------:R0:W-:Y:S01]  /*fde0*/  STL [R1+0x490], R3 ;  /* 0x0004900301007387 */ /* 0x0001e20000100800 */
[----:B------:R-:W-:-:S02]  /*fdf0*/  IMAD R10, R12, R0, R10 ;  /* 0x000000000c0a7224 */ /* 0x000fc400078e020a */
[----:B------:R-:W-:Y:S02]  /*fe00*/  IMAD R13, R12, R7, R13 ;  /* 0x000000070c0d7224 */ /* 0x000fe400078e020d */
[C---:B------:R-:W-:Y:S02]  /*fe10*/  VIADD R5, R29.reuse, 0xd7 ;  /* 0x000000d71d057836 */ /* 0x040fe40000000000 */
[--C-:B------:R-:W-:Y:S01]  /*fe20*/  @!P2 IMAD.IADD R18, R18, 0x1, -R12.reuse ;  /* 0x000000011212a824 */ /* 0x100fe200078e0a0c */
[----:B------:R-:W-:Y:S01]  /*fe30*/  ISETP.GT.U32.AND P2, PT, R12, R13, PT ;  /* 0x0000000d0c00720c */ /* 0x000fe20003f44070 */
[----:B------:R-:W-:Y:S01]  /*fe40*/  @!P1 IMAD.IADD R16, R16, 0x1, -R12 ;  /* 0x0000000110109824 */ /* 0x000fe200078e0a0c */
[----:B------:R-:W-:Y:S01]  /*fe50*/  IABS R9, R5 ;  /* 0x0000000500097213 */ /* 0x000fe20000000000 */
[----:B0-----:R-:W-:Y:S02]  /*fe60*/  IMAD.MOV.U32 R3, RZ, RZ, R15 ;  /* 0x000000ffff037224 */ /* 0x001fe400078e000f */
[----:B------:R-:W-:Y:S01]  /*fe70*/  VIADD R0, R29, 0xd5 ;  /* 0x000000d51d007836 */ /* 0x000fe20000000000 */
[C---:B------:R-:W-:Y:S01]  /*fe80*/  ISETP.GT.U32.AND P1, PT, R12.reuse, R16, PT ;  /* 0x000000100c00720c */ /* 0x040fe20003f24070 */
[----:B------:R-:W-:Y:S01]  /*fe90*/  @!P4 IMAD.MOV R3, RZ, RZ, -R3 ;  /* 0x000000ffff03c224 */ /* 0x000fe200078e0a03 */
[----:B------:R-:W-:Y:S01]  /*fea0*/  ISETP.GT.U32.AND P4, PT, R12, R10, PT ;  /* 0x0000000a0c00720c */ /* 0x000fe20003f84070 */
[----:B------:R-:W-:Y:S01]  /*feb0*/  IMAD.HI.U32 R15, R4, R9, RZ ;  /* 0x00000009040f7227 */ /* 0x000fe200078e00ff */
[----:B------:R-:W-:-:S02]  /*fec0*/  IABS R14, R0 ;  /* 0x00000000000e7213 */ /* 0x000fc40000000000 */
[----:B------:R0:W-:Y:S01]  /*fed0*/  STL [R1+0x450], R3 ;  /* 0x0004500301007387 */ /* 0x0001e20000100800 */
[----:B------:R-:W-:Y:S02]  /*fee0*/  IMAD.MOV R15, RZ, RZ, -R15 ;  /* 0x000000ffff0f7224 */ /* 0x000fe400078e0a0f */
[--C-:B------:R-:W-:Y:S02]  /*fef0*/  @!P2 IMAD.IADD R13, R13, 0x1, -R12.reuse ;  /* 0x000000010d0da824 */ /* 0x100fe400078e0a0c */
[----:B------:R-:W-:Y:S02]  /*ff00*/  VIADD R7, R29, 0xd4 ;  /* 0x000000d41d077836 */ /* 0x000fe40000000000 */
[--C-:B------:R-:W-:Y:S01]  /*ff10*/  @!P1 IMAD.IADD R16, R16, 0x1, -R12.reuse ;  /* 0x0000000110109824 */ /* 0x100fe200078e0a0c */
[----:B------:R-:W-:Y:S01]  /*ff20*/  ISETP.GT.U32.AND P2, PT, R12, R13, PT ;  /* 0x0000000d0c00720c */ /* 0x000fe20003f44070 */
[----:B------:R-:W-:Y:S01]  /*ff30*/  @!P4 IMAD.IADD R10, R10, 0x1, -R12 ;  /* 0x000000010a0ac824 */ /* 0x000fe200078e0a0c */
[----:B------:R-:W-:Y:S01]  /*ff40*/  IABS R8, R7 ;  /* 0x0000000700087213 */ /* 0x000fe20000000000 */
[----:B0-----:R-:W-:-:S02]  /*ff50*/  IMAD.MOV.U32 R3, RZ, RZ, R18 ;  /* 0x000000ffff037224 */ /* 0x001fc400078e0012 */
[----:B------:R-:W-:Y:S01]  /*ff60*/  IMAD.HI.U32 R18, R4, R17, RZ ;  /* 0x0000001104127227 */ /* 0x000fe200078e00ff */
[----:B------:R-:W-:-:S03]  /*ff70*/  ISETP.GT.U32.AND P4, PT, R12, R10, PT ;  /* 0x0000000a0c00720c */ /* 0x000fc60003f84070 */
        /* <DEDUP_REMOVED lines=13> */
[--C-:B------:R-:W-:Y:S01]  /*10050*/  @!P4 IMAD.IADD R10, R10, 0x1, -R12.reuse ;  /* 0x000000010a0ac824 */ /* 0x100fe200078e0a0c */
[----:B------:R0:W-:Y:S01]  /*10060*/  STL [R1+0x478], R3 ;  /* 0x0004780301007387 */ /* 0x0001e20000100800 */
[----:B------:R-:W-:Y:S01]  /*10070*/  @!P2 IMAD.IADD R13, R13, 0x1, -R12 ;  /* 0x000000010d0da824 */ /* 0x000fe200078e0a0c */
[----:B------:R-:W-:Y:S01]  /*10080*/  ISETP.GE.AND P2, PT, R11, RZ, PT ;  /* 0x000000ff0b00720c */ /* 0x000fe20003f46270 */
[C---:B------:R-:W-:Y:S01]  /*10090*/  IMAD R11, R12.reuse, R18, R17 ;  /* 0x000000120c0b7224 */ /* 0x040fe200078e0211 */
[C---:B------:R-:W-:Y:S01]  /*100a0*/  ISETP.GT.U32.AND P4, PT, R12.reuse, R14, PT ;  /* 0x0000000e0c00720c */ /* 0x040fe20003f84070 */
[C---:B------:R-:W-:Y:S02]  /*100b0*/  IMAD R8, R12.reuse, R15, R8 ;  /* 0x0000000f0c087224 */ /* 0x040fe400078e0208 */
[----:B------:R-:W-:Y:S01]  /*100c0*/  @!P1 IMAD.IADD R5, R5, 0x1, -R12 ;  /* 0x0000000105059824 */ /* 0x000fe200078e0a0c */
[----:B------:R-:W-:Y:S01]  /*100d0*/  ISETP.GT.U32.AND P1, PT, R12, R11, PT ;  /* 0x0000000b0c00720c */ /* 0x000fe20003f24070 */
[----:B------:R-:W-:-:S02]  /*100e0*/  VIADD R9, R29, 0xd3 ;  /* 0x000000d31d097836 */ /* 0x000fc40000000000 */
[----:B0-----:R-:W-:Y:S01]  /*100f0*/  IMAD.MOV.U32 R3, RZ, RZ, R10 ;  /* 0x000000ffff037224 */ /* 0x001fe200078e000a */
[C---:B------:R-:W-:Y:S01]  /*10100*/  ISETP.GT.U32.AND P0, PT, R12.reuse, R5, PT ;  /* 0x000000050c00720c */ /* 0x040fe20003f04070 */
[----:B------:R-:W-:Y:S01]  /*10110*/  IMAD.MOV.U32 R6, RZ, RZ, R13 ;  /* 0x000000ffff067224 */ /* 0x000fe200078e000d */
[----:B------:R-:W-:Y:S01]  /*10120*/  IABS R15, R9 ;  /* 0x00000009000f7213 */ /* 0x000fe20000000000 */
[----:B------:R-:W-:Y:S01]  /*10130*/  @!P6 IMAD.MOV R3, RZ, RZ, -R3 ;  /* 0x000000ffff03e224 */ /* 0x000fe200078e0a03 */
[----:B------:R-:W-:Y:S01]  /*10140*/  ISETP.GT.U32.AND P6, PT, R12, R8, PT ;  /* 0x000000080c00720c */ /* 0x000fe20003fc4070 */
[----:B------:R-:W-:Y:S01]  /*10150*/  @!P3 IMAD.MOV R6, RZ, RZ, -R6 ;  /* 0x000000ffff06b224 */ /* 0x000fe200078e0a06 */
[----:B------:R-:W-:Y:S01]  /*10160*/  ISETP.GE.AND P3, PT, R0, RZ, PT ;  /* 0x000000ff0000720c */ /* 0x000fe20003f66270 */
[----:B------:R-:W-:Y:S02]  /*10170*/  VIADD R0, R29, 0xd2 ;  /* 0x000000d21d007836 */ /* 0x000fe40000000000 */
[----:B------:R-:W-:Y:S01]  /*10180*/  IMAD.MOV.U32 R13, RZ, RZ, R15 ;  /* 0x000000ffff0d7224 */ /* 0x000fe200078e000f */
[----:B------:R-:W-:Y:S01]  /*10190*/  STL [R1+0x480], R6 ;  /* 0x0004800601007387 */ /* 0x000fe20000100800 */
[--C-:B------:R-:W-:Y:S01]  /*101a0*/  @!P4 IMAD.IADD R14, R14, 0x1, -R12.reuse ;  /* 0x000000010e0ec824 */ /* 0x100fe200078e0a0c */
[----:B------:R-:W-:Y:S01]  /*101b0*/  IABS R15, R0 ;  /* 0x00000000000f7213 */ /* 0x000fe20000000000 */
[--C-:B------:R-:W-:Y:S01]  /*101c0*/  @!P1 IMAD.IADD R11, R11, 0x1, -R12.reuse ;  /* 0x000000010b0b9824 */ /* 0x100fe200078e0a0c */
[----:B------:R-:W-:Y:S01]  /*101d0*/  ISETP.GE.AND P1, PT, R9, RZ, PT ;  /* 0x000000ff0900720c */ /* 0x000fe20003f26270 */
[--C-:B------:R-:W-:Y:S01]  /*101e0*/  @!P0 IMAD.IADD R5, R5, 0x1, -R12.reuse ;  /* 0x0000000105058824 */ /* 0x100fe200078e0a0c */
[----:B------:R0:W-:Y:S01]  /*101f0*/  STL [R1+0x484], R3 ;  /* 0x0004840301007387 */ /* 0x0001e20000100800 */
[----:B------:R-:W-:Y:S01]  /*10200*/  @!P6 IMAD.IADD R8, R8, 0x1, -R12 ;  /* 0x000000010808e824 */ /* 0x000fe200078e0a0c */
[----:B------:R-:W-:Y:S01]  /*10210*/  ISETP.GT.U32.AND P6, PT, R12, R14, PT ;  /* 0x0000000e0c00720c */ /* 0x000fe20003fc4070 */
[----:B------:R-:W-:Y:S01]  /*10220*/  IMAD.HI.U32 R9, R4, R15, RZ ;  /* 0x0000000f04097227 */ /* 0x000fe200078e00ff */
[----:B------:R-:W-:-:S02]  /*10230*/  ISETP.GT.U32.AND P4, PT, R12, R11, PT ;  /* 0x0000000b0c00720c */ /* 0x000fc40003f84070 */
[----:B------:R-:W-:Y:S01]  /*10240*/  ISETP.GE.AND P0, PT, R7, RZ, PT ;  /* 0x000000ff0700720c */ /* 0x000fe20003f06270 */
[----:B------:R-:W-:-:S04]  /*10250*/  IMAD.HI.U32 R10, R4, R13, RZ ;  /* 0x0000000d040a7227 */ /* 0x000fc800078e00ff */
        /* <DEDUP_REMOVED lines=8> */
[--C-:B------:R-:W-:Y:S01]  /*102e0*/  @!P6 IMAD.IADD R14, R14, 0x1, -R12.reuse ;  /* 0x000000010e0ee824 */ /* 0x100fe200078e0a0c */
[C---:B------:R-:W-:Y:S01]  /*102f0*/  ISETP.GT.U32.AND P6, PT, R12.reuse, R15, PT ;  /* 0x0000000f0c00720c */ /* 0x040fe20003fc4070 */
[C---:B------:R-:W-:Y:S02]  /*10300*/  VIADD R10, R29.reuse, 0xcf ;  /* 0x000000cf1d0a7836 */ /* 0x040fe40000000000 */
[----:B------:R-:W-:Y:S02]  /*10310*/  VIADD R7, R29, 0xd1 ;  /* 0x000000d11d077836 */ /* 0x000fe40000000000 */
[--C-:B------:R-:W-:Y:S01]  /*10320*/  @!P4 IMAD.IADD R11, R11, 0x1, -R12.reuse ;  /* 0x000000010b0bc824 */ /* 0x100fe200078e0a0c */
[----:B------:R-:W-:Y:S01]  /*10330*/  ISETP.GT.U32.AND P4, PT, R12, R13, PT ;  /* 0x0000000d0c00720c */ /* 0x000fe20003f84070 */
[----:B------:R-:W-:Y:S01]  /*10340*/  VIADD R5, R29, 0xd0 ;  /* 0x000000d01d057836 */ /* 0x000fe20000000000 */
[----:B------:R-:W-:Y:S01]  /*10350*/  IABS R17, R10 ;  /* 0x0000000a00117213 */ /* 0x000fe20000000000 */
[----:B------:R-:W-:Y:S01]  /*10360*/  @!P5 IMAD.IADD R8, R8, 0x1, -R12 ;  /* 0x000000010808d824 */ /* 0x000fe200078e0a0c */
[----:B------:R-:W-:Y:S01]  /*10370*/  IABS R16, R7 ;  /* 0x0000000700107213 */ /* 0x000fe20000000000 */
[----:B0-----:R-:W-:Y:S01]  /*10380*/  IMAD.MOV.U32 R3, RZ, RZ, R11 ;  /* 0x000000ffff037224 */ /* 0x001fe200078e000b */
[----:B------:R-:W-:Y:S01]  /*10390*/  ISETP.GE.AND P5, PT, R0, RZ, PT ;  /* 0x000000ff0000720c */ /* 0x000fe20003fa6270 */
[----:B------:R-:W-:Y:S01]  /*103a0*/  IMAD.MOV.U32 R0, RZ, RZ, R17 ;  /* 0x000000ffff007224 */ /* 0x000fe200078e0011 */
[----:B------:R-:W-:Y:S01]  /*103b0*/  IABS R9, R5 ;  /* 0x0000000500097213 */ /* 0x000fe20000000000 */
[----:B------:R-:W-:-:S04]  /*103c0*/  IMAD.HI.U32 R17, R4, R16, RZ ;  /* 0x0000001004117227 */ /* 0x000fc800078e00ff */
[----:B------:R-:W-:Y:S02]  /*103d0*/  @!P6 IMAD.IADD R15, R15, 0x1, -R12 ;  /* 0x000000010f0fe824 */ /* 0x000fe400078e0a0c */
[----:B------:R-:W-:-:S04]  /*103e0*/  IMAD.HI.U32 R18, R4, R9, RZ ;  /* 0x0000000904127227 */ /* 0x000fc800078e00ff */
[----:B------:R-:W-:Y:S02]  /*103f0*/  IMAD.MOV R17, RZ, RZ, -R17 ;  /* 0x000000ffff117224 */ /* 0x000fe400078e0a11 */
[----:B------:R-:W-:Y:S01]  /*10400*/  @!P4 IMAD.IADD R13, R13, 0x1, -R12 ;  /* 0x000000010d0dc824 */ /* 0x000fe200078e0a0c */
[----:B------:R-:W-:Y:S01]  /*10410*/  ISETP.GE.AND P4, PT, R7, RZ, PT ;  /* 0x000000ff0700720c */ /* 0x000fe20003f86270 */
[----:B------:R-:W-:Y:S01]  /*10420*/  @!P2 IMAD.MOV R3, RZ, RZ, -R3 ;  /* 0x000000ffff03a224 */ /* 0x000fe200078e0a03 */
[----:B------:R-:W-:Y:S01]  /*10430*/  ISETP.GT.U32.AND P2, PT, R12, R15, PT ;  /* 0x0000000f0c00720c */ /* 0x000fe20003f44070 */
[----:B------:R-:W-:Y:S01]  /*10440*/  IMAD.HI.U32 R7, R4, R0, RZ ;  /* 0x0000000004077227 */ /* 0x000fe200078e00ff */
[----:B------:R-:W-:Y:S02]  /*10450*/  ISETP.GT.U32.AND P6, PT, R12, R13, PT ;  /* 0x0000000d0c00720c */ /* 0x000fe40003fc4070 */
[----:B------:R0:W-:Y:S01]  /*10460*/  STL [R1+0x47c], R3 ;  /* 0x00047c0301007387 */ /* 0x0001e20000100800 */
[----:B------:R-:W-:-:S02]  /*10470*/  IMAD.MOV R11, RZ, RZ, -R18 ;  /* 0x000000ffff0b7224 */ /* 0x000fc400078e0a12 */
[C---:B------:R-:W-:Y:S02]  /*10480*/  IMAD R16, R12.reuse, R17, R16 ;  /* 0x000000110c107224 */ /* 0x040fe400078e0210 */
[----:B------:R-:W-:Y:S02]  /*10490*/  IMAD.MOV.U32 R6, RZ, RZ, R14 ;  /* 0x000000ffff067224 */ /* 0x000fe400078e000e */
[----:B------:R-:W-:Y:S02]  /*104a0*/  IMAD.MOV R7, RZ, RZ, -R7 ;  /* 0x000000ffff077224 */ /* 0x000fe400078e0a07 */
[C---:B------:R-:W-:Y:S02]  /*104b0*/  IMAD R9, R12.reuse, R11, R9 ;  /* 0x0000000b0c097224 */ /* 0x040fe400078e0209 */
[----:B0-----:R-:W-:Y:S02]  /*104c0*/  IMAD.MOV.U32 R3, RZ, RZ, R8 ;  /* 0x000000ffff037224 */ /* 0x001fe400078e0008 */
[----:B------:R-:W-:Y:S01]  /*104d0*/  @!P3 IMAD.MOV R6, RZ, RZ, -R6 ;  /* 0x000000ffff06b224 */ /* 0x000fe200078e0a06 */
[C---:B------:R-:W-:Y:S01]  /*104e0*/  ISETP.GT.U32.AND P3, PT, R12.reuse, R16, PT ;  /* 0x000000100c00720c */ /* 0x040fe20003f64070 */
[----:B------:R-:W-:-:S02]  /*104f0*/  IMAD R0, R12, R7, R0 ;  /* 0x000000070c007224 */ /* 0x000fc400078e0200 */
[----:B------:R-:W-:Y:S01]  /*10500*/  @!P0 IMAD.MOV R3, RZ, RZ, -R3 ;  /* 0x000000ffff038224 */ /* 0x000fe200078e0a03 */
[C---:B------:R-:W-:Y:S01]  /*10510*/  ISETP.GT.U32.AND P0, PT, R12.reuse, R9, PT ;  /* 0x000000090c00720c */ /* 0x040fe20003f04070 */
[--C-:B------:R-:W-:Y:S01]  /*10520*/  @!P2 IMAD.IADD R15, R15, 0x1, -R12.reuse ;  /* 0x000000010f0fa824 */ /* 0x100fe200078e0a0c */
[----:B------:R-:W-:Y:S01]  /*10530*/  ISETP.GT.U32.AND P2, PT, R12, R0, PT ;  /* 0x000000000c00720c */ /* 0x000fe20003f44070 */
[----:B------:R-:W-:Y:S01]  /*10540*/  VIADD R17, R29, 0xce ;  /* 0x000000ce1d117836 */ /* 0x000fe20000000000 */
[----:B------:R-:W-:Y:S01]  /*10550*/  STL [R1+0x46c], R6 ;  /* 0x00046c0601007387 */ /* 0x000fe20000100800 */
[--C-:B------:R-:W-:Y:S01]  /*10560*/  @!P6 IMAD.IADD R13, R13, 0x1, -R12.reuse ;  /* 0x000000010d0de824 */ /* 0x100fe200078e0a0c */
[----:B------:R-:W-:Y:S01]  /*10570*/  ISETP.GE.AND P6, PT, R5, RZ, PT ;  /* 0x000000ff0500720c */ /* 0x000fe20003fc6270 */
[----:B------:R-:W-:Y:S01]  /*10580*/  VIADD R5, R29, 0xcd ;  /* 0x000000cd1d057836 */ /* 0x000fe20000000000 */
[----:B------:R-:W-:Y:S01]  /*10590*/  IABS R7, R17 ;  /* 0x0000001100077213 */ /* 0x000fe20000000000 */
[--C-:B------:R-:W-:Y:S01]  /*105a0*/  @!P3 IMAD.IADD R16, R16, 0x1, -R12.reuse ;  /* 0x000000011010b824 */ /* 0x100fe200078e0a0c */
[----:B------:R-:W-:Y:S01]  /*105b0*/  ISETP.GE.AND P3, PT, R10, RZ, PT ;  /* 0x000000ff0a00720c */ /* 0x000fe20003f66270 */
[----:B------:R0:W-:Y:S01]  /*105c0*/  STL [R1+0x470], R3 ;  /* 0x0004700301007387 */ /* 0x0001e20000100800 */
[----:B------:R-:W-:Y:S01]  /*105d0*/  IABS R8, R5 ;  /* 0x0000000500087213 */ /* 0x000fe20000000000 */
[----:B------:R-:W-:Y:S01]  /*105e0*/  @!P0 IMAD.IADD R9, R9, 0x1, -R12 ;  /* 0x0000000109098824 */ /* 0x000fe200078e0a0c */
[----:B------:R-:W-:Y:S01]  /*105f0*/  ISETP.GT.U32.AND P0, PT, R12, R16, PT ;  /* 0x000000100c00720c */ /* 0x000fe20003f04070 */
[----:B------:R-:W-:-:S04]  /*10600*/  IMAD.HI.U32 R10, R4, R7, RZ ;  /* 0x00000007040a7227 */ /* 0x000fc800078e00ff */
[----:B------:R-:W-:Y:S01]  /*10610*/  @!P2 IMAD.IADD R0, R0, 0x1, -R12 ;  /* 0x000000010000a824 */ /* 0x000fe200078e0a0c */
[----:B------:R-:W-:Y:S01]  /*10620*/  ISETP.GT.U32.AND P2, PT, R12, R9, PT ;  /* 0x000000090c00720c */ /* 0x000fe20003f44070 */
[----:B0-----:R-:W-:Y:S02]  /*10630*/  IMAD.MOV.U32 R3, RZ, RZ, R13 ;  /* 0x000000ffff037224 */ /* 0x001fe400078e000d */
[----:B------:R-:W-:Y:S02]  /*10640*/  IMAD.MOV R10, RZ, RZ, -R10 ;  /* 0x000000ffff0a7224 */ /* 0x000fe400078e0a0a */
[----:B------:R-:W-:-:S04]  /*10650*/  IMAD.HI.U32 R13, R4, R8, RZ ;  /* 0x00000008040d7227 */ /* 0x000fc800078e00ff */
[----:B------:R-:W-:Y:S02]  /*10660*/  IMAD R7, R12, R10, R7 ;  /* 0x0000000a0c077224 */ /* 0x000fe400078e0207 */
[----:B------:R-:W-:Y:S02]  /*10670*/  IMAD.MOV R13, RZ, RZ, -R13 ;  /* 0x000000ffff0d7224 */ /* 0x000fe400078e0a0d */
[----:B------:R-:W-:Y:S01]  /*10680*/  @!P0 IMAD.IADD R16, R16, 0x1, -R12 ;  /* 0x0000000110108824 */ /* 0x000fe200078e0a0c */
[C---:B------:R-:W-:Y:S01]  /*10690*/  ISETP.GT.U32.AND P0, PT, R12.reuse, R7, PT ;  /* 0x000000070c00720c */ /* 0x040fe20003f04070 */
[C---:B------:R-:W-:Y:S02]  /*106a0*/  IMAD R8, R12.reuse, R13, R8 ;  /* 0x0000000d0c087224 */ /* 0x040fe400078e0208 */
[--C-:B------:R-:W-:Y:S02]  /*106b0*/  @!P2 IMAD.IADD R9, R9, 0x1, -R12.reuse ;  /* 0x000000010909a824 */ /* 0x100fe400078e0a0c */
[C---:B------:R-:W-:Y:S01]  /*106c0*/  VIADD R11, R29.reuse, 0xcc ;  /* 0x000000cc1d0b7836 */ /* 0x040fe20000000000 */
[C---:B------:R-:W-:Y:S01]  /*106d0*/  ISETP.GT.U32.AND P2, PT, R12.reuse, R8, PT ;  /* 0x000000080c00720c */ /* 0x040fe20003f44070 */
[----:B------:R-:W-:Y:S01]  /*106e0*/  @!P1 IMAD.MOV R3, RZ, RZ, -R3 ;  /* 0x000000ffff039224 */ /* 0x000fe200078e0a03 */
[----:B------:R-:W-:Y:S01]  /*106f0*/  ISETP.GT.U32.AND P1, PT, R12, R0, PT ;  /* 0x000000000c00720c */ /* 0x000fe20003f24070 */
[----:B------:R-:W-:Y:S01]  /*10700*/  VIADD R10, R29, 0xcb ;  /* 0x000000cb1d0a7836 */ /* 0x000fe20000000000 */
[----:B------:R-:W-:Y:S01]  /*10710*/  IABS R19, R11 ;  /* 0x0000000b00137213 */ /* 0x000fe20000000000 */
[----:B------:R-:W-:Y:S01]  /*10720*/  IMAD.MOV.U32 R6, RZ, RZ, R15 ;  /* 0x000000ffff067224 */ /* 0x000fe200078e000f */
[----:B------:R0:W-:Y:S01]  /*10730*/  STL [R1+0x474], R3 ;  /* 0x0004740301007387 */ /* 0x0001e20000100800 */
[----:B------:R-:W-:Y:S01]  /*10740*/  @!P0 IMAD.IADD R7, R7, 0x1, -R12 ;  /* 0x0000000107078824 */ /* 0x000fe200078e0a0c */
[----:B------:R-:W-:Y:S01]  /*10750*/  IABS R13, R10 ;  /* 0x0000000a000d7213 */ /* 0x000fe20000000000 */
[----:B------:R-:W-:Y:S01]  /*10760*/  IMAD.HI.U32 R20, R4, R19, RZ ;  /* 0x0000001304147227 */ /* 0x000fe200078e00ff */
[----:B------:R-:W-:-:S03]  /*10770*/  ISETP.GE.AND P0, PT, R5, RZ, PT ;  /* 0x000000ff0500720c */ /* 0x000fc60003f06270 */
[----:B------:R-:W-:Y:S01]  /*10780*/  @!P2 IMAD.IADD R8, R8, 0x1, -R12 ;  /* 0x000000010808a824 */ /* 0x000fe200078e0a0c */
[----:B------:R-:W-:Y:S01]  /*10790*/  ISETP.GT.U32.AND P2, PT, R12, R7, PT ;  /* 0x000000070c00720c */ /* 0x000fe20003f44070 */
[----:B------:R-:W-:Y:S02]  /*107a0*/  @!P5 IMAD.MOV R6, RZ, RZ, -R6 ;  /* 0x000000ffff06d224 */ /* 0x000fe400078e0a06 */
[----:B0-----:R-:W-:Y:S02]  /*107b0*/  IMAD.MOV.U32 R3, RZ, RZ, R16 ;  /* 0x000000ffff037224 */ /* 0x001fe400078e0010 */
[----:B------:R-:W-:Y:S01]  /*107c0*/  IMAD.MOV R20, RZ, RZ, -R20 ;  /* 0x000000ffff147224 */ /* 0x000fe200078e0a14 */
[----:B------:R0:W-:Y:S01]  /*107d0*/  STL [R1+0x468], R6 ;  /* 0x0004680601007387 */ /* 0x0001e20000100800 */
        /* <DEDUP_REMOVED lines=8> */
[----:B0-----:R-:W-:Y:S01]  /*10860*/  IMAD.MOV.U32 R6, RZ, RZ, R9 ;  /* 0x000000ffff067224 */ /* 0x001fe200078e0009 */
[----:B------:R-:W-:Y:S01]  /*10870*/  ISETP.GT.U32.AND P5, PT, R12, R5, PT ;  /* 0x000000050c00720c */ /* 0x000fe20003fa4070 */
[----:B------:R-:W-:-:S02]  /*10880*/  VIADD R14, R29, 0xca ;  /* 0x000000ca1d0e7836 */ /* 0x000fc40000000000 */
[C---:B------:R-:W-:Y:S02]  /*10890*/  IMAD R13, R12.reuse, R18, R13 ;  /* 0x000000120c0d7224 */ /* 0x040fe400078e020d */
[----:B------:R-:W-:Y:S01]  /*108a0*/  @!P6 IMAD.MOV R6, RZ, RZ, -R6 ;  /* 0x000000ffff06e224 */ /* 0x000fe200078e0a06 */
[----:B------:R-:W-:Y:S01]  /*108b0*/  IABS R17, R14 ;  /* 0x0000000e00117213 */ /* 0x000fe20000000000 */
[----:B-1----:R-:W-:Y:S01]  /*108c0*/  IMAD.MOV.U32 R3, RZ, RZ, R0 ;  /* 0x000000ffff037224 */ /* 0x002fe200078e0000 */
[----:B------:R-:W-:Y:S01]  /*108d0*/  ISETP.GE.AND P6, PT, R11, RZ, PT ;  /* 0x000000ff0b00720c */ /* 0x000fe20003fc6270 */
[----:B------:R-:W-:Y:S01]  /*108e0*/  @!P2 IMAD.IADD R7, R7, 0x1, -R12 ;  /* 0x000000010707a824 */ /* 0x000fe200078e0a0c */
[----:B------:R-:W-:Y:S01]  /*108f0*/  ISETP.GT.U32.AND P2, PT, R12, R13, PT ;  /* 0x0000000d0c00720c */ /* 0x000fe20003f44070 */
[----:B------:R-:W-:Y:S01]  /*10900*/  @!P3 IMAD.MOV R3, RZ, RZ, -R3 ;  /* 0x000000ffff03b224 */ /* 0x000fe200078e0a03 */
[----:B------:R-:W-:Y:S01]  /*10910*/  STL [R1+0x45c], R6 ;  /* 0x00045c0601007387 */ /* 0x000fe20000100800 */
[----:B------:R-:W-:Y:S01]  /*10920*/  IMAD.HI.U32 R0, R4, R17, RZ ;  /* 0x0000001104007227 */ /* 0x000fe200078e00ff */
[----:B------:R-:W-:-:S02]  /*10930*/  ISETP.GE.AND P3, PT, R10, RZ, PT ;  /* 0x000000ff0a00720c */ /* 0x000fc40003f66270 */
[----:B------:R0:W-:Y:S01]  /*10940*/  STL [R1+0x458], R3 ;  /* 0x0004580301007387 */ /* 0x0001e20000100800 */
[----:B------:R-:W-:Y:S02]  /*10950*/  IMAD.MOV R0, RZ, RZ, -R0 ;  /* 0x000000ffff007224 */ /* 0x000fe400078e0a00 */
[--C-:B------:R-:W-:Y:S01]  /*10960*/  @!P4 IMAD.IADD R8, R8, 0x1, -R12.reuse ;  /* 0x000000010808c824 */ /* 0x100fe200078e0a0c */
[----:B------:R-:W-:Y:S01]  /*10970*/  ISETP.GE.AND P4, PT, R14, RZ, PT ;  /* 0x000000ff0e00720c */ /* 0x000fe20003f86270 */
[--C-:B------:R-:W-:Y:S02]  /*10980*/  @!P5 IMAD.IADD R5, R5, 0x1, -R12.reuse ;  /* 0x000000010505d824 */ /* 0x100fe400078e0a0c */
[C---:B------:R-:W-:Y:S02]  /*10990*/  IMAD R20, R12.reuse, R0, R17 ;  /* 0x000000000c147224 */ /* 0x040fe400078e0211 */
[----:B------:R-:W-:Y:S01]  /*109a0*/  @!P2 IMAD.IADD R13, R13, 0x1, -R12 ;  /* 0x000000010d0da824 */ /* 0x000fe200078e0a0c */
[----:B------:R-:W-:Y:S01]  /*109b0*/  ISETP.GT.U32.AND P2, PT, R12, R5, PT ;  /* 0x000000050c00720c */ /* 0x000fe20003f44070 */
[----:B0-----:R-:W-:-:S02]  /*109c0*/  IMAD.MOV.U32 R3, RZ, RZ, R7 ;  /* 0x000000ffff037224 */ /* 0x001fc400078e0007 */
[C---:B------:R-:W-:Y:S02]  /*109d0*/  VIADD R9, R29.reuse, 0xc9 ;  /* 0x000000c91d097836 */ /* 0x040fe40000000000 */
[----:B------:R-:W-:Y:S01]  /*109e0*/  @!P1 IMAD.MOV R3, RZ, RZ, -R3 ;  /* 0x000000ffff039224 */ /* 0x000fe200078e0a03 */
[----:B------:R-:W-:Y:S01]  /*109f0*/  ISETP.GT.U32.AND P1, PT, R12, R13, PT ;  /* 0x0000000d0c00720c */ /* 0x000fe20003f24070 */
[C---:B------:R-:W-:Y:S01]  /*10a00*/  VIADD R10, R29.reuse, 0xc8 ;  /* 0x000000c81d0a7836 */ /* 0x040fe20000000000 */
[----:B------:R-:W-:Y:S01]  /*10a10*/  IABS R19, R9 ;  /* 0x0000000900137213 */ /* 0x000fe20000000000 */
[----:B------:R-:W-:Y:S01]  /*10a20*/  VIADD R0, R29, 0xc6 ;  /* 0x000000c61d007836 */ /* 0x000fe20000000000 */
[----:B------:R0:W-:Y:S01]  /*10a30*/  STL [R1+0x44c], R3 ;  /* 0x00044c0301007387 */ /* 0x0001e20000100800 */
[----:B------:R-:W-:Y:S01]  /*10a40*/  ISETP.GE.AND P5, PT, R9, RZ, PT ;  /* 0x000000ff0900720c */ /* 0x000fe20003fa6270 */
[----:B------:R-:W-:Y:S01]  /*10a50*/  VIADD R9, R29, 0xc7 ;  /* 0x000000c71d097836 */ /* 0x000fe20000000000 */
[----:B------:R-:W-:Y:S01]  /*10a60*/  IABS R15, R10 ;  /* 0x0000000a000f7213 */ /* 0x000fe20000000000 */
[----:B------:R-:W-:Y:S01]  /*10a70*/  IMAD.HI.U32 R7, R4, R19, RZ ;  /* 0x0000001304077227 */ /* 0x000fe200078e00ff */
[----:B------:R-:W-:-:S02]  /*10a80*/  IABS R17, R0 ;  /* 0x0000000000117213 */ /* 0x000fc40000000000 */
[----:B------:R-:W-:Y:S01]  /*10a90*/  IABS R18, R9 ;  /* 0x0000000900127213 */ /* 0x000fe20000000000 */
[----:B------:R-:W-:Y:S02]  /*10aa0*/  @!P2 IMAD.IADD R5, R5, 0x1, -R12 ;  /* 0x000000010505a824 */ /* 0x000fe400078e0a0c */
        /* <DEDUP_REMOVED lines=21> */
[----:B------:R-:W-:-:S04]  /*10c00*/  IMAD.HI.U32 R7, R4, R17, RZ ;  /* 0x0000001104077227 */ /* 0x000fc800078e00ff */
[----:B------:R-:W-:Y:S02]  /*10c10*/  IMAD.MOV R7, RZ, RZ, -R7 ;  /* 0x000000ffff077224 */ /* 0x000fe400078e0a07 */
[--C-:B------:R-:W-:Y:S01]  /*10c20*/  @!P6 IMAD.IADD R20, R20, 0x1, -R12.reuse ;  /* 0x000000011414e824 */ /* 0x100fe200078e0a0c */
[C---:B------:R-:W-:Y:S01]  /*10c30*/  ISETP.GT.U32.AND P6, PT, R12.reuse, R18, PT ;  /* 0x000000120c00720c */ /* 0x040fe20003fc4070 */
[----:B0-----:R-:W-:Y:S02]  /*10c40*/  IMAD.MOV.U32 R3, RZ, RZ, R13 ;  /* 0x000000ffff037224 */ /* 0x001fe400078e000d */
[----:B------:R-:W-:Y:S02]  /*10c50*/  @!P2 IMAD.IADD R19, R19, 0x1, -R12 ;  /* 0x000000011313a824 */ /* 0x000fe400078e0a0c */
[----:B------:R-:W-:Y:S01]  /*10c60*/  @!P3 IMAD.MOV R3, RZ, RZ, -R3 ;  /* 0x000000ffff03b224 */ /* 0x000fe200078e0a03 */
[C---:B------:R-:W-:Y:S01]  /*10c70*/  ISETP.GT.U32.AND P3, PT, R12.reuse, R15, PT ;  /* 0x0000000f0c00720c */ /* 0x040fe20003f64070 */
[C---:B------:R-:W-:Y:S01]  /*10c80*/  IMAD R17, R12.reuse, R7, R17 ;  /* 0x000000070c117224 */ /* 0x040fe200078e0211 */
[----:B------:R-:W-:Y:S01]  /*10c90*/  ISETP.GT.U32.AND P2, PT, R12, R19, PT ;  /* 0x000000130c00720c */ /* 0x000fe20003f44070 */
[C---:B------:R-:W-:Y:S01]  /*10ca0*/  VIADD R7, R29.reuse, 0xc5 ;  /* 0x000000c51d077836 */ /* 0x040fe20000000000 */
[----:B------:R0:W-:Y:S01]  /*10cb0*/  STL [R1+0x444], R3 ;  /* 0x0004440301007387 */ /* 0x0001e20000100800 */
[----:B------:R-:W-:-:S02]  /*10cc0*/  VIADD R11, R29, 0xc4 ;  /* 0x000000c41d0b7836 */ /* 0x000fc40000000000 */
[----:B------:R-:W-:Y:S01]  /*10cd0*/  @!P6 IMAD.IADD R18, R18, 0x1, -R12 ;  /* 0x000000011212e824 */ /* 0x000fe200078e0a0c */
[----:B------:R-:W-:Y:S01]  /*10ce0*/  IABS R13, R7 ;  /* 0x00000007000d7213 */ /* 0x000fe20000000000 */
[----:B------:R-:W-:Y:S01]  /*10cf0*/  VIADD R8, R29, 0xc3 ;  /* 0x000000c31d087836 */ /* 0x000fe20000000000 */
[----:B------:R-:W-:Y:S01]  /*10d00*/  IABS R5, R11 ;  /* 0x0000000b00057213 */ /* 0x000fe20000000000 */
[----:B------:R-:W-:Y:S02]  /*10d10*/  IMAD.MOV.U32 R6, RZ, RZ, R20 ;  /* 0x000000ffff067224 */ /* 0x000fe400078e0014 */
[--C-:B------:R-:W-:Y:S01]  /*10d20*/  @!P3 IMAD.IADD R15, R15, 0x1, -R12.reuse ;  /* 0x000000010f0fb824 */ /* 0x100fe200078e0a0c */
[----:B------:R-:W-:Y:S01]  /*10d30*/  IABS R10, R8 ;  /* 0x00000008000a7213 */ /* 0x000fe20000000000 */
[----:B------:R-:W-:Y:S01]  /*10d40*/  IMAD.HI.U32 R16, R4, R13, RZ ;  /* 0x0000000d04107227 */ /* 0x000fe200078e00ff */
[----:B------:R-:W-:Y:S02]  /*10d50*/  ISETP.GE.AND P3, PT, R0, RZ, PT ;  /* 0x000000ff0000720c */ /* 0x000fe40003f66270 */
[C---:B------:R-:W-:Y:S01]  /*10d60*/  ISETP.GT.U32.AND P6, PT, R12.reuse, R15, PT ;  /* 0x0000000f0c00720c */ /* 0x040fe20003fc4070 */
[----:B------:R-:W-:Y:S01]  /*10d70*/  @!P2 IMAD.IADD R19, R19, 0x1, -R12 ;  /* 0x000000011313a824 */ /* 0x000fe200078e0a0c */
[----:B------:R-:W-:Y:S01]  /*10d80*/  ISETP.GT.U32.AND P2, PT, R12, R17, PT ;  /* 0x000000110c00720c */ /* 0x000fe20003f44070 */
[----:B------:R-:W-:-:S02]  /*10d90*/  IMAD.MOV R16, RZ, RZ, -R16 ;  /* 0x000000ffff107224 */ /* 0x000fc400078e0a10 */
[----:B------:R-:W-:Y:S01]  /*10da0*/  @!P4 IMAD.MOV R6, RZ, RZ, -R6 ;  /* 0x000000ffff06c224 */ /* 0x000fe200078e0a06 */
[C---:B------:R-:W-:Y:S01]  /*10db0*/  ISETP.GT.U32.AND P4, PT, R12.reuse, R18, PT ;  /* 0x000000120c00720c */ /* 0x040fe20003f84070 */
[----:B------:R-:W-:Y:S02]  /*10dc0*/  IMAD R13, R12, R16, R13 ;  /* 0x000000100c0d7224 */ /* 0x000fe400078e020d */
[----:B------:R-:W-:Y:S01]  /*10dd0*/  IMAD.HI.U32 R0, R4, R5, RZ ;  /* 0x0000000504007227 */ /* 0x000fe200078e00ff */
[----:B------:R-:W-:Y:S03]  /*10de0*/  STL [R1+0x40c], R6 ;  /* 0x00040c0601007387 */ /* 0x000fe60000100800 */
[----:B------:R-:W-:Y:S01]  /*10df0*/  @!P6 IMAD.IADD R15, R15, 0x1, -R12 ;  /* 0x000000010f0fe824 */ /* 0x000fe200078e0a0c */
[----:B------:R-:W-:Y:S01]  /*10e00*/  ISETP.GT.U32.AND P6, PT, R12, R13, PT ;  /* 0x0000000d0c00720c */ /* 0x000fe20003fc4070 */
[----:B------:R-:W-:-:S02]  /*10e10*/  IMAD.MOV R0, RZ, RZ, -R0 ;  /* 0x000000ffff007224 */ /* 0x000fc400078e0a00 */
[----:B------:R-:W-:-:S04]  /*10e20*/  IMAD.HI.U32 R16, R4, R10, RZ ;  /* 0x0000000a04107227 */ /* 0x000fc800078e00ff */
[----:B------:R-:W-:Y:S02]  /*10e30*/  @!P2 IMAD.IADD R17, R17, 0x1, -R12 ;  /* 0x000000011111a824 */ /* 0x000fe400078e0a0c */
[C---:B------:R-:W-:Y:S02]  /*10e40*/  IMAD R5, R12.reuse, R0, R5 ;  /* 0x000000000c057224 */ /* 0x040fe400078e0205 */
[----:B------:R-:W-:Y:S01]  /*10e50*/  IMAD.MOV R16, RZ, RZ, -R16 ;  /* 0x000000ffff107224 */ /* 0x000fe200078e0a10 */
[----:B------:R-:W-:Y:S01]  /*10e60*/  ISETP.GT.U32.AND P2, PT, R12, R17, PT ;  /* 0x000000110c00720c */ /* 0x000fe20003f44070 */
[----:B0-----:R-:W-:Y:S02]  /*10e70*/  IMAD.MOV.U32 R3, RZ, RZ, R19 ;  /* 0x000000ffff037224 */ /* 0x001fe400078e0013 */
[----:B------:R-:W-:Y:S02]  /*10e80*/  VIADD R14, R29, 0xc2 ;  /* 0x000000c21d0e7836 */ /* 0x000fe40000000000 */
[----:B------:R-:W-:Y:S01]  /*10e90*/  @!P4 IMAD.IADD R18, R18, 0x1, -R12 ;  /* 0x000000011212c824 */ /* 0x000fe200078e0a0c */
[C---:B------:R-:W-:Y:S01]  /*10ea0*/  ISETP.GT.U32.AND P4, PT, R12.reuse, R5, PT ;  /* 0x000000050c00720c */ /* 0x040fe20003f84070 */
[C---:B------:R-:W-:Y:S01]  /*10eb0*/  IMAD R10, R12.reuse, R16, R10 ;  /* 0x000000100c0a7224 */ /* 0x040fe200078e020a */
[----:B------:R-:W-:Y:S01]  /*10ec0*/  IABS R9, R14 ;  /* 0x0000000e00097213 */ /* 0x000fe20000000000 */
[----:B------:R-:W-:Y:S01]  /*10ed0*/  @!P5 IMAD.MOV R3, RZ, RZ, -R3 ;  /* 0x000000ffff03d224 */ /* 0x000fe200078e0a03 */
[----:B------:R-:W-:Y:S01]  /*10ee0*/  ISETP.GE.AND P5, PT, R7, RZ, PT ;  /* 0x000000ff0700720c */ /* 0x000fe20003fa6270 */
[----:B------:R-:W-:Y:S01]  /*10ef0*/  @!P6 IMAD.IADD R13, R13, 0x1, -R12 ;  /* 0x000000010d0de824 */ /* 0x000fe200078e0a0c */
[----:B------:R-:W-:Y:S01]  /*10f00*/  ISETP.GT.U32.AND P6, PT, R12, R10, PT ;  /* 0x0000000a0c00720c */ /* 0x000fe20003fc4070 */
[----:B------:R-:W-:Y:S01]  /*10f10*/  IMAD.HI.U32 R7, R4, R9, RZ ;  /* 0x0000000904077227 */ /* 0x000fe200078e00ff */
[----:B------:R0:W-:Y:S03]  /*10f20*/  STL [R1+0x410], R3 ;  /* 0x0004100301007387 */ /* 0x0001e60000100800 */
[----:B------:R-:W-:-:S02]  /*10f30*/  VIADD R0, R29, 0xc1 ;  /* 0x000000c11d007836 */ /* 0x000fc40000000000 */
[----:B------:R-:W-:Y:S02]  /*10f40*/  IMAD.MOV R7, RZ, RZ, -R7 ;  /* 0x000000ffff077224 */ /* 0x000fe400078e0a07 */
[--C-:B------:R-:W-:Y:S01]  /*10f50*/  @!P2 IMAD.IADD R17, R17, 0x1, -R12.reuse ;  /* 0x000000011111a824 */ /* 0x100fe200078e0a0c */
[----:B------:R-:W-:Y:S01]  /*10f60*/  ISETP.GE.AND P2, PT, R11, RZ, PT ;  /* 0x000000ff0b00720c */ /* 0x000fe20003f46270 */
[----:B------:R-:W-:Y:S01]  /*10f70*/  @!P4 IMAD.IADD R5, R5, 0x1, -R12 ;  /* 0x000000010505c824 */ /* 0x000fe200078e0a0c */
[----:B------:R-:W-:Y:S01]  /*10f80*/  IABS R11, R0 ;  /* 0x00000000000b7213 */ /* 0x000fe20000000000 */
[----:B0-----:R-:W-:Y:S02]  /*10f90*/  IMAD.MOV.U32 R3, RZ, RZ, R15 ;  /* 0x000000ffff037224 */ /* 0x001fe400078e000f */
[C---:B------:R-:W-:Y:S01]  /*10fa0*/  IMAD R9, R12.reuse, R7, R9 ;  /* 0x000000070c097224 */ /* 0x040fe200078e0209 */
[C---:B------:R-:W-:Y:S01]  /*10fb0*/  ISETP.GT.U32.AND P4, PT, R12.reuse, R5, PT ;  /* 0x000000050c00720c */ /* 0x040fe20003f84070 */
[----:B------:R-:W-:Y:S01]  /*10fc0*/  @!P1 IMAD.MOV R3, RZ, RZ, -R3 ;  /* 0x000000ffff039224 */ /* 0x000fe200078e0a03 */
[----:B------:R-:W-:Y:S01]  /*10fd0*/  ISETP.GT.U32.AND P1, PT, R12, R13, PT ;  /* 0x0000000d0c00720c */ /* 0x000fe20003f24070 */
[----:B------:R-:W-:-:S02]  /*10fe0*/  VIADD R7, R29, 0xc0 ;  /* 0x000000c01d077836 */ /* 0x000fc40000000000 */
[----:B------:R-:W-:Y:S01]  /*10ff0*/  IMAD.MOV.U32 R6, RZ, RZ, R18 ;  /* 0x000000ffff067224 */ /* 0x000fe200078e0012 */
[----:B------:R0:W-:Y:S01]  /*11000*/  STL [R1+0x434], R3 ;  /* 0x0004340301007387 */ /* 0x0001e20000100800 */
[----:B------:R-:W-:Y:S01]  /*11010*/  @!P6 IMAD.IADD R10, R10, 0x1, -R12 ;  /* 0x000000010a0ae824 */ /* 0x000fe200078e0a0c */
[----:B------:R-:W-:Y:S01]  /*11020*/  IABS R16, R7 ;  /* 0x0000000700107213 */ /* 0x000fe20000000000 */
[----:B------:R-:W-:Y:S01]  /*11030*/  IMAD.HI.U32 R15, R4, R11, RZ ;  /* 0x0000000b040f7227 */ /* 0x000fe200078e00ff */
[----:B------:R-:W-:-:S03]  /*11040*/  ISETP.GE.AND P6, PT, R8, RZ, PT ;  /* 0x000000ff0800720c */ /* 0x000fc60003fc6270 */
[----:B------:R-:W-:Y:S01]  /*11050*/  @!P0 IMAD.MOV R6, RZ, RZ, -R6 ;  /* 0x000000ffff068224 */ /* 0x000fe200078e0a06 */
[C---:B------:R-:W-:Y:S01]  /*11060*/  ISETP.GT.U32.AND P0, PT, R12.reuse, R9, PT ;  /* 0x000000090c00720c */ /* 0x040fe20003f04070 */
[----:B------:R-:W-:Y:S02]  /*11070*/  IMAD.MOV R15, RZ, RZ, -R15 ;  /* 0x000000ffff0f7224 */ /* 0x000fe400078e0a0f */
[----:B0-----:R-:W-:Y:S01]  /*11080*/  IMAD.MOV.U32 R3, RZ, RZ, R17 ;  /* 0x000000ffff037224 */ /* 0x001fe200078e0011 */
[----:B------:R-:W-:Y:S01]  /*11090*/  STL [R1+0x414], R6 ;  /* 0x0004140601007387 */ /* 0x000fe20000100800 */
[----:B------:R-:W-:Y:S02]  /*110a0*/  IMAD.MOV.U32 R8, RZ, RZ, R16 ;  /* 0x000000ffff087224 */ /* 0x000fe400078e0010 */
[----:B------:R-:W-:Y:S01]  /*110b0*/  @!P3 IMAD.MOV R3, RZ, RZ, -R3 ;  /* 0x000000ffff03b224 */ /* 0x000fe200078e0a03 */
[C---:B------:R-:W-:Y:S01]  /*110c0*/  ISETP.GT.U32.AND P3, PT, R12.reuse, R10, PT ;  /* 0x0000000a0c00720c */ /* 0x040fe20003f64070 */
[----:B------:R-:W-:-:S02]  /*110d0*/  IMAD R11, R12, R15, R11 ;  /* 0x0000000f0c0b7224 */ /* 0x000fc400078e020b */
[--C-:B------:R-:W-:Y:S01]  /*110e0*/  @!P1 IMAD.IADD R13, R13, 0x1, -R12.reuse ;  /* 0x000000010d0d9824 */ /* 0x100fe200078e0a0c */
[----:B------:R-:W-:Y:S01]  /*110f0*/  ISETP.GE.AND P1, PT, R14, RZ, PT ;  /* 0x000000ff0e00720c */ /* 0x000fe20003f26270 */
[----:B------:R-:W-:Y:S01]  /*11100*/  IMAD.HI.U32 R14, R4, R8, RZ ;  /* 0x00000008040e7227 */ /* 0x000fe200078e00ff */
[----:B------:R0:W-:Y:S03]  /*11110*/  STL [R1+0x418], R3 ;  /* 0x0004180301007387 */ /* 0x0001e60000100800 */
[--C-:B------:R-:W-:Y:S01]  /*11120*/  @!P4 IMAD.IADD R5, R5, 0x1, -R12.reuse ;  /* 0x000000010505c824 */ /* 0x100fe200078e0a0c */
[----:B------:R-:W-:Y:S01]  /*11130*/  ISETP.GT.U32.AND P4, PT, R12, R11, PT ;  /* 0x0000000b0c00720c */ /* 0x000fe20003f84070 */
[----:B------:R-:W-:Y:S02]  /*11140*/  @!P0 IMAD.IADD R9, R9, 0x1, -R12 ;  /* 0x0000000109098824 */ /* 0x000fe400078e0a0c */
[----:B------:R-:W-:-:S02]  /*11150*/  IMAD.MOV R14, RZ, RZ, -R14 ;  /* 0x000000ffff0e7224 */ /* 0x000fc400078e0a0e */
[----:B------:R-:W-:Y:S01]  /*11160*/  @!P3 IMAD.IADD R10, R10, 0x1, -R12 ;  /* 0x000000010a0ab824 */ /* 0x000fe200078e0a0c */
[----:B------:R-:W-:Y:S01]  /*11170*/  ISETP.GT.U32.AND P0, PT, R12, R9, PT ;  /* 0x000000090c00720c */ /* 0x000fe20003f04070 */
[----:B0-----:R-:W-:Y:S01]  /*11180*/  IMAD.MOV.U32 R3, RZ, RZ, R13 ;  /* 0x000000ffff037224 */ /* 0x001fe200078e000d */
[----:B------:R-:W-:Y:S01]  /*11190*/  ISETP.GE.AND P3, PT, R7, RZ, PT ;  /* 0x000000ff0700720c */ /* 0x000fe20003f66270 */
[----:B------:R-:W-:Y:S02]  /*111a0*/  IMAD.MOV.U32 R6, RZ, RZ, R10 ;  /* 0x000000ffff067224 */ /* 0x000fe400078e000a */
[----:B------:R-:W-:Y:S01]  /*111b0*/  @!P5 IMAD.MOV R3, RZ, RZ, -R3 ;  /* 0x000000ffff03d224 */ /* 0x000fe200078e0a03 */
[----:B------:R-:W-:Y:S01]  /*111c0*/  ISETP.GE.AND P5, PT, R0, RZ, PT ;  /* 0x000000ff0000720c */ /* 0x000fe20003fa6270 */
[C---:B------:R-:W-:Y:S02]  /*111d0*/  IMAD R0, R12.reuse, R14, R8 ;  /* 0x0000000e0c007224 */ /* 0x040fe400078e0208 */
[----:B------:R-:W-:Y:S01]  /*111e0*/  @!P6 IMAD.MOV R6, RZ, RZ, -R6 ;  /* 0x000000ffff06e224 */ /* 0x000fe200078e0a06 */
[----:B------:R0:W-:Y:S01]  /*111f0*/  STL [R1+0x41c], R3 ;  /* 0x00041c0301007387 */ /* 0x0001e20000100800 */
[----:B------:R-:W-:Y:S01]  /*11200*/  @!P4 IMAD.IADD R11, R11, 0x1, -R12 ;  /* 0x000000010b0bc824 */ /* 0x000fe200078e0a0c */
[----:B------:R-:W-:Y:S01]  /*11210*/  ISETP.GT.U32.AND P6, PT, R12, R0, PT ;  /* 0x000000000c00720c */ /* 0x000fe20003fc4070 */
[----:B------:R-:W-:-:S02]  /*11220*/  VIADD R13, R29, 0xbf ;  /* 0x000000bf1d0d7836 */ /* 0x000fc40000000000 */
[----:B------:R-:W-:Y:S02]  /*11230*/  VIADD R24, R29, 0xbe ;  /* 0x000000be1d187836 */ /* 0x000fe40000000000 */
[--C-:B------:R-:W-:Y:S01]  /*11240*/  @!P0 IMAD.IADD R9, R9, 0x1, -R12.reuse ;  /* 0x0000000109098824 */ /* 0x100fe200078e0a0c */
[----:B------:R-:W-:Y:S01]  /*11250*/  ISETP.GE.AND P4, PT, R13, RZ, PT ;  /* 0x000000ff0d00720c */ /* 0x000fe20003f86270 */
[C---:B------:R-:W-:Y:S01]  /*11260*/  VIADD R7, R29.reuse, 0xbd ;  /* 0x000000bd1d077836 */ /* 0x040fe20000000000 */
[----:B------:R-:W-:Y:S01]  /*11270*/  ISETP.GE.AND P0, PT, R24, RZ, PT ;  /* 0x000000ff1800720c */ /* 0x000fe20003f06270 */
[----:B0-----:R-:W-:Y:S01]  /*11280*/  IMAD.MOV.U32 R3, RZ, RZ, R5 ;  /* 0x000000ffff037224 */ /* 0x001fe200078e0005 */
[----:B------:R-:W-:Y:S01]  /*11290*/  IABS R5, R13 ;  /* 0x0000000d00057213 */ /* 0x000fe20000000000 */
[----:B------:R-:W-:Y:S01]  /*112a0*/  VIADD R8, R29, 0xbc ;  /* 0x000000bc1d087836 */ /* 0x000fe20000000000 */
[----:B------:R-:W-:Y:S01]  /*112b0*/  IABS R24, R24 ;  /* 0x0000001800187213 */ /* 0x000fe20000000000 */
[----:B------:R-:W-:Y:S01]  /*112c0*/  @!P2 IMAD.MOV R3, RZ, RZ, -R3 ;  /* 0x000000ffff03a224 */ /* 0x000fe200078e0a03 */
[----:B------:R-:W-:Y:S01]  /*112d0*/  ISETP.GT.U32.AND P2, PT, R12, R11, PT ;  /* 0x0000000b0c00720c */ /* 0x000fe20003f44070 */
[----:B------:R-:W-:Y:S01]  /*112e0*/  @!P6 IMAD.IADD R0, R0, 0x1, -R12 ;  /* 0x000000010000e824 */ /* 0x000fe200078e0a0c */
[----:B------:R-:W-:Y:S01]  /*112f0*/  IABS R20, R8 ;  /* 0x0000000800147213 */ /* 0x000fe20000000000 */
[----:B------:R-:W-:Y:S01]  /*11300*/  IMAD.HI.U32 R13, R4, R5, RZ ;  /* 0x00000005040d7227 */ /* 0x000fe200078e00ff */
[----:B------:R0:W-:Y:S02]  /*11310*/  STL [R1+0x428], R3 ;  /* 0x0004280301007387 */ /* 0x0001e40000100800 */
[----:B------:R-:W-:Y:S01]  /*11320*/  ISETP.GT.U32.AND P6, PT, R12, R0, PT ;  /* 0x000000000c00720c */ /* 0x000fe20003fc4070 */
[----:B------:R-:W-:Y:S01]  /*11330*/  IMAD.MOV R13, RZ, RZ, -R13 ;  /* 0x000000ffff0d7224 */ /* 0x000fe200078e0a0d */
[----:B------:R-:W-:Y:S01]  /*11340*/  STL [R1+0x42c], R6 ;  /* 0x00042c0601007387 */ /* 0x000fe20000100800 */
[----:B------:R-:W-:-:S04]  /*11350*/  IMAD.HI.U32 R10, R4, R24, RZ ;  /* 0x00000018040a7227 */ /* 0x000fc800078e00ff */
[----:B------:R-:W-:Y:S01]  /*11360*/  @!P2 IMAD.IADD R11, R11, 0x1, -R12 ;  /* 0x000000010b0ba824 */ /* 0x000fe200078e0a0c */
[----:B------:R-:W-:Y:S01]  /*11370*/  ISETP.GE.AND P2, PT, R8, RZ, PT ;  /* 0x000000ff0800720c */ /* 0x000fe20003f46270 */
[----:B0-----:R-:W-:Y:S02]  /*11380*/  IMAD.MOV.U32 R3, RZ, RZ, R9 ;  /* 0x000000ffff037224 */ /* 0x001fe400078e0009 */
[----:B------:R-:W-:Y:S02]  /*11390*/  IMAD R5, R12, R13, R5 ;  /* 0x0000000d0c057224 */ /* 0x000fe400078e0205 */
[----:B------:R-:W-:Y:S01]  /*113a0*/  @!P1 IMAD.MOV R3, RZ, RZ, -R3 ;  /* 0x000000ffff039224 */ /* 0x000fe200078e0a03 */
[----:B------:R-:W-:Y:S01]  /*113b0*/  ISETP.GE.AND P1, PT, R7, RZ, PT ;  /* 0x000000ff0700720c */ /* 0x000fe20003f26270 */
[----:B------:R-:W-:Y:S01]  /*113c0*/  IMAD.MOV R10, RZ, RZ, -R10 ;  /* 0x000000ffff0a7224 */ /* 0x000fe200078e0a0a */
[----:B------:R-:W-:Y:S01]  /*113d0*/  IABS R7, R7 ;  /* 0x0000000700077213 */ /* 0x000fe20000000000 */
[----:B------:R-:W-:Y:S01]  /*113e0*/  @!P6 IMAD.IADD R0, R0, 0x1, -R12 ;  /* 0x000000010000e824 */ /* 0x000fe200078e0a0c */
[----:B------:R0:W-:Y:S01]  /*113f0*/  STL [R1+0x430], R3 ;  /* 0x0004300301007387 */ /* 0x0001e20000100800 */
[----:B------:R-:W-:-:S02]  /*11400*/  IMAD R24, R12, R10, R24 ;  /* 0x0000000a0c187224 */ /* 0x000fc400078e0218 */
[----:B------:R-:W-:-:S03]  /*11410*/  IMAD.HI.U32 R9, R4, R7, RZ ;  /* 0x0000000704097227 */ /* 0x000fc600078e00ff */
[----:B------:R-:W-:Y:S01]  /*11420*/  ISETP.GT.U32.AND P6, PT, R12, R24, PT ;  /* 0x000000180c00720c */ /* 0x000fe20003fc4070 */
[----:B------:R-:W-:Y:S02]  /*11430*/  IMAD.MOV R9, RZ, RZ, -R9 ;  /* 0x000000ffff097224 */ /* 0x000fe400078e0a09 */
[----:B------:R-:W-:-:S04]  /*11440*/  IMAD.HI.U32 R8, R4, R20, RZ ;  /* 0x0000001404087227 */ /* 0x000fc800078e00ff */
[----:B0-----:R-:W-:Y:S02]  /*11450*/  IMAD.MOV.U32 R3, RZ, RZ, R11 ;  /* 0x000000ffff037224 */ /* 0x001fe400078e000b */
[C---:B------:R-:W-:Y:S02]  /*11460*/  IMAD R7, R12.reuse, R9, R7 ;  /* 0x000000090c077224 */ /* 0x040fe400078e0207 */
[----:B------:R-:W-:Y:S01]  /*11470*/  @!P5 IMAD.MOV R3, RZ, RZ, -R3 ;  /* 0x000000ffff03d224 */ /* 0x000fe200078e0a03 */
[----:B------:R-:W-:Y:S01]  /*11480*/  ISETP.GT.U32.AND P5, PT, R12, R5, PT ;  /* 0x000000050c00720c */ /* 0x000fe20003fa4070 */
[----:B------:R-:W-:Y:S02]  /*11490*/  @!P6 IMAD.IADD R24, R24, 0x1, -R12 ;  /* 0x000000011818e824 */ /* 0x000fe400078e0a0c */
[----:B------:R-:W-:Y:S01]  /*114a0*/  IMAD.MOV R8, RZ, RZ, -R8 ;  /* 0x000000ffff087224 */ /* 0x000fe200078e0a08 */
[----:B------:R0:W-:Y:S01]  /*114b0*/  STL [R1+0x424], R3 ;  /* 0x0004240301007387 */ /* 0x0001e20000100800 */
[----:B------:R-:W-:-:S02]  /*114c0*/  VIADD R19, R29, 0xba ;  /* 0x000000ba1d137836 */ /* 0x000fc40000000000 */
[C---:B------:R-:W-:Y:S02]  /*114d0*/  IMAD R20, R12.reuse, R8, R20 ;  /* 0x000000080c147224 */ /* 0x040fe400078e0214 */
[C---:B------:R-:W-:Y:S01]  /*114e0*/  VIADD R14, R29.reuse, 0xbb ;  /* 0x000000bb1d0e7836 */ /* 0x040fe20000000000 */
[----:B------:R-:W-:Y:S01]  /*114f0*/  IABS R8, R19 ;  /* 0x0000001300087213 */ /* 0x000fe20000000000 */
[----:B------:R-:W-:Y:S02]  /*11500*/  VIADD R21, R29, 0xb8 ;  /* 0x000000b81d157836 */ /* 0x000fe40000000000 */
[----:B------:R-:W-:Y:S01]  /*11510*/  @!P5 IMAD.IADD R5, R5, 0x1, -R12 ;  /* 0x000000010505d824 */ /* 0x000fe200078e0a0c */
[C---:B------:R-:W-:Y:S01]  /*11520*/  ISETP.GT.U32.AND P5, PT, R12.reuse, R7, PT ;  /* 0x000000070c00720c */ /* 0x040fe20003fa4070 */
[----:B0-----:R-:W-:Y:S01]  /*11530*/  IMAD.MOV.U32 R3, RZ, RZ, R0 ;  /* 0x000000ffff037224 */ /* 0x001fe200078e0000 */
[----:B------:R-:W-:Y:S01]  /*11540*/  IABS R23, R14 ;  /* 0x0000000e00177213 */ /* 0x000fe20000000000 */
[----:B------:R-:W-:Y:S01]  /*11550*/  IMAD.MOV.U32 R0, RZ, RZ, R8 ;  /* 0x000000ffff007224 */ /* 0x000fe200078e0008 */
[----:B------:R-:W-:Y:S01]  /*11560*/  ISETP.GT.U32.AND P6, PT, R12, R5, PT ;  /* 0x000000050c00720c */ /* 0x000fe20003fc4070 */
[----:B------:R-:W-:Y:S01]  /*11570*/  VIADD R17, R29, 0xb9 ;  /* 0x000000b91d117836 */ /* 0x000fe20000000000 */
[----:B------:R-:W-:Y:S01]  /*11580*/  IABS R13, R21 ;  /* 0x00000015000d7213 */ /* 0x000fe20000000000 */
[----:B------:R-:W-:-:S03]  /*11590*/  IMAD.HI.U32 R11, R4, R0, RZ ;  /* 0x00000000040b7227 */ /* 0x000fc600078e00ff */
[----:B------:R-:W-:Y:S01]  /*115a0*/  IABS R10, R17 ;  /* 0x00000011000a7213 */ /* 0x000fe20000000000 */
[----:B------:R-:W-:-:S04]  /*115b0*/  IMAD.HI.U32 R15, R4, R23, RZ ;  /* 0x00000017040f7227 */ /* 0x000fc800078e00ff */
[--C-:B------:R-:W-:Y:S02]  /*115c0*/  @!P5 IMAD.IADD R7, R7, 0x1, -R12.reuse ;  /* 0x000000010707d824 */ /* 0x100fe400078e0a0c */
[----:B------:R-:W-:Y:S01]  /*115d0*/  @!P6 IMAD.IADD R5, R5, 0x1, -R12 ;  /* 0x000000010505e824 */ /* 0x000fe200078e0a0c */
[C---:B------:R-:W-:Y:S01]  /*115e0*/  ISETP.GT.U32.AND P6, PT, R12.reuse, R20, PT ;  /* 0x000000140c00720c */ /* 0x040fe20003fc4070 */
[----:B------:R-:W-:Y:S01]  /*115f0*/  IMAD.MOV R11, RZ, RZ, -R11 ;  /* 0x000000ffff0b7224 */ /* 0x000fe200078e0a0b */
[C---:B------:R-:W-:Y:S01]  /*11600*/  ISETP.GT.U32.AND P5, PT, R12.reuse, R7, PT ;  /* 0x000000070c00720c */ /* 0x040fe20003fa4070 */
[----:B------:R-:W-:Y:S02]  /*11610*/  IMAD.MOV R15, RZ, RZ, -R15 ;  /* 0x000000ffff0f7224 */ /* 0x000fe400078e0a0f */
[C---:B------:R-:W-:Y:S02]  /*11620*/  IMAD R0, R12.reuse, R11, R0 ;  /* 0x0000000b0c007224 */ /* 0x040fe400078e0200 */
[----:B------:R-:W-:-:S02]  /*11630*/  IMAD R23, R12, R15, R23 ;  /* 0x0000000f0c177224 */ /* 0x000fc400078e0217 */
[----:B------:R-:W-:-:S04]  /*11640*/  IMAD.HI.U32 R8, R4, R13, RZ ;  /* 0x0000000d04087227 */ /* 0x000fc800078e00ff */
[--C-:B------:R-:W-:Y:S01]  /*11650*/  @!P6 IMAD.IADD R20, R20, 0x1, -R12.reuse ;  /* 0x000000011414e824 */ /* 0x100fe200078e0a0c */
[C---:B------:R-:W-:Y:S01]  /*11660*/  ISETP.GT.U32.AND P6, PT, R12.reuse, R0, PT ;  /* 0x000000000c00720c */ /* 0x040fe20003fc4070 */
[----:B------:R-:W-:Y:S01]  /*11670*/  @!P5 IMAD.IADD R7, R7, 0x1, -R12 ;  /* 0x000000010707d824 */ /* 0x000fe200078e0a0c */
[----:B------:R-:W-:Y:S01]  /*11680*/  ISETP.GT.U32.AND P5, PT, R12, R23, PT ;  /* 0x000000170c00720c */ /* 0x000fe20003fa4070 */
[----:B------:R-:W-:-:S04]  /*11690*/  IMAD.HI.U32 R9, R4, R10, RZ ;  /* 0x0000000a04097227 */ /* 0x000fc800078e00ff */
[----:B------:R-:W-:Y:S02]  /*116a0*/  IMAD.MOV R8, RZ, RZ, -R8 ;  /* 0x000000ffff087224 */ /* 0x000fe400078e0a08 */
[----:B------:R-:W-:Y:S01]  /*116b0*/  @!P3 IMAD.MOV R3, RZ, RZ, -R3 ;  /* 0x000000ffff03b224 */ /* 0x000fe200078e0a03 */
[C---:B------:R-:W-:Y:S01]  /*116c0*/  ISETP.GT.U32.AND P3, PT, R12.reuse, R24, PT ;  /* 0x000000180c00720c */ /* 0x040fe20003f64070 */
[----:B------:R-:W-:Y:S02]  /*116d0*/  IMAD.MOV R9, RZ, RZ, -R9 ;  /* 0x000000ffff097224 */ /* 0x000fe400078e0a09 */
[C---:B------:R-:W-:Y:S01]  /*116e0*/  IMAD R13, R12.reuse, R8, R13 ;  /* 0x000000080c0d7224 */ /* 0x040fe200078e020d */
[----:B------:R0:W-:Y:S01]  /*116f0*/  STL [R1+0x420], R3 ;  /* 0x0004200301007387 */ /* 0x0001e20000100800 */
[----:B------:R-:W-:Y:S02]  /*11700*/  IMAD R10, R12, R9, R10 ;  /* 0x000000090c0a7224 */ /* 0x000fe400078e020a */
[----:B------:R-:W-:-:S02]  /*11710*/  VIADD R9, R29, 0xb7 ;  /* 0x000000b71d097836 */ /* 0x000fc40000000000 */
[--C-:B------:R-:W-:Y:S01]  /*11720*/  @!P6 IMAD.IADD R0, R0, 0x1, -R12.reuse ;  /* 0x000000010000e824 */ /* 0x100fe200078e0a0c */
[C---:B------:R-:W-:Y:S01]  /*11730*/  ISETP.GT.U32.AND P6, PT, R12.reuse, R13, PT ;  /* 0x0000000d0c00720c */ /* 0x040fe20003fc4070 */
[--C-:B------:R-:W-:Y:S01]  /*11740*/  @!P5 IMAD.IADD R23, R23, 0x1, -R12.reuse ;  /* 0x000000011717d824 */ /* 0x100fe200078e0a0c */
[----:B------:R-:W-:Y:S01]  /*11750*/  ISETP.GT.U32.AND P5, PT, R12, R10, PT ;  /* 0x0000000a0c00720c */ /* 0x000fe20003fa4070 */
[----:B------:R-:W-:Y:S01]  /*11760*/  @!P3 IMAD.IADD R24, R24, 0x1, -R12 ;  /* 0x000000011818b824 */ /* 0x000fe200078e0a0c */
[----:B------:R-:W-:Y:S01]  /*11770*/  IABS R8, R9 ;  /* 0x0000000900087213 */ /* 0x000fe20000000000 */
[----:B0-----:R-:W-:Y:S01]  /*11780*/  IMAD.MOV.U32 R3, RZ, RZ, R5 ;  /* 0x000000ffff037224 */ /* 0x001fe200078e0005 */
[----:B------:R-:W-:Y:S01]  /*11790*/  ISETP.GE.AND P3, PT, R14, RZ, PT ;  /* 0x000000ff0e00720c */ /* 0x000fe20003f66270 */
[C---:B------:R-:W-:Y:S02]  /*117a0*/  VIADD R14, R29.reuse, 0xb6 ;  /* 0x000000b61d0e7836 */ /* 0x040fe40000000000 */
[----:B------:R-:W-:Y:S01]  /*117b0*/  @!P4 IMAD.MOV R3, RZ, RZ, -R3 ;  /* 0x000000ffff03c224 */ /* 0x000fe200078e0a03 */
[----:B------:R-:W-:Y:S01]  /*117c0*/  ISETP.GT.U32.AND P4, PT, R12, R20, PT ;  /* 0x000000140c00720c */ /* 0x000fe20003f84070 */
[----:B------:R-:W-:Y:S01]  /*117d0*/  VIADD R22, R29, 0xb4 ;  /* 0x000000b41d167836 */ /* 0x000fe20000000000 */
[----:B------:R-:W-:Y:S01]  /*117e0*/  IABS R15, R14 ;  /* 0x0000000e000f7213 */ /* 0x000fe20000000000 */
[----:B------:R-:W-:Y:S01]  /*117f0*/  IMAD.HI.U32 R28, R4, R8, RZ ;  /* 0x00000008041c7227 */ /* 0x000fe200078e00ff */
[----:B------:R0:W-:Y:S02]  /*11800*/  STL [R1+0x408], R3 ;  /* 0x0004080301007387 */ /* 0x0001e40000100800 */
[----:B------:R-:W-:Y:S01]  /*11810*/  IABS R18, R22 ;  /* 0x0000001600127213 */ /* 0x000fe20000000000 */
[----:B------:R-:W-:-:S02]  /*11820*/  IMAD.MOV R28, RZ, RZ, -R28 ;  /* 0x000000ffff1c7224 */ /* 0x000fc400078e0a1c */
[--C-:B------:R-:W-:Y:S02]  /*11830*/  @!P6 IMAD.IADD R13, R13, 0x1, -R12.reuse ;  /* 0x000000010d0de824 */ /* 0x100fe400078e0a0c */
[----:B------:R-:W-:Y:S01]  /*11840*/  @!P5 IMAD.IADD R10, R10, 0x1, -R12 ;  /* 0x000000010a0ad824 */ /* 0x000fe200078e0a0c */
[C---:B------:R-:W-:Y:S01]  /*11850*/  ISETP.GT.U32.AND P5, PT, R12.reuse, R23, PT ;  /* 0x000000170c00720c */ /* 0x040fe20003fa4070 */
[C---:B------:R-:W-:Y:S02]  /*11860*/  IMAD R8, R12.reuse, R28, R8 ;  /* 0x0000001c0c087224 */ /* 0x040fe400078e0208 */
[----:B0-----:R-:W-:Y:S01]  /*11870*/  IMAD.MOV.U32 R3, RZ, RZ, R7 ;  /* 0x000000ffff037224 */ /* 0x001fe200078e0007 */
[C---:B------:R-:W-:Y:S01]  /*11880*/  ISETP.GT.U32.AND P6, PT, R12.reuse, R10, PT ;  /* 0x0000000a0c00720c */ /* 0x040fe20003fc4070 */
[----:B------:R-:W-:Y:S02]  /*11890*/  VIADD R11, R29, 0xb5 ;  /* 0x000000b51d0b7836 */ /* 0x000fe40000000000 */
[----:B------:R-:W-:Y:S01]  /*118a0*/  @!P1 IMAD.MOV R3, RZ, RZ, -R3 ;  /* 0x000000ffff039224 */ /* 0x000fe200078e0a03 */
[----:B------:R-:W-:Y:S01]  /*118b0*/  ISETP.GT.U32.AND P1, PT, R12, R13, PT ;  /* 0x0000000d0c00720c */ /* 0x000fe20003f24070 */
[----:B------:R-:W-:Y:S01]  /*118c0*/  IMAD.HI.U32 R25, R4, R15, RZ ;  /* 0x0000000f04197227 */ /* 0x000fe200078e00ff */
[----:B------:R-:W-:-:S03]  /*118d0*/  IABS R16, R11 ;  /* 0x0000000b00107213 */ /* 0x000fc60000000000 */
[----:B------:R-:W-:-:S04]  /*118e0*/  IMAD.HI.U32 R27, R4, R18, RZ ;  /* 0x00000012041b7227 */ /* 0x000fc800078e00ff */
[----:B------:R-:W-:Y:S01]  /*118f0*/  @!P4 IMAD.IADD R20, R20, 0x1, -R12 ;  /* 0x000000011414c824 */ /* 0x000fe200078e0a0c */
[C---:B------:R-:W-:Y:S01]  /*11900*/  ISETP.GT.U32.AND P4, PT, R12.reuse, R8, PT ;  /* 0x000000080c00720c */ /* 0x040fe20003f84070 */
[----:B------:R-:W-:Y:S02]  /*11910*/  IMAD.MOV.U32 R5, RZ, RZ, R24 ;  /* 0x000000ffff057224 */ /* 0x000fe400078e0018 */
[----:B------:R-:W-:Y:S02]  /*11920*/  IMAD.MOV R25, RZ, RZ, -R25 ;  /* 0x000000ffff197224 */ /* 0x000fe400078e0a19 */
[----:B------:R-:W-:Y:S02]  /*11930*/  IMAD.MOV R27, RZ, RZ, -R27 ;  /* 0x000000ffff1b7224 */ /* 0x000fe400078e0a1b */
[----:B------:R-:W-:Y:S01]  /*11940*/  @!P0 IMAD.MOV R5, RZ, RZ, -R5 ;  /* 0x000000ffff058224 */ /* 0x000fe200078e0a05 */
[C---:B------:R-:W-:Y:S01]  /*11950*/  ISETP.GT.U32.AND P0, PT, R12.reuse, R0, PT ;  /* 0x000000000c00720c */ /* 0x040fe20003f04070 */
[----:B------:R-:W-:-:S02]  /*11960*/  IMAD R15, R12, R25, R15 ;  /* 0x000000190c0f7224 */ /* 0x000fc400078e020f */
[----:B------:R-:W-:Y:S01]  /*11970*/  IMAD R18, R12, R27, R18 ;  /* 0x0000001b0c127224 */ /* 0x000fe200078e0212 */
[----:B------:R-:W-:Y:S01]  /*11980*/  STL [R1+0x404], R5 ;  /* 0x0004040501007387 */ /* 0x000fe20000100800 */
[----:B------:R-:W-:-:S03]  /*11990*/  IMAD.HI.U32 R26, R4, R16, RZ ;  /* 0x00000010041a7227 */ /* 0x000fc600078e00ff */
[----:B------:R0:W-:Y:S01]  /*119a0*/  STL [R1+0x400], R3 ;  /* 0x0004000301007387 */ /* 0x0001e20000100800 */
[--C-:B------:R-:W-:Y:S01]  /*119b0*/  @!P5 IMAD.IADD R23, R23, 0x1, -R12.reuse ;  /* 0x000000011717d824 */ /* 0x100fe200078e0a0c */
[C---:B------:R-:W-:Y:S01]  /*119c0*/  ISETP.GT.U32.AND P5, PT, R12.reuse, R15, PT ;  /* 0x0000000f0c00720c */ /* 0x040fe20003fa4070 */
[----:B------:R-:W-:Y:S01]  /*119d0*/  @!P1 IMAD.IADD R13, R13, 0x1, -R12 ;  /* 0x000000010d0d9824 */ /* 0x000fe200078e0a0c */
[----:B------:R-:W-:Y:S01]  /*119e0*/  ISETP.GT.U32.AND P1, PT, R12, R18, PT ;  /* 0x000000120c00720c */ /* 0x000fe20003f24070 */
[----:B------:R-:W-:Y:S02]  /*119f0*/  IMAD.MOV R26, RZ, RZ, -R26 ;  /* 0x000000ffff1a7224 */ /* 0x000fe400078e0a1a */
[----:B------:R-:W-:Y:S02]  /*11a00*/  IMAD.MOV.U32 R28, RZ, RZ, R29 ;  /* 0x000000ffff1c7224 */ /* 0x000fe400078e001d */
[----:B------:R-:W-:Y:S01]  /*11a10*/  @!P6 IMAD.IADD R10, R10, 0x1, -R12 ;  /* 0x000000010a0ae824 */ /* 0x000fe200078e0a0c */
[----:B------:R-:W-:Y:S01]  /*11a20*/  ISETP.GE.AND P6, PT, R19, RZ, PT ;  /* 0x000000ff1300720c */ /* 0x000fe20003fc6270 */
[----:B0-----:R-:W-:-:S02]  /*11a30*/  IMAD.MOV.U32 R3, RZ, RZ, R20 ;  /* 0x000000ffff037224 */ /* 0x001fc400078e0014 */
[----:B------:R-:W-:Y:S01]  /*11a40*/  @!P4 IMAD.IADD R8, R8, 0x1, -R12 ;  /* 0x000000010808c824 */ /* 0x000fe200078e0a0c */
[----:B------:R-:W-:Y:S01]  /*11a50*/  ISETP.GE.AND P4, PT, R17, RZ, PT ;  /* 0x000000ff1100720c */ /* 0x000fe20003f86270 */
[----:B------:R-:W-:Y:S02]  /*11a60*/  IMAD R16, R12, R26, R16 ;  /* 0x0000001a0c107224 */ /* 0x000fe400078e0210 */
[----:B------:R-:W-:Y:S02]  /*11a70*/  VIADD R5, R28, 0xb3 ;  /* 0x000000b31c057836 */ /* 0x000fe40000000000 */
[----:B------:R-:W-:Y:S02]  /*11a80*/  @!P2 IMAD.MOV R3, RZ, RZ, -R3 ;  /* 0x000000ffff03a224 */ /* 0x000fe400078e0a03 */
[--C-:B------:R-:W-:Y:S01]  /*11a90*/  @!P0 IMAD.IADD R0, R0, 0x1, -R12.reuse ;  /* 0x0000000100008824 */ /* 0x100fe200078e0a0c */
[----:B------:R-:W-:Y:S01]  /*11aa0*/  ISETP.GT.U32.AND P0, PT, R12, R16, PT ;  /* 0x000000100c00720c */ /* 0x000fe20003f04070 */
[----:B------:R-:W-:Y:S01]  /*11ab0*/  IMAD.MOV.U32 R6, RZ, RZ, R23 ;  /* 0x000000ffff067224 */ /* 0x000fe200078e0017 */
[----:B------:R-:W-:Y:S01]  /*11ac0*/  IABS R19, R5 ;  /* 0x0000000500137213 */ /* 0x000fe20000000000 */
[----:B------:R0:W-:Y:S01]  /*11ad0*/  STL [R1+0x3fc], R3 ;  /* 0x0003fc0301007387 */ /* 0x0001e20000100800 */
[--C-:B------:R-:W-:Y:S01]  /*11ae0*/  @!P5 IMAD.IADD R15, R15, 0x1, -R12.reuse ;  /* 0x000000010f0fd824 */ /* 0x100fe200078e0a0c */
[----:B------:R-:W-:Y:S01]  /*11af0*/  ISETP.GE.AND P5, PT, R21, RZ, PT ;  /* 0x000000ff1500720c */ /* 0x000fe20003fa6270 */
[----:B------:R-:W-:Y:S01]  /*11b00*/  @!P1 IMAD.IADD R18, R18, 0x1, -R12 ;  /* 0x0000000112129824 */ /* 0x000fe200078e0a0c */
[----:B------:R-:W-:Y:S01]  /*11b10*/  ISETP.GT.U32.AND P1, PT, R12, R8, PT ;  /* 0x000000080c00720c */ /* 0x000fe20003f24070 */
[----:B------:R-:W-:Y:S01]  /*11b20*/  IMAD.HI.U32 R21, R4, R19, RZ ;  /* 0x0000001304157227 */ /* 0x000fe200078e00ff */
[----:B------:R-:W-:-:S03]  /*11b30*/  ISETP.GT.U32.AND P2, PT, R12, R15, PT ;  /* 0x0000000f0c00720c */ /* 0x000fc60003f44070 */
[----:B------:R-:W-:Y:S01]  /*11b40*/  @!P3 IMAD.MOV R6, RZ, RZ, -R6 ;  /* 0x000000ffff06b224 */ /* 0x000fe200078e0a06 */
[----:B------:R-:W-:Y:S01]  /*11b50*/  ISETP.GT.U32.AND P3, PT, R12, R18, PT ;  /* 0x000000120c00720c */ /* 0x000fe20003f64070 */
[----:B0-----:R-:W-:Y:S02]  /*11b60*/  IMAD.MOV.U32 R3, RZ, RZ, R0 ;  /* 0x000000ffff037224 */ /* 0x001fe400078e0000 */
[----:B------:R-:W-:Y:S01]  /*11b70*/  IMAD.MOV.U32 R0, RZ, RZ, R10 ;  /* 0x000000ffff007224 */ /* 0x000fe200078e000a */
[----:B------:R0:W-:Y:S01]  /*11b80*/  STL [R1+0x3f8], R6 ;  /* 0x0003f80601007387 */ /* 0x0001e20000100800 */
[----:B------:R-:W-:Y:S02]  /*11b90*/  @!P6 IMAD.MOV R3, RZ, RZ, -R3 ;  /* 0x000000ffff03e224 */ /* 0x000fe400078e0a03 */
[----:B------:R-:W-:Y:S01]  /*11ba0*/  @!P4 IMAD.MOV R0, RZ, RZ, -R0 ;  /* 0x000000ffff00c224 */ /* 0x000fe200078e0a00 */
[----:B------:R-:W-:Y:S01]  /*11bb0*/  ISETP.GE.AND P4, PT, R14, RZ, PT ;  /* 0x000000ff0e00720c */ /* 0x000fe20003f86270 */
[----:B------:R-:W-:Y:S01]  /*11bc0*/  IMAD.MOV R21, RZ, RZ, -R21 ;  /* 0x000000ffff157224 */ /* 0x000fe200078e0a15 */
[----:B------:R1:W-:Y:S01]  /*11bd0*/  STL [R1+0x3f4], R3 ;  /* 0x0003f40301007387 */ /* 0x0003e20000100800 */
[--C-:B------:R-:W-:Y:S01]  /*11be0*/  @!P0 IMAD.IADD R16, R16, 0x1, -R12.reuse ;  /* 0x0000000110108824 */ /* 0x100fe200078e0a0c */
[----:B------:R-:W-:Y:S01]  /*11bf0*/  ISETP.GE.AND P0, PT, R9, RZ, PT ;  /* 0x000000ff0900720c */ /* 0x000fe20003f06270 */
[----:B------:R-:W-:Y:S01]  /*11c00*/  VIADD R7, R28, 0xb2 ;  /* 0x000000b21c077836 */ /* 0x000fe20000000000 */
[----:B------:R2:W-:Y:S01]  /*11c10*/  STL [R1+0x3f0], R0 ;  /* 0x0003f00001007387 */ /* 0x0005e20000100800 */
[--C-:B------:R-:W-:Y:S01]  /*11c20*/  @!P1 IMAD.IADD R8, R8, 0x1, -R12.reuse ;  /* 0x0000000108089824 */ /* 0x100fe200078e0a0c */
[----:B------:R-:W-:Y:S01]  /*11c30*/  ISETP.GT.U32.AND P6, PT, R12, R16, PT ;  /* 0x000000100c00720c */ /* 0x000fe20003fc4070 */
[----:B------:R-:W-:Y:S01]  /*11c40*/  @!P2 IMAD.IADD R15, R15, 0x1, -R12 ;  /* 0x000000010f0fa824 */ /* 0x000fe200078e0a0c */
[----:B------:R-:W-:Y:S01]  /*11c50*/  IABS R17, R7 ;  /* 0x0000000700117213 */ /* 0x000fe20000000000 */
[----:B0-----:R-:W-:Y:S01]  /*11c60*/  IMAD.MOV.U32 R6, RZ, RZ, R8 ;  /* 0x000000ffff067224 */ /* 0x001fe200078e0008 */
[----:B------:R-:W-:Y:S01]  /*11c70*/  ISETP.GE.AND P2, PT, R22, RZ, PT ;  /* 0x000000ff1600720c */ /* 0x000fe20003f46270 */
[----:B-1----:R-:W-:-:S02]  /*11c80*/  IMAD.MOV.U32 R3, RZ, RZ, R13 ;  /* 0x000000ffff037224 */ /* 0x002fc400078e000d */
[----:B------:R-:W-:-:S04]  /*11c90*/  IMAD.HI.U32 R9, R4, R17, RZ ;  /* 0x0000001104097227 */ /* 0x000fc800078e00ff */
[C---:B--2---:R-:W-:Y:S02]  /*11ca0*/  IMAD R0, R12.reuse, R21, R19 ;  /* 0x000000150c007224 */ /* 0x044fe400078e0213 */
[----:B------:R-:W-:Y:S01]  /*11cb0*/  @!P5 IMAD.MOV R3, RZ, RZ, -R3 ;  /* 0x000000ffff03d224 */ /* 0x000fe200078e0a03 */
[----:B------:R-:W-:Y:S01]  /*11cc0*/  ISETP.GE.AND P5, PT, R11, RZ, PT ;  /* 0x000000ff0b00720c */ /* 0x000fe20003fa6270 */
[----:B------:R-:W-:Y:S01]  /*11cd0*/  @!P0 IMAD.MOV R6, RZ, RZ, -R6 ;  /* 0x000000ffff068224 */ /* 0x000fe200078e0a06 */
[----:B------:R-:W-:Y:S01]  /*11ce0*/  ISETP.GT.U32.AND P1, PT, R12, R0, PT ;  /* 0x000000000c00720c */ /* 0x000fe20003f24070 */
[----:B------:R-:W-:Y:S01]  /*11cf0*/  IMAD.MOV R9, RZ, RZ, -R9 ;  /* 0x000000ffff097224 */ /* 0x000fe200078e0a09 */
[----:B------:R0:W-:Y:S01]  /*11d00*/  STL [R1+0x3ec], R3 ;  /* 0x0003ec0301007387 */ /* 0x0001e20000100800 */
[----:B------:R-:W-:Y:S01]  /*11d10*/  @!P6 IMAD.IADD R16, R16, 0x1, -R12 ;  /* 0x000000011010e824 */ /* 0x000fe200078e0a0c */
[----:B------:R-:W-:Y:S01]  /*11d20*/  ISETP.GE.AND P6, PT, R5, RZ, PT ;  /* 0x000000ff0500720c */ /* 0x000fe20003fc6270 */
[----:B------:R-:W-:Y:S01]  /*11d30*/  VIADD R19, R28, 0xb1 ;  /* 0x000000b11c137836 */ /* 0x000fe20000000000 */
[----:B------:R1:W-:Y:S01]  /*11d40*/  STL [R1+0x3e0], R6 ;  /* 0x0003e00601007387 */ /* 0x0003e20000100800 */
[----:B------:R-:W-:-:S02]  /*11d50*/  IMAD R17, R12, R9, R17 ;  /* 0x000000090c117224 */ /* 0x000fc400078e0211 */
[--C-:B------:R-:W-:Y:S01]  /*11d60*/  @!P3 IMAD.IADD R18, R18, 0x1, -R12.reuse ;  /* 0x000000011212b824 */ /* 0x100fe200078e0a0c */
[----:B------:R-:W-:Y:S01]  /*11d70*/  ISETP.GE.AND P0, PT, R19, RZ, PT ;  /* 0x000000ff1300720c */ /* 0x000fe20003f06270 */
[----:B------:R-:W-:Y:S01]  /*11d80*/  VIADD R9, R28, 0xb0 ;  /* 0x000000b01c097836 */ /* 0x000fe20000000000 */
[----:B------:R-:W-:Y:S01]  /*11d90*/  IABS R19, R19 ;  /* 0x0000001300137213 */ /* 0x000fe20000000000 */
[----:B------:R-:W-:Y:S01]  /*11da0*/  @!P1 IMAD.IADD R0, R0, 0x1, -R12 ;  /* 0x0000000100009824 */ /* 0x000fe200078e0a0c */
[----:B------:R-:W-:Y:S01]  /*11db0*/  ISETP.GE.AND P3, PT, R7, RZ, PT ;  /* 0x000000ff0700720c */ /* 0x000fe20003f66270 */
[----:B0-----:R-:W-:Y:S01]  /*11dc0*/  IMAD.MOV.U32 R3, RZ, RZ, R15 ;  /* 0x000000ffff037224 */ /* 0x001fe200078e000f */
[----:B------:R-:W-:Y:S01]  /*11dd0*/  ISETP.GE.AND P1, PT, R9, RZ, PT ;  /* 0x000000ff0900720c */ /* 0x000fe20003f26270 */
[----:B-1----:R-:W-:Y:S01]  /*11de0*/  IMAD.MOV.U32 R6, RZ, RZ, R16 ;  /* 0x000000ffff067224 */ /* 0x002fe200078e0010 */
[----:B------:R-:W-:Y:S01]  /*11df0*/  IABS R15, R9 ;  /* 0x00000009000f7213 */ /* 0x000fe20000000000 */
[----:B------:R-:W-:Y:S01]  /*11e00*/  @!P4 IMAD.MOV R3, RZ, RZ, -R3 ;  /* 0x000000ffff03c224 */ /* 0x000fe200078e0a03 */
[C---:B------:R-:W-:Y:S01]  /*11e10*/  ISETP.GT.U32.AND P4, PT, R12.reuse, R0, PT ;  /* 0x000000000c00720c */ /* 0x040fe20003f84070 */
[----:B------:R-:W-:Y:S01]  /*11e20*/  @!P5 IMAD.MOV R6, RZ, RZ, -R6 ;  /* 0x000000ffff06d224 */ /* 0x000fe200078e0a06 */
[----:B------:R-:W-:Y:S01]  /*11e30*/  ISETP.GT.U32.AND P5, PT, R12, R17, PT ;  /* 0x000000110c00720c */ /* 0x000fe20003fa4070 */
[----:B------:R-:W-:Y:S01]  /*11e40*/  IMAD.HI.U32 R9, R4, R19, RZ ;  /* 0x0000001304097227 */ /* 0x000fe200078e00ff */
[----:B------:R0:W-:Y:S03]  /*11e50*/  STL [R1+0x3d0], R3 ;  /* 0x0003d00301007387 */ /* 0x0001e60000100800 */
[----:B------:R-:W-:Y:S01]  /*11e60*/  IMAD.MOV R9, RZ, RZ, -R9 ;  /* 0x000000ffff097224 */ /* 0x000fe200078e0a09 */
[----:B------:R-:W-:Y:S01]  /*11e70*/  STL [R1+0x3c4], R6 ;  /* 0x0003c40601007387 */ /* 0x000fe20000100800 */
[----:B------:R-:W-:-:S02]  /*11e80*/  VIADD R7, R28, 0xaf ;  /* 0x000000af1c077836 */ /* 0x000fc40000000000 */
[----:B------:R-:W-:Y:S02]  /*11e90*/  IMAD R19, R12, R9, R19 ;  /* 0x000000090c137224 */ /* 0x000fe400078e0213 */
[----:B------:R-:W-:Y:S01]  /*11ea0*/  @!P4 IMAD.IADD R0, R0, 0x1, -R12 ;  /* 0x000000010000c824 */ /* 0x000fe200078e0a0c */
[----:B------:R-:W-:Y:S01]  /*11eb0*/  IABS R23, R7 ;  /* 0x0000000700177213 */ /* 0x000fe20000000000 */
[----:B0-----:R-:W-:Y:S02]  /*11ec0*/  IMAD.MOV.U32 R3, RZ, RZ, R18 ;  /* 0x000000ffff037224 */ /* 0x001fe400078e0012 */
[----:B------:R-:W-:Y:S02]  /*11ed0*/  @!P5 IMAD.IADD R17, R17, 0x1, -R12 ;  /* 0x000000011111d824 */ /* 0x000fe400078e0a0c */
[----:B------:R-:W-:Y:S01]  /*11ee0*/  @!P2 IMAD.MOV R3, RZ, RZ, -R3 ;  /* 0x000000ffff03a224 */ /* 0x000fe200078e0a03 */
[----:B------:R-:W-:Y:S01]  /*11ef0*/  ISETP.GE.AND P2, PT, R7, RZ, PT ;  /* 0x000000ff0700720c */ /* 0x000fe20003f46270 */
[----:B------:R-:W-:Y:S01]  /*11f00*/  IMAD.HI.U32 R8, R4, R15, RZ ;  /* 0x0000000f04087227 */ /* 0x000fe200078e00ff */
[----:B------:R-:W-:-:S02]  /*11f10*/  ISETP.GT.U32.AND P5, PT, R12, R17, PT ;  /* 0x000000110c00720c */ /* 0x000fc40003fa4070 */
[----:B------:R0:W-:Y:S01]  /*11f20*/  STL [R1+0x3b8], R3 ;  /* 0x0003b80301007387 */ /* 0x0001e20000100800 */
[----:B------:R-:W-:Y:S02]  /*11f30*/  IMAD.MOV R8, RZ, RZ, -R8 ;  /* 0x000000ffff087224 */ /* 0x000fe400078e0a08 */
[----:B------:R-:W-:-:S04]  /*11f40*/  IMAD.HI.U32 R7, R4, R23, RZ ;  /* 0x0000001704077227 */ /* 0x000fc800078e00ff */
[C---:B------:R-:W-:Y:S02]  /*11f50*/  IMAD R15, R12.reuse, R8, R15 ;  /* 0x000000080c0f7224 */ /* 0x040fe400078e020f */
[----:B------:R-:W-:Y:S02]  /*11f60*/  IMAD.MOV R7, RZ, RZ, -R7 ;  /* 0x000000ffff077224 */ /* 0x000fe400078e0a07 */
[----:B0-----:R-:W-:Y:S02]  /*11f70*/  IMAD.MOV.U32 R3, RZ, RZ, R0 ;  /* 0x000000ffff037224 */ /* 0x001fe400078e0000 */
[----:B------:R-:W-:Y:S02]  /*11f80*/  @!P5 IMAD.IADD R17, R17, 0x1, -R12 ;  /* 0x000000011111d824 */ /* 0x000fe400078e0a0c */
[----:B------:R-:W-:Y:S01]  /*11f90*/  @!P6 IMAD.MOV R3, RZ, RZ, -R3 ;  /* 0x000000ffff03e224 */ /* 0x000fe200078e0a03 */
[----:B------:R-:W-:Y:S01]  /*11fa0*/  ISETP.GT.U32.AND P6, PT, R12, R19, PT ;  /* 0x000000130c00720c */ /* 0x000fe20003fc4070 */
[----:B------:R-:W-:-:S02]  /*11fb0*/  VIADD R5, R28, 0xae ;  /* 0x000000ae1c057836 */ /* 0x000fc40000000000 */
[----:B------:R-:W-:Y:S01]  /*11fc0*/  IMAD R23, R12, R7, R23 ;  /* 0x000000070c177224 */ /* 0x000fe200078e0217 */
[----:B------:R0:W-:Y:S01]  /*11fd0*/  STL [R1+0x3e8], R3 ;  /* 0x0003e80301007387 */ /* 0x0001e20000100800 */
[C---:B------:R-:W-:Y:S01]  /*11fe0*/  VIADD R16, R28.reuse, 0xad ;  /* 0x000000ad1c107836 */ /* 0x040fe20000000000 */
[----:B------:R-:W-:Y:S01]  /*11ff0*/  IABS R11, R5 ;  /* 0x00000005000b7213 */ /* 0x000fe20000000000 */
[C---:B------:R-:W-:Y:S01]  /*12000*/  VIADD R9, R28.reuse, 0xab ;  /* 0x000000ab1c097836 */ /* 0x040fe20000000000 */
[----:B------:R-:W-:Y:S01]  /*12010*/  ISETP.GE.AND P4, PT, R5, RZ, PT ;  /* 0x000000ff0500720c */ /* 0x000fe20003f86270 */
[----:B------:R-:W-:Y:S01]  /*12020*/  VIADD R8, R28, 0xac ;  /* 0x000000ac1c087836 */ /* 0x000fe20000000000 */
[----:B------:R-:W-:Y:S01]  /*12030*/  ISETP.GE.AND P5, PT, R16, RZ, PT ;  /* 0x000000ff1000720c */ /* 0x000fe20003fa6270 */
[----:B------:R-:W-:Y:S01]  /*12040*/  IMAD.HI.U32 R5, R4, R11, RZ ;  /* 0x0000000b04057227 */ /* 0x000fe200078e00ff */
[----:B------:R-:W-:Y:S02]  /*12050*/  IABS R16, R16 ;  /* 0x0000001000107213 */ /* 0x000fe40000000000 */
[----:B------:R-:W-:Y:S01]  /*12060*/  IABS R7, R8 ;  /* 0x0000000800077213 */ /* 0x000fe20000000000 */
[----:B------:R-:W-:-:S02]  /*12070*/  @!P6 IMAD.IADD R19, R19, 0x1, -R12 ;  /* 0x000000011313e824 */ /* 0x000fc400078e0a0c */
[----:B0-----:R-:W-:Y:S02]  /*12080*/  IMAD.MOV.U32 R3, RZ, RZ, R17 ;  /* 0x000000ffff037224 */ /* 0x001fe400078e0011 */
[----:B------:R-:W-:Y:S01]  /*12090*/  IMAD.MOV R5, RZ, RZ, -R5 ;  /* 0x000000ffff057224 */ /* 0x000fe200078e0a05 */
[C---:B------:R-:W-:Y:S01]  /*120a0*/  ISETP.GT.U32.AND P6, PT, R12.reuse, R19, PT ;  /* 0x000000130c00720c */ /* 0x040fe20003fc4070 */
[----:B------:R-:W-:Y:S01]  /*120b0*/  @!P3 IMAD.MOV R3, RZ, RZ, -R3 ;  /* 0x000000ffff03b224 */ /* 0x000fe200078e0a03 */
[C---:B------:R-:W-:Y:S01]  /*120c0*/  ISETP.GT.U32.AND P3, PT, R12.reuse, R15, PT ;  /* 0x0000000f0c00720c */ /* 0x040fe20003f64070 */
[----:B------:R-:W-:Y:S01]  /*120d0*/  IMAD R11, R12, R5, R11 ;  /* 0x000000050c0b7224 */ /* 0x000fe200078e020b */
[----:B------:R-:W-:Y:S01]  /*120e0*/  IABS R5, R9 ;  /* 0x0000000900057213 */ /* 0x000fe20000000000 */
[----:B------:R-:W-:Y:S01]  /*120f0*/  VIADD R21, R28, 0xaa ;  /* 0x000000aa1c157836 */ /* 0x000fe20000000000 */
[----:B------:R0:W-:Y:S01]  /*12100*/  STL [R1+0x3e4], R3 ;  /* 0x0003e40301007387 */ /* 0x0001e20000100800 */
[----:B------:R-:W-:-:S03]  /*12110*/  IMAD.HI.U32 R10, R4, R16, RZ ;  /* 0x00000010040a7227 */ /* 0x000fc600078e00ff */
[----:B------:R-:W-:Y:S01]  /*12120*/  IABS R0, R21 ;  /* 0x0000001500007213 */ /* 0x000fe20000000000 */
[----:B------:R-:W-:-:S04]  /*12130*/  IMAD.HI.U32 R18, R4, R5, RZ ;  /* 0x0000000504127227 */ /* 0x000fc800078e00ff */
[--C-:B------:R-:W-:Y:S01]  /*12140*/  @!P6 IMAD.IADD R19, R19, 0x1, -R12.reuse ;  /* 0x000000011313e824 */ /* 0x100fe200078e0a0c */
[----:B------:R-:W-:Y:S01]  /*12150*/  ISETP.GT.U32.AND P6, PT, R12, R23, PT ;  /* 0x000000170c00720c */ /* 0x000fe20003fc4070 */
[----:B------:R-:W-:Y:S02]  /*12160*/  @!P3 IMAD.IADD R15, R15, 0x1, -R12 ;  /* 0x000000010f0fb824 */ /* 0x000fe400078e0a0c */
[----:B------:R-:W-:Y:S02]  /*12170*/  IMAD.MOV R10, RZ, RZ, -R10 ;  /* 0x000000ffff0a7224 */ /* 0x000fe400078e0a0a */
[----:B------:R-:W-:Y:S01]  /*12180*/  IMAD.HI.U32 R14, R4, R7, RZ ;  /* 0x00000007040e7227 */ /* 0x000fe200078e00ff */
[----:B------:R-:W-:-:S03]  /*12190*/  ISETP.GT.U32.AND P3, PT, R12, R15, PT ;  /* 0x0000000f0c00720c */ /* 0x000fc60003f64070 */
[----:B------:R-:W-:-:S04]  /*121a0*/  IMAD.HI.U32 R13, R4, R0, RZ ;  /* 0x00000000040d7227 */ /* 0x000fc800078e00ff */
[----:B------:R-:W-:Y:S02]  /*121b0*/  @!P6 IMAD.IADD R23, R23, 0x1, -R12 ;  /* 0x000000011717e824 */ /* 0x000fe400078e0a0c */
[----:B------:R-:W-:Y:S02]  /*121c0*/  IMAD.MOV R18, RZ, RZ, -R18 ;  /* 0x000000ffff127224 */ /* 0x000fe400078e0a12 */
[C---:B------:R-:W-:Y:S01]  /*121d0*/  IMAD R16, R12.reuse, R10, R16 ;  /* 0x0000000a0c107224 */ /* 0x040fe200078e0210 */
[C---:B------:R-:W-:Y:S01]  /*121e0*/  ISETP.GT.U32.AND P6, PT, R12.reuse, R23, PT ;  /* 0x000000170c00720c */ /* 0x040fe20003fc4070 */
[----:B------:R-:W-:Y:S01]  /*121f0*/  @!P3 IMAD.IADD R15, R15, 0x1, -R12 ;  /* 0x000000010f0fb824 */ /* 0x000fe200078e0a0c */
[----:B------:R-:W-:Y:S01]  /*12200*/  ISETP.GT.U32.AND P3, PT, R12, R11, PT ;  /* 0x0000000b0c00720c */ /* 0x000fe20003f64070 */
[----:B------:R-:W-:Y:S02]  /*12210*/  IMAD.MOV R14, RZ, RZ, -R14 ;  /* 0x000000ffff0e7224 */ /* 0x000fe400078e0a0e */
[----:B------:R-:W-:-:S02]  /*12220*/  IMAD.MOV R13, RZ, RZ, -R13 ;  /* 0x000000ffff0d7224 */ /* 0x000fc400078e0a0d */
[C---:B------:R-:W-:Y:S02]  /*12230*/  IMAD R5, R12.reuse, R18, R5 ;  /* 0x000000120c057224 */ /* 0x040fe400078e0205 */
[----:B------:R-:W-:Y:S02]  /*12240*/  IMAD.MOV.U32 R6, RZ, RZ, R19 ;  /* 0x000000ffff067224 */ /* 0x000fe400078e0013 */
[C---:B------:R-:W-:Y:S02]  /*12250*/  IMAD R7, R12.reuse, R14, R7 ;  /* 0x0000000e0c077224 */ /* 0x040fe400078e0207 */
[C---:B------:R-:W-:Y:S02]  /*12260*/  IMAD R0, R12.reuse, R13, R0 ;  /* 0x0000000d0c007224 */ /* 0x040fe400078e0200 */
[----:B0-----:R-:W-:Y:S02]  /*12270*/  IMAD.MOV.U32 R3, RZ, RZ, R15 ;  /* 0x000000ffff037224 */ /* 0x001fe400078e000f */
[----:B------:R-:W-:Y:S01]  /*12280*/  @!P0 IMAD.MOV R6, RZ, RZ, -R6 ;  /* 0x000000ffff068224 */ /* 0x000fe200078e0a06 */
[C---:B------:R-:W-:Y:S01]  /*12290*/  ISETP.GT.U32.AND P0, PT, R12.reuse, R16, PT ;  /* 0x000000100c00720c */ /* 0x040fe20003f04070 */
[--C-:B------:R-:W-:Y:S01]  /*122a0*/  @!P6 IMAD.IADD R23, R23, 0x1, -R12.reuse ;  /* 0x000000011717e824 */ /* 0x100fe200078e0a0c */
[----:B------:R-:W-:Y:S01]  /*122b0*/  ISETP.GT.U32.AND P6, PT, R12, R5, PT ;  /* 0x000000050c00720c */ /* 0x000fe20003fc4070 */
[----:B------:R-:W-:Y:S01]  /*122c0*/  VIADD R20, R28, 0xa9 ;  /* 0x000000a91c147836 */ /* 0x000fe20000000000 */
[----:B------:R-:W-:Y:S01]  /*122d0*/  STL [R1+0x3a8], R6 ;  /* 0x0003a80601007387 */ /* 0x000fe20000100800 */
[----:B------:R-:W-:Y:S01]  /*122e0*/  @!P1 IMAD.MOV R3, RZ, RZ, -R3 ;  /* 0x000000ffff039224 */ /* 0x000fe200078e0a03 */
[C---:B------:R-:W-:Y:S01]  /*122f0*/  ISETP.GT.U32.AND P1, PT, R12.reuse, R7, PT ;  /* 0x000000070c00720c */ /* 0x040fe20003f24070 */
[--C-:B------:R-:W-:Y:S01]  /*12300*/  @!P3 IMAD.IADD R11, R11, 0x1, -R12.reuse ;  /* 0x000000010b0bb824 */ /* 0x100fe200078e0a0c */
[----:B------:R-:W-:Y:S01]  /*12310*/  ISETP.GT.U32.AND P3, PT, R12, R0, PT ;  /* 0x000000000c00720c */ /* 0x000fe20003f64070 */
[C---:B------:R-:W-:Y:S01]  /*12320*/  VIADD R13, R28.reuse, 0xa7 ;  /* 0x000000a71c0d7836 */ /* 0x040fe20000000000 */
[----:B------:R-:W-:Y:S01]  /*12330*/  IABS R17, R20 ;  /* 0x0000001400117213 */ /* 0x000fe20000000000 */
[----:B------:R-:W-:Y:S01]  /*12340*/  VIADD R14, R28, 0xa8 ;  /* 0x000000a81c0e7836 */ /* 0x000fe20000000000 */
[----:B------:R0:W-:Y:S01]  /*12350*/  STL [R1+0x3a4], R3 ;  /* 0x0003a40301007387 */ /* 0x0001e20000100800 */
[----:B------:R-:W-:Y:S01]  /*12360*/  @!P0 IMAD.IADD R16, R16, 0x1, -R12 ;  /* 0x0000000110108824 */ /* 0x000fe200078e0a0c */
[----:B------:R-:W-:Y:S01]  /*12370*/  IABS R22, R13 ;  /* 0x0000000d00167213 */ /* 0x000fe20000000000 */
[----:B------:R-:W-:Y:S01]  /*12380*/  IMAD.HI.U32 R10, R4, R17, RZ ;  /* 0x00000011040a7227 */ /* 0x000fe200078e00ff */
[----:B------:R-:W-:-:S03]  /*12390*/  ISETP.GT.U32.AND P0, PT, R12, R11, PT ;  /* 0x0000000b0c00720c */ /* 0x000fc60003f04070 */
[----:B------:R-:W-:Y:S02]  /*123a0*/  @!P6 IMAD.IADD R5, R5, 0x1, -R12 ;  /* 0x000000010505e824 */ /* 0x000fe400078e0a0c */
[----:B------:R-:W-:Y:S02]  /*123b0*/  IMAD.MOV.U32 R15, RZ, RZ, R22 ;  /* 0x000000ffff0f7224 */ /* 0x000fe400078e0016 */
[----:B------:R-:W-:Y:S02]  /*123c0*/  IMAD.MOV R10, RZ, RZ, -R10 ;  /* 0x000000ffff0a7224 */ /* 0x000fe400078e0a0a */
[--C-:B------:R-:W-:Y:S01]  /*123d0*/  @!P1 IMAD.IADD R7, R7, 0x1, -R12.reuse ;  /* 0x0000000107079824 */ /* 0x100fe200078e0a0c */
[----:B------:R-:W-:Y:S01]  /*123e0*/  ISETP.GT.U32.AND P1, PT, R12, R16, PT ;  /* 0x000000100c00720c */ /* 0x000fe20003f24070 */
[----:B------:R-:W-:Y:S01]  /*123f0*/  @!P3 IMAD.IADD R0, R0, 0x1, -R12 ;  /* 0x000000010000b824 */ /* 0x000fe200078e0a0c */
[----:B------:R-:W-:Y:S01]  /*12400*/  ISETP.GT.U32.AND P3, PT, R12, R5, PT ;  /* 0x000000050c00720c */ /* 0x000fe20003f64070 */
[----:B------:R-:W-:Y:S01]  /*12410*/  IMAD.HI.U32 R24, R4, R15, RZ ;  /* 0x0000000f04187227 */ /* 0x000fe200078e00ff */
[----:B------:R-:W-:-:S03]  /*12420*/  ISETP.GT.U32.AND P6, PT, R12, R7, PT ;  /* 0x000000070c00720c */ /* 0x000fc60003fc4070 */
[----:B------:R-:W-:Y:S01]  /*12430*/  IMAD R17, R12, R10, R17 ;  /* 0x0000000a0c117224 */ /* 0x000fe200078e0211 */
[----:B------:R-:W-:Y:S01]  /*12440*/  IABS R10, R14 ;  /* 0x0000000e000a7213 */ /* 0x000fe20000000000 */
[----:B------:R-:W-:Y:S02]  /*12450*/  IMAD.MOV R24, RZ, RZ, -R24 ;  /* 0x000000ffff187224 */ /* 0x000fe400078e0a18 */
[----:B0-----:R-:W-:Y:S02]  /*12460*/  IMAD.MOV.U32 R3, RZ, RZ, R23 ;  /* 0x000000ffff037224 */ /* 0x001fe400078e0017 */
[----:B------:R-:W-:Y:S02]  /*12470*/  VIADD R18, R28, 0xa6 ;  /* 0x000000a61c127836 */ /* 0x000fe40000000000 */
[----:B------:R-:W-:-:S03]  /*12480*/  IMAD.HI.U32 R19, R4, R10, RZ ;  /* 0x0000000a04137227 */ /* 0x000fc600078e00ff */
[----:B------:R-:W-:Y:S01]  /*12490*/  IABS R22, R18 ;  /* 0x0000001200167213 */ /* 0x000fe20000000000 */
[C---:B------:R-:W-:Y:S02]  /*124a0*/  IMAD R15, R12.reuse, R24, R15 ;  /* 0x000000180c0f7224 */ /* 0x040fe400078e020f */
[--C-:B------:R-:W-:Y:S01]  /*124b0*/  @!P0 IMAD.IADD R11, R11, 0x1, -R12.reuse ;  /* 0x000000010b0b8824 */ /* 0x100fe200078e0a0c */
[C---:B------:R-:W-:Y:S01]  /*124c0*/  ISETP.GT.U32.AND P0, PT, R12.reuse, R17, PT ;  /* 0x000000110c00720c */ /* 0x040fe20003f04070 */
[----:B------:R-:W-:Y:S01]  /*124d0*/  @!P2 IMAD.MOV R3, RZ, RZ, -R3 ;  /* 0x000000ffff03a224 */ /* 0x000fe200078e0a03 */
[C---:B------:R-:W-:Y:S01]  /*124e0*/  ISETP.GT.U32.AND P2, PT, R12.reuse, R0, PT ;  /* 0x000000000c00720c */ /* 0x040fe20003f44070 */
[----:B------:R-:W-:Y:S02]  /*124f0*/  IMAD.MOV R19, RZ, RZ, -R19 ;  /* 0x000000ffff137224 */ /* 0x000fe400078e0a13 */
[----:B------:R-:W-:Y:S01]  /*12500*/  @!P3 IMAD.IADD R5, R5, 0x1, -R12 ;  /* 0x000000010505b824 */ /* 0x000fe200078e0a0c */
[C---:B------:R-:W-:Y:S01]  /*12510*/  ISETP.GT.U32.AND P3, PT, R12.reuse, R15, PT ;  /* 0x0000000f0c00720c */ /* 0x040fe20003f64070 */
[----:B------:R-:W-:Y:S01]  /*12520*/  IMAD R10, R12, R19, R10 ;  /* 0x000000130c0a7224 */ /* 0x000fe200078e020a */
[----:B------:R0:W-:Y:S01]  /*12530*/  STL [R1+0x39c], R3 ;  /* 0x00039c0301007387 */ /* 0x0001e20000100800 */
[----:B------:R-:W-:Y:S01]  /*12540*/  @!P6 IMAD.IADD R7, R7, 0x1, -R12 ;  /* 0x000000010707e824 */ /* 0x000fe200078e0a0c */
[----:B------:R-:W-:Y:S01]  /*12550*/  ISETP.GE.AND P6, PT, R8, RZ, PT ;  /* 0x000000ff0800720c */ /* 0x000fe20003fc6270 */
[----:B------:R-:W-:-:S02]  /*12560*/  IMAD.MOV.U32 R6, RZ, RZ, R11 ;  /* 0x000000ffff067224 */ /* 0x000fc400078e000b */
[----:B------:R-:W-:-:S04]  /*12570*/  IMAD.HI.U32 R8, R4, R22, RZ ;  /* 0x0000001604087227 */ /* 0x000fc800078e00ff */
[----:B------:R-:W-:Y:S01]  /*12580*/  @!P1 IMAD.IADD R16, R16, 0x1, -R12 ;  /* 0x0000000110109824 */ /* 0x000fe200078e0a0c */
[----:B------:R-:W-:Y:S01]  /*12590*/  ISETP.GT.U32.AND P1, PT, R12, R10, PT ;  /* 0x0000000a0c00720c */ /* 0x000fe20003f24070 */
[----:B------:R-:W-:Y:S02]  /*125a0*/  @!P4 IMAD.MOV R6, RZ, RZ, -R6 ;  /* 0x000000ffff06c224 */ /* 0x000fe400078e0a06 */
[----:B------:R-:W-:Y:S02]  /*125b0*/  IMAD.MOV R8, RZ, RZ, -R8 ;  /* 0x000000ffff087224 */ /* 0x000fe400078e0a08 */
[--C-:B------:R-:W-:Y:S01]  /*125c0*/  @!P0 IMAD.IADD R17, R17, 0x1, -R12.reuse ;  /* 0x0000000111118824 */ /* 0x100fe200078e0a0c */
[----:B------:R1:W-:Y:S01]  /*125d0*/  STL [R1+0x398], R6 ;  /* 0x0003980601007387 */ /* 0x0003e20000100800 */
[----:B------:R-:W-:Y:S01]  /*125e0*/  VIADD R19, R28, 0xa5 ;  /* 0x000000a51c137836 */ /* 0x000fe20000000000 */
[----:B------:R-:W-:Y:S01]  /*125f0*/  ISETP.GE.AND P0, PT, R21, RZ, PT ;  /* 0x000000ff1500720c */ /* 0x000fe20003f06270 */
[----:B------:R-:W-:Y:S01]  /*12600*/  @!P2 IMAD.IADD R0, R0, 0x1, -R12 ;  /* 0x000000010000a824 */ /* 0x000fe200078e0a0c */
[----:B------:R-:W-:Y:S01]  /*12610*/  ISETP.GE.AND P2, PT, R9, RZ, PT ;  /* 0x000000ff0900720c */ /* 0x000fe20003f46270 */
[----:B0-----:R-:W-:Y:S01]  /*12620*/  IMAD.MOV.U32 R3, RZ, RZ, R16 ;  /* 0x000000ffff037224 */ /* 0x001fe200078e0010 */
[----:B------:R-:W-:Y:S01]  /*12630*/  IABS R23, R19 ;  /* 0x0000001300177213 */ /* 0x000fe20000000000 */
[----:B------:R-:W-:-:S02]  /*12640*/  IMAD R22, R12, R8, R22 ;  /* 0x000000080c167224 */ /* 0x000fc400078e0216 */
[----:B------:R-:W-:Y:S01]  /*12650*/  @!P3 IMAD.IADD R15, R15, 0x1, -R12 ;  /* 0x000000010f0fb824 */ /* 0x000fe200078e0a0c */
[C---:B------:R-:W-:Y:S01]  /*12660*/  ISETP.GT.U32.AND P3, PT, R12.reuse, R17, PT ;  /* 0x000000110c00720c */ /* 0x040fe20003f64070 */
[----:B-1----:R-:W-:Y:S02]  /*12670*/  IMAD.MOV.U32 R6, RZ, RZ, R7 ;  /* 0x000000ffff067224 */ /* 0x002fe400078e0007 */
[----:B------:R-:W-:Y:S01]  /*12680*/  @!P5 IMAD.MOV R3, RZ, RZ, -R3 ;  /* 0x000000ffff03d224 */ /* 0x000fe200078e0a03 */
[C---:B------:R-:W-:Y:S01]  /*12690*/  ISETP.GT.U32.AND P5, PT, R12.reuse, R15, PT ;  /* 0x0000000f0c00720c */ /* 0x040fe20003fa4070 */
[----:B------:R-:W-:Y:S01]  /*126a0*/  @!P6 IMAD.MOV R6, RZ, RZ, -R6 ;  /* 0x000000ffff06e224 */ /* 0x000fe200078e0a06 */
[----:B------:R-:W-:Y:S01]  /*126b0*/  ISETP.GT.U32.AND P6, PT, R12, R22, PT ;  /* 0x000000160c00720c */ /* 0x000fe20003fc4070 */
[----:B------:R-:W-:Y:S01]  /*126c0*/  IMAD.HI.U32 R24, R4, R23, RZ ;  /* 0x0000001704187227 */ /* 0x000fe200078e00ff */
[----:B------:R0:W-:Y:S03]  /*126d0*/  STL [R1+0x394], R3 ;  /* 0x0003940301007387 */ /* 0x0001e60000100800 */
[----:B------:R-:W-:Y:S01]  /*126e0*/  @!P1 IMAD.IADD R10, R10, 0x1, -R12 ;  /* 0x000000010a0a9824 */ /* 0x000fe200078e0a0c */
[----:B------:R-:W-:Y:S01]  /*126f0*/  ISETP.GE.AND P1, PT, R20, RZ, PT ;  /* 0x000000ff1400720c */ /* 0x000fe20003f26270 */
[----:B------:R-:W-:Y:S01]  /*12700*/  IMAD.MOV R24, RZ, RZ, -R24 ;  /* 0x000000ffff187224 */ /* 0x000fe200078e0a18 */
[----:B------:R-:W-:Y:S01]  /*12710*/  STL [R1+0x390], R6 ;  /* 0x0003900601007387 */ /* 0x000fe20000100800 */
[----:B------:R-:W-:Y:S01]  /*12720*/  @!P0 IMAD.MOV R0, RZ, RZ, -R0 ;  /* 0x000000ffff008224 */ /* 0x000fe200078e0a00 */
[----:B------:R-:W-:Y:S01]  /*12730*/  ISETP.GT.U32.AND P4, PT, R12, R10, PT ;  /* 0x0000000a0c00720c */ /* 0x000fe20003f84070 */
[----:B------:R-:W-:Y:S01]  /*12740*/  @!P3 IMAD.IADD R17, R17, 0x1, -R12 ;  /* 0x000000011111b824 */ /* 0x000fe200078e0a0c */
[----:B------:R-:W-:Y:S01]  /*12750*/  ISETP.GE.AND P3, PT, R13, RZ, PT ;  /* 0x000000ff0d00720c */ /* 0x000fe20003f66270 */
[----:B0-----:R-:W-:-:S02]  /*12760*/  IMAD.MOV.U32 R3, RZ, RZ, R5 ;  /* 0x000000ffff037224 */ /* 0x001fc400078e0005 */
[----:B------:R-:W-:Y:S02]  /*12770*/  VIADD R5, R28, 0xa4 ;  /* 0x000000a41c057836 */ /* 0x000fe40000000000 */
[----:B------:R-:W-:Y:S01]  /*12780*/  @!P2 IMAD.MOV R3, RZ, RZ, -R3 ;  /* 0x000000ffff03a224 */ /* 0x000fe200078e0a03 */
[----:B------:R-:W-:Y:S01]  /*12790*/  ISETP.GE.AND P2, PT, R14, RZ, PT ;  /* 0x000000ff0e00720c */ /* 0x000fe20003f46270 */
[----:B------:R-:W-:Y:S02]  /*127a0*/  IMAD R23, R12, R24, R23 ;  /* 0x000000180c177224 */ /* 0x000fe400078e0217 */
[--C-:B------:R-:W-:Y:S01]  /*127b0*/  @!P6 IMAD.IADD R22, R22, 0x1, -R12.reuse ;  /* 0x000000011616e824 */ /* 0x100fe200078e0a0c */
[----:B------:R0:W-:Y:S01]  /*127c0*/  STL [R1+0x38c], R3 ;  /* 0x00038c0301007387 */ /* 0x0001e20000100800 */
[----:B------:R-:W-:Y:S01]  /*127d0*/  ISETP.GE.AND P6, PT, R5, RZ, PT ;  /* 0x000000ff0500720c */ /* 0x000fe20003fc6270 */
[----:B------:R-:W-:Y:S01]  /*127e0*/  VIADD R8, R28, 0xa3 ;  /* 0x000000a31c087836 */ /* 0x000fe20000000000 */
[----:B------:R-:W-:Y:S01]  /*127f0*/  ISETP.GT.U32.AND P0, PT, R12, R23, PT ;  /* 0x000000170c00720c */ /* 0x000fe20003f04070 */
[----:B------:R1:W-:Y:S01]  /*12800*/  STL [R1+0x388], R0 ;  /* 0x0003880001007387 */ /* 0x0003e20000100800 */
[----:B------:R-:W-:Y:S01]  /*12810*/  @!P5 IMAD.IADD R15, R15, 0x1, -R12 ;  /* 0x000000010f0fd824 */ /* 0x000fe200078e0a0c */
[----:B------:R-:W-:Y:S01]  /*12820*/  ISETP.GE.AND P5, PT, R19, RZ, PT ;  /* 0x000000ff1300720c */ /* 0x000fe20003fa6270 */
[C---:B------:R-:W-:Y:S01]  /*12830*/  VIADD R19, R28.reuse, 0xa2 ;  /* 0x000000a21c137836 */ /* 0x040fe20000000000 */
[----:B------:R-:W-:Y:S01]  /*12840*/  IABS R13, R8 ;  /* 0x00000008000d7213 */ /* 0x000fe20000000000 */
[----:B------:R-:W-:-:S02]  /*12850*/  VIADD R11, R28, 0xa1 ;  /* 0x000000a11c0b7836 */ /* 0x000fc40000000000 */
[----:B0-----:R-:W-:Y:S01]  /*12860*/  IMAD.MOV.U32 R3, RZ, RZ, R17 ;  /* 0x000000ffff037224 */ /* 0x001fe200078e0011 */
[----:B------:R-:W-:Y:S01]  /*12870*/  IABS R17, R19 ;  /* 0x0000001300117213 */ /* 0x000fe20000000000 */
[--C-:B------:R-:W-:Y:S01]  /*12880*/  @!P4 IMAD.IADD R10, R10, 0x1, -R12.reuse ;  /* 0x000000010a0ac824 */ /* 0x100fe200078e0a0c */
[----:B-1----:R-:W-:Y:S01]  /*12890*/  IABS R0, R5 ;  /* 0x0000000500007213 */ /* 0x002fe20000000000 */
[----:B------:R-:W-:Y:S01]  /*128a0*/  @!P1 IMAD.MOV R3, RZ, RZ, -R3 ;  /* 0x000000ffff039224 */ /* 0x000fe200078e0a03 */
[----:B------:R-:W-:Y:S01]  /*128b0*/  ISETP.GT.U32.AND P1, PT, R12, R22, PT ;  /* 0x000000160c00720c */ /* 0x000fe20003f24070 */
[----:B------:R-:W-:Y:S01]  /*128c0*/  @!P0 IMAD.IADD R23, R23, 0x1, -R12 ;  /* 0x0000000117178824 */ /* 0x000fe200078e0a0c */
[----:B------:R-:W-:Y:S01]  /*128d0*/  IABS R9, R11 ;  /* 0x0000000b00097213 */ /* 0x000fe20000000000 */
[----:B------:R-:W-:Y:S01]  /*128e0*/  IMAD.HI.U32 R5, R4, R0, RZ ;  /* 0x0000000004057227 */ /* 0x000fe200078e00ff */
[----:B------:R-:W-:Y:S01]  /*128f0*/  ISETP.GE.AND P4, PT, R18, RZ, PT ;  /* 0x000000ff1200720c */ /* 0x000fe20003f86270 */
[----:B------:R0:W-:Y:S01]  /*12900*/  STL [R1+0x37c], R3 ;  /* 0x00037c0301007387 */ /* 0x0001e20000100800 */
[----:B------:R-:W-:Y:S01]  /*12910*/  ISETP.GT.U32.AND P0, PT, R12, R23, PT ;  /* 0x000000170c00720c */ /* 0x000fe20003f04070 */
[----:B------:R-:W-:-:S02]  /*12920*/  IMAD.MOV R5, RZ, RZ, -R5 ;  /* 0x000000ffff057224 */ /* 0x000fc400078e0a05 */
[----:B------:R-:W-:-:S04]  /*12930*/  IMAD.HI.U32 R16, R4, R17, RZ ;  /* 0x0000001104107227 */ /* 0x000fc800078e00ff */
[----:B------:R-:W-:Y:S02]  /*12940*/  IMAD R0, R12, R5, R0 ;  /* 0x000000050c007224 */ /* 0x000fe400078e0200 */
[----:B------:R-:W-:Y:S02]  /*12950*/  @!P1 IMAD.IADD R22, R22, 0x1, -R12 ;  /* 0x0000000116169824 */ /* 0x000fe400078e0a0c */
[----:B------:R-:W-:Y:S01]  /*12960*/  IMAD.HI.U32 R5, R4, R13, RZ ;  /* 0x0000000d04057227 */ /* 0x000fe200078e00ff */
[----:B------:R-:W-:-:S03]  /*12970*/  ISETP.GT.U32.AND P1, PT, R12, R0, PT ;  /* 0x000000000c00720c */ /* 0x000fc60003f24070 */
[----:B------:R-:W-:Y:S02]  /*12980*/  IMAD.MOV R5, RZ, RZ, -R5 ;  /* 0x000000ffff057224 */ /* 0x000fe400078e0a05 */
[--C-:B------:R-:W-:Y:S01]  /*12990*/  @!P0 IMAD.IADD R23, R23, 0x1, -R12.reuse ;  /* 0x0000000117178824 */ /* 0x100fe200078e0a0c */
[----:B------:R-:W-:Y:S01]  /*129a0*/  ISETP.GE.AND P0, PT, R8, RZ, PT ;  /* 0x000000ff0800720c */ /* 0x000fe20003f06270 */
[----:B------:R-:W-:Y:S02]  /*129b0*/  IMAD R13, R12, R5, R13 ;  /* 0x000000050c0d7224 */ /* 0x000fe400078e020d */
[----:B------:R-:W-:Y:S02]  /*129c0*/  IMAD.MOV.U32 R8, RZ, RZ, R9 ;  /* 0x000000ffff087224 */ /* 0x000fe400078e0009 */
[----:B------:R-:W-:Y:S02]  /*129d0*/  VIADD R18, R28, 0xa0 ;  /* 0x000000a01c127836 */ /* 0x000fe40000000000 */
[----:B------:R-:W-:Y:S01]  /*129e0*/  @!P1 IMAD.IADD R0, R0, 0x1, -R12 ;  /* 0x0000000100009824 */ /* 0x000fe200078e0a0c */
[----:B------:R-:W-:Y:S01]  /*129f0*/  ISETP.GT.U32.AND P1, PT, R12, R13, PT ;  /* 0x0000000d0c00720c */ /* 0x000fe20003f24070 */
[----:B------:R-:W-:Y:S01]  /*12a00*/  IMAD.MOV.U32 R6, RZ, RZ, R10 ;  /* 0x000000ffff067224 */ /* 0x000fe200078e000a */
[----:B------:R-:W-:Y:S01]  /*12a10*/  IABS R7, R18 ;  /* 0x0000001200077213 */ /* 0x000fe20000000000 */
[----:B------:R-:W-:-:S04]  /*12a20*/  IMAD.HI.U32 R9, R4, R8, RZ ;  /* 0x0000000804097227 */ /* 0x000fc800078e00ff */
[----:B------:R-:W-:Y:S02]  /*12a30*/  IMAD.MOV R16, RZ, RZ, -R16 ;  /* 0x000000ffff107224 */ /* 0x000fe400078e0a10 */
[----:B------:R-:W-:Y:S02]  /*12a40*/  @!P2 IMAD.MOV R6, RZ, RZ, -R6 ;  /* 0x000000ffff06a224 */ /* 0x000fe400078e0a06 */
[----:B------:R-:W-:Y:S02]  /*12a50*/  IMAD.MOV R9, RZ, RZ, -R9 ;  /* 0x000000ffff097224 */ /* 0x000fe400078e0a09 */
[C---:B------:R-:W-:Y:S01]  /*12a60*/  IMAD R17, R12.reuse, R16, R17 ;  /* 0x000000100c117224 */ /* 0x040fe200078e0211 */
[----:B------:R1:W-:Y:S01]  /*12a70*/  STL [R1+0x36c], R6 ;  /* 0x00036c0601007387 */ /* 0x0003e20000100800 */
[----:B0-----:R-:W-:Y:S02]  /*12a80*/  IMAD.MOV.U32 R3, RZ, RZ, R15 ;  /* 0x000000ffff037224 */ /* 0x001fe400078e000f */
[----:B------:R-:W-:Y:S01]  /*12a90*/  @!P1 IMAD.IADD R13, R13, 0x1, -R12 ;  /* 0x000000010d0d9824 */ /* 0x000fe200078e0a0c */
[----:B------:R-:W-:Y:S01]  /*12aa0*/  ISETP.GT.U32.AND P1, PT, R12, R0, PT ;  /* 0x000000000c00720c */ /* 0x000fe20003f24070 */
[----:B------:R-:W-:-:S03]  /*12ab0*/  IMAD.HI.U32 R20, R4, R7, RZ ;  /* 0x0000000704147227 */ /* 0x000fc600078e00ff */
[C---:B------:R-:W-:Y:S01]  /*12ac0*/  ISETP.GT.U32.AND P2, PT, R12.reuse, R13, PT ;  /* 0x0000000d0c00720c */ /* 0x040fe20003f44070 */
[C---:B------:R-:W-:Y:S02]  /*12ad0*/  IMAD R8, R12.reuse, R9, R8 ;  /* 0x000000090c087224 */ /* 0x040fe400078e0208 */
[----:B------:R-:W-:Y:S01]  /*12ae0*/  @!P3 IMAD.MOV R3, RZ, RZ, -R3 ;  /* 0x000000ffff03b224 */ /* 0x000fe200078e0a03 */
[C---:B------:R-:W-:Y:S01]  /*12af0*/  ISETP.GT.U32.AND P3, PT, R12.reuse, R17, PT ;  /* 0x000000110c00720c */ /* 0x040fe20003f64070 */
[----:B-1----:R-:W-:Y:S02]  /*12b00*/  IMAD.MOV.U32 R6, RZ, RZ, R22 ;  /* 0x000000ffff067224 */ /* 0x002fe400078e0016 */
[----:B------:R-:W-:Y:S01]  /*12b10*/  IMAD.MOV R20, RZ, RZ, -R20 ;  /* 0x000000ffff147224 */ /* 0x000fe200078e0a14 */
[----:B------:R0:W-:Y:S01]  /*12b20*/  STL [R1+0x360], R3 ;  /* 0x0003600301007387 */ /* 0x0001e20000100800 */
[----:B------:R-:W-:Y:S01]  /*12b30*/  @!P4 IMAD.MOV R6, RZ, RZ, -R6 ;  /* 0x000000ffff06c224 */ /* 0x000fe200078e0a06 */
[C---:B------:R-:W-:Y:S01]  /*12b40*/  ISETP.GT.U32.AND P4, PT, R12.reuse, R8, PT ;  /* 0x000000080c00720c */ /* 0x040fe20003f84070 */
[----:B------:R-:W-:-:S02]  /*12b50*/  IMAD R7, R12, R20, R7 ;  /* 0x000000140c077224 */ /* 0x000fc400078e0207 */
[----:B------:R-:W-:Y:S01]  /*12b60*/  VIADD R14, R28, 0x9f ;  /* 0x0000009f1c0e7836 */ /* 0x000fe20000000000 */
[----:B------:R-:W-:Y:S01]  /*12b70*/  STL [R1+0x35c], R6 ;  /* 0x00035c0601007387 */ /* 0x000fe20000100800 */
[--C-:B------:R-:W-:Y:S01]  /*12b80*/  @!P1 IMAD.IADD R0, R0, 0x1, -R12.reuse ;  /* 0x0000000100009824 */ /* 0x100fe200078e0a0c */
[----:B------:R-:W-:Y:S01]  /*12b90*/  ISETP.GT.U32.AND P1, PT, R12, R7, PT ;  /* 0x000000070c00720c */ /* 0x000fe20003f24070 */
[--C-:B------:R-:W-:Y:S01]  /*12ba0*/  @!P3 IMAD.IADD R17, R17, 0x1, -R12.reuse ;  /* 0x000000011111b824 */ /* 0x100fe200078e0a0c */
[----:B------:R-:W-:Y:S01]  /*12bb0*/  IABS R16, R14 ;  /* 0x0000000e00107213 */ /* 0x000fe20000000000 */
[----:B0-----:R-:W-:Y:S01]  /*12bc0*/  IMAD.MOV.U32 R3, RZ, RZ, R23 ;  /* 0x000000ffff037224 */ /* 0x001fe200078e0017 */
[----:B------:R-:W-:Y:S01]  /*12bd0*/  ISETP.GE.AND P3, PT, R18, RZ, PT ;  /* 0x000000ff1200720c */ /* 0x000fe20003f66270 */
[----:B------:R-:W-:Y:S02]  /*12be0*/  VIADD R5, R28, 0x9e ;  /* 0x0000009e1c057836 */ /* 0x000fe40000000000 */
[----:B------:R-:W-:Y:S01]  /*12bf0*/  @!P5 IMAD.MOV R3, RZ, RZ, -R3 ;  /* 0x000000ffff03d224 */ /* 0x000fe200078e0a03 */
[----:B------:R-:W-:Y:S01]  /*12c00*/  ISETP.GE.AND P5, PT, R19, RZ, PT ;  /* 0x000000ff1300720c */ /* 0x000fe20003fa6270 */
[----:B------:R-:W-:Y:S01]  /*12c10*/  @!P4 IMAD.IADD R8, R8, 0x1, -R12 ;  /* 0x000000010808c824 */ /* 0x000fe200078e0a0c */
[----:B------:R-:W-:Y:S01]  /*12c20*/  ISETP.GT.U32.AND P4, PT, R12, R17, PT ;  /* 0x000000110c00720c */ /* 0x000fe20003f84070 */
[----:B------:R-:W-:Y:S01]  /*12c30*/  IMAD.HI.U32 R10, R4, R16, RZ ;  /* 0x00000010040a7227 */ /* 0x000fe200078e00ff */
[----:B------:R0:W-:Y:S01]  /*12c40*/  STL [R1+0x354], R3 ;  /* 0x0003540301007387 */ /* 0x0001e20000100800 */
[----:B------:R-:W-:-:S02]  /*12c50*/  IABS R9, R5 ;  /* 0x0000000500097213 */ /* 0x000fc40000000000 */
[----:B------:R-:W-:Y:S02]  /*12c60*/  IMAD.MOV R10, RZ, RZ, -R10 ;  /* 0x000000ffff0a7224 */ /* 0x000fe400078e0a0a */
[--C-:B------:R-:W-:Y:S01]  /*12c70*/  @!P2 IMAD.IADD R13, R13, 0x1, -R12.reuse ;  /* 0x000000010d0da824 */ /* 0x100fe200078e0a0c */
[----:B------:R-:W-:Y:S01]  /*12c80*/  ISETP.GE.AND P2, PT, R11, RZ, PT ;  /* 0x000000ff0b00720c */ /* 0x000fe20003f46270 */
[----:B------:R-:W-:Y:S02]  /*12c90*/  @!P1 IMAD.IADD R7, R7, 0x1, -R12 ;  /* 0x0000000107079824 */ /* 0x000fe400078e0a0c */
[----:B------:R-:W-:-:S03]  /*12ca0*/  IMAD.HI.U32 R15, R4, R9, RZ ;  /* 0x00000009040f7227 */ /* 0x000fc600078e00ff */
[C---:B------:R-:W-:Y:S01]  /*12cb0*/  ISETP.GT.U32.AND P1, PT, R12.reuse, R7, PT ;  /* 0x000000070c00720c */ /* 0x040fe20003f24070 */
[----:B0-----:R-:W-:Y:S02]  /*12cc0*/  IMAD.MOV.U32 R3, RZ, RZ, R0 ;  /* 0x000000ffff037224 */ /* 0x001fe400078e0000 */
[C---:B------:R-:W-:Y:S02]  /*12cd0*/  IMAD R11, R12.reuse, R10, R16 ;  /* 0x0000000a0c0b7224 */ /* 0x040fe400078e0210 */
[----:B------:R-:W-:Y:S01]  /*12ce0*/  @!P6 IMAD.MOV R3, RZ, RZ, -R3 ;  /* 0x000000ffff03e224 */ /* 0x000fe200078e0a03 */
[----:B------:R-:W-:Y:S01]  /*12cf0*/  ISETP.GT.U32.AND P6, PT, R12, R8, PT ;  /* 0x000000080c00720c */ /* 0x000fe20003fc4070 */
[----:B------:R-:W-:Y:S02]  /*12d00*/  VIADD R21, R28, 0x9d ;  /* 0x0000009d1c157836 */ /* 0x000fe40000000000 */
[----:B------:R-:W-:Y:S01]  /*12d10*/  IMAD.MOV R15, RZ, RZ, -R15 ;  /* 0x000000ffff0f7224 */ /* 0x000fe200078e0a0f */
[----:B------:R0:W-:Y:S01]  /*12d20*/  STL [R1+0x358], R3 ;  /* 0x0003580301007387 */ /* 0x0001e20000100800 */
[----:B------:R-:W-:Y:S01]  /*12d30*/  @!P4 IMAD.IADD R17, R17, 0x1, -R12 ;  /* 0x000000011111c824 */ /* 0x000fe200078e0a0c */
[----:B------:R-:W-:Y:S01]  /*12d40*/  IABS R19, R21 ;  /* 0x0000001500137213 */ /* 0x000fe20000000000 */
[C---:B------:R-:W-:Y:S01]  /*12d50*/  IMAD R15, R12.reuse, R15, R9 ;  /* 0x0000000f0c0f7224 */ /* 0x040fe200078e0209 */
[----:B------:R-:W-:Y:S01]  /*12d60*/  ISETP.GT.U32.AND P4, PT, R12, R11, PT ;  /* 0x0000000b0c00720c */ /* 0x000fe20003f84070 */
[----:B------:R-:W-:-:S02]  /*12d70*/  VIADD R0, R28, 0x9c ;  /* 0x0000009c1c007836 */ /* 0x000fc40000000000 */
[----:B------:R-:W-:-:S03]  /*12d80*/  IMAD.HI.U32 R20, R4, R19, RZ ;  /* 0x0000001304147227 */ /* 0x000fc600078e00ff */
[----:B------:R-:W-:Y:S01]  /*12d90*/  IABS R18, R0 ;  /* 0x0000000000127213 */ /* 0x000fe20000000000 */
[----:B------:R-:W-:Y:S01]  /*12da0*/  @!P6 IMAD.IADD R8, R8, 0x1, -R12 ;  /* 0x000000010808e824 */ /* 0x000fe200078e0a0c */
[----:B------:R-:W-:Y:S01]  /*12db0*/  ISETP.GT.U32.AND P6, PT, R12, R15, PT ;  /* 0x0000000f0c00720c */ /* 0x000fe20003fc4070 */
[----:B------:R-:W-:Y:S02]  /*12dc0*/  IMAD.MOV R20, RZ, RZ, -R20 ;  /* 0x000000ffff147224 */ /* 0x000fe400078e0a14 */
[--C-:B------:R-:W-:Y:S01]  /*12dd0*/  @!P1 IMAD.IADD R7, R7, 0x1, -R12.reuse ;  /* 0x0000000107079824 */ /* 0x100fe200078e0a0c */
[----:B------:R-:W-:Y:S01]  /*12de0*/  ISETP.GE.AND P1, PT, R14, RZ, PT ;  /* 0x000000ff0e00720c */ /* 0x000fe20003f26270 */
[C---:B------:R-:W-:Y:S02]  /*12df0*/  IMAD R14, R12.reuse, R20, R19 ;  /* 0x000000140c0e7224 */ /* 0x040fe400078e0213 */
[----:B------:R-:W-:Y:S02]  /*12e00*/  @!P4 IMAD.IADD R11, R11, 0x1, -R12 ;  /* 0x000000010b0bc824 */ /* 0x000fe400078e0a0c */
[----:B------:R-:W-:Y:S01]  /*12e10*/  IMAD.MOV.U32 R6, RZ, RZ, R13 ;  /* 0x000000ffff067224 */ /* 0x000fe200078e000d */
[----:B------:R-:W-:Y:S01]  /*12e20*/  ISETP.GT.U32.AND P4, PT, R12, R14, PT ;  /* 0x0000000e0c00720c */ /* 0x000fe20003f84070 */
[----:B------:R-:W-:-:S02]  /*12e30*/  VIADD R16, R28, 0x9b ;  /* 0x0000009b1c107836 */ /* 0x000fc40000000000 */
[----:B------:R-:W-:Y:S01]  /*12e40*/  @!P0 IMAD.MOV R6, RZ, RZ, -R6 ;  /* 0x000000ffff068224 */ /* 0x000fe200078e0a06 */
[----:B------:R-:W-:Y:S01]  /*12e50*/  ISETP.GT.U32.AND P0, PT, R12, R11, PT ;  /* 0x0000000b0c00720c */ /* 0x000fe20003f04070 */
[----:B------:R-:W-:Y:S01]  /*12e60*/  IMAD.HI.U32 R22, R4, R18, RZ ;  /* 0x0000001204167227 */ /* 0x000fe200078e00ff */
[----:B------:R-:W-:Y:S02]  /*12e70*/  IABS R9, R16 ;  /* 0x0000001000097213 */ /* 0x000fe40000000000 */
[----:B------:R-:W-:Y:S01]  /*12e80*/  STL [R1+0x350], R6 ;  /* 0x0003500601007387 */ /* 0x000fe20000100800 */
[----:B0-----:R-:W-:Y:S02]  /*12e90*/  IMAD.MOV.U32 R3, RZ, RZ, R17 ;  /* 0x000000ffff037224 */ /* 0x001fe400078e0011 */
[----:B------:R-:W-:Y:S01]  /*12ea0*/  @!P6 IMAD.IADD R15, R15, 0x1, -R12 ;  /* 0x000000010f0fe824 */ /* 0x000fe200078e0a0c */
[----:B------:R-:W-:Y:S01]  /*12eb0*/  ISETP.GE.AND P6, PT, R5, RZ, PT ;  /* 0x000000ff0500720c */ /* 0x000fe20003fc6270 */
[----:B------:R-:W-:-:S02]  /*12ec0*/  VIADD R10, R28, 0x9a ;  /* 0x0000009a1c0a7836 */ /* 0x000fc40000000000 */
[----:B------:R-:W-:Y:S02]  /*12ed0*/  IMAD.MOV R13, RZ, RZ, -R22 ;  /* 0x000000ffff0d7224 */ /* 0x000fe400078e0a16 */
[----:B------:R-:W-:Y:S01]  /*12ee0*/  @!P5 IMAD.MOV R3, RZ, RZ, -R3 ;  /* 0x000000ffff03d224 */ /* 0x000fe200078e0a03 */
[----:B------:R-:W-:Y:S01]  /*12ef0*/  ISETP.GT.U32.AND P5, PT, R12, R15, PT ;  /* 0x0000000f0c00720c */ /* 0x000fe20003fa4070 */
[----:B------:R-:W-:Y:S01]  /*12f00*/  IMAD.HI.U32 R19, R4, R9, RZ ;  /* 0x0000000904137227 */ /* 0x000fe200078e00ff */
[----:B------:R-:W-:Y:S02]  /*12f10*/  IABS R20, R10 ;  /* 0x0000000a00147213 */ /* 0x000fe40000000000 */
[----:B------:R0:W-:Y:S01]  /*12f20*/  STL [R1+0x34c], R3 ;  /* 0x00034c0301007387 */ /* 0x0001e20000100800 */
[----:B------:R-:W-:Y:S02]  /*12f30*/  IMAD R13, R12, R13, R18 ;  /* 0x0000000d0c0d7224 */ /* 0x000fe400078e0212 */
[----:B------:R-:W-:-:S02]  /*12f40*/  IMAD.MOV R17, RZ, RZ, -R19 ;  /* 0x000000ffff117224 */ /* 0x000fc400078e0a13 */
[--C-:B------:R-:W-:Y:S02]  /*12f50*/  @!P4 IMAD.IADD R14, R14, 0x1, -R12.reuse ;  /* 0x000000010e0ec824 */ /* 0x100fe400078e0a0c */
[----:B------:R-:W-:Y:S01]  /*12f60*/  @!P0 IMAD.IADD R11, R11, 0x1, -R12 ;  /* 0x000000010b0b8824 */ /* 0x000fe200078e0a0c */
[C---:B------:R-:W-:Y:S01]  /*12f70*/  ISETP.GT.U32.AND P0, PT, R12.reuse, R13, PT ;  /* 0x0000000d0c00720c */ /* 0x040fe20003f04070 */
[----:B------:R-:W-:Y:S01]  /*12f80*/  IMAD.MOV.U32 R5, RZ, RZ, R20 ;  /* 0x000000ffff057224 */ /* 0x000fe200078e0014 */
[C---:B------:R-:W-:Y:S01]  /*12f90*/  ISETP.GT.U32.AND P4, PT, R12.reuse, R14, PT ;  /* 0x0000000e0c00720c */ /* 0x040fe20003f84070 */
[----:B------:R-:W-:Y:S02]  /*12fa0*/  IMAD R9, R12, R17, R9 ;  /* 0x000000110c097224 */ /* 0x000fe400078e0209 */
[----:B------:R-:W-:Y:S02]  /*12fb0*/  VIADD R19, R28, 0x99 ;  /* 0x000000991c137836 */ /* 0x000fe40000000000 */
[----:B------:R-:W-:-:S03]  /*12fc0*/  IMAD.HI.U32 R18, R4, R5, RZ ;  /* 0x0000000504127227 */ /* 0x000fc600078e00ff */
[----:B------:R-:W-:Y:S01]  /*12fd0*/  IABS R23, R19 ;  /* 0x0000001300177213 */ /* 0x000fe20000000000 */
[----:B------:R-:W-:Y:S01]  /*12fe0*/  @!P5 IMAD.IADD R15, R15, 0x1, -R12 ;  /* 0x000000010f0fd824 */ /* 0x000fe200078e0a0c */
[----:B------:R-:W-:Y:S01]  /*12ff0*/  ISETP.GT.U32.AND P5, PT, R12, R9, PT ;  /* 0x000000090c00720c */ /* 0x000fe20003fa4070 */
[----:B------:R-:W-:Y:S02]  /*13000*/  IMAD.MOV R18, RZ, RZ, -R18 ;  /* 0x000000ffff127224 */ /* 0x000fe400078e0a12 */
[----:B------:R-:W-:Y:S02]  /*13010*/  VIADD R17, R28, 0x98 ;  /* 0x000000981c117836 */ /* 0x000fe40000000000 */
[----:B------:R-:W-:Y:S02]  /*13020*/  IMAD R5, R12, R18, R5 ;  /* 0x000000120c057224 */ /* 0x000fe400078e0205 */
[----:B------:R-:W-:Y:S01]  /*13030*/  @!P0 IMAD.IADD R13, R13, 0x1, -R12 ;  /* 0x000000010d0d8824 */ /* 0x000fe200078e0a0c */
[----:B------:R-:W-:Y:S01]  /*13040*/  IABS R20, R17 ;  /* 0x0000001100147213 */ /* 0x000fe20000000000 */
[----:B0-----:R-:W-:Y:S01]  /*13050*/  IMAD.MOV.U32 R3, RZ, RZ, R8 ;  /* 0x000000ffff037224 */ /* 0x001fe200078e0008 */
[----:B------:R-:W-:Y:S01]  /*13060*/  ISETP.GE.AND P0, PT, R21, RZ, PT ;  /* 0x000000ff1500720c */ /* 0x000fe20003f06270 */
[----:B------:R-:W-:-:S04]  /*13070*/  IMAD.HI.U32 R24, R4, R23, RZ ;  /* 0x0000001704187227 */ /* 0x000fc800078e00ff */
[----:B------:R-:W-:Y:S01]  /*13080*/  @!P4 IMAD.IADD R14, R14, 0x1, -R12 ;  /* 0x000000010e0ec824 */ /* 0x000fe200078e0a0c */
[C---:B------:R-:W-:Y:S01]  /*13090*/  ISETP.GT.U32.AND P4, PT, R12.reuse, R5, PT ;  /* 0x000000050c00720c */ /* 0x040fe20003f84070 */
[----:B------:R-:W-:Y:S01]  /*130a0*/  @!P2 IMAD.MOV R3, RZ, RZ, -R3 ;  /* 0x000000ffff03a224 */ /* 0x000fe200078e0a03 */
[----:B------:R-:W-:Y:S01]  /*130b0*/  ISETP.GT.U32.AND P2, PT, R12, R13, PT ;  /* 0x0000000d0c00720c */ /* 0x000fe20003f44070 */
[----:B------:R-:W-:Y:S02]  /*130c0*/  IMAD.MOV R24, RZ, RZ, -R24 ;  /* 0x000000ffff187224 */ /* 0x000fe400078e0a18 */
[----:B------:R-:W-:Y:S01]  /*130d0*/  IMAD.HI.U32 R22, R4, R20, RZ ;  /* 0x0000001404167227 */ /* 0x000fe200078e00ff */
[----:B------:R0:W-:Y:S03]  /*130e0*/  STL [R1+0x348], R3 ;  /* 0x0003480301007387 */ /* 0x0001e60000100800 */
[----:B------:R-:W-:-:S02]  /*130f0*/  IMAD.MOV.U32 R6, RZ, RZ, R7 ;  /* 0x000000ffff067224 */ /* 0x000fc400078e0007 */
[----:B------:R-:W-:Y:S01]  /*13100*/  @!P5 IMAD.IADD R9, R9, 0x1, -R12 ;  /* 0x000000010909d824 */ /* 0x000fe200078e0a0c */
[----:B------:R-:W-:Y:S01]  /*13110*/  ISETP.GE.AND P5, PT, R0, RZ, PT ;  /* 0x000000ff0000720c */ /* 0x000fe20003fa6270 */
[C---:B------:R-:W-:Y:S02]  /*13120*/  IMAD R0, R12.reuse, R24, R23 ;  /* 0x000000180c007224 */ /* 0x040fe400078e0217 */
[----:B------:R-:W-:Y:S02]  /*13130*/  IMAD.MOV R22, RZ, RZ, -R22 ;  /* 0x000000ffff167224 */ /* 0x000fe400078e0a16 */
[----:B0-----:R-:W-:Y:S02]  /*13140*/  IMAD.MOV.U32 R3, RZ, RZ, R11 ;  /* 0x000000ffff037224 */ /* 0x001fe400078e000b */
[----:B------:R-:W-:Y:S01]  /*13150*/  @!P3 IMAD.MOV R6, RZ, RZ, -R6 ;  /* 0x000000ffff06b224 */ /* 0x000fe200078e0a06 */
[C---:B------:R-:W-:Y:S01]  /*13160*/  ISETP.GT.U32.AND P3, PT, R12.reuse, R9, PT ;  /* 0x000000090c00720c */ /* 0x040fe20003f64070 */
[----:B------:R-:W-:Y:S01]  /*13170*/  @!P1 IMAD.MOV R3, RZ, RZ, -R3 ;  /* 0x000000ffff039224 */ /* 0x000fe200078e0a03 */
[C---:B------:R-:W-:Y:S01]  /*13180*/  ISETP.GT.U32.AND P1, PT, R12.reuse, R0, PT ;  /* 0x000000000c00720c */ /* 0x040fe20003f24070 */
[----:B------:R-:W-:Y:S01]  /*13190*/  IMAD R20, R12, R22, R20 ;  /* 0x000000160c147224 */ /* 0x000fe200078e0214 */
[----:B------:R0:W-:Y:S01]  /*131a0*/  STL [R1+0x344], R6 ;  /* 0x0003440601007387 */ /* 0x0001e20000100800 */
[----:B------:R-:W-:-:S02]  /*131b0*/  @!P4 IMAD.IADD R5, R5, 0x1, -R12 ;  /* 0x000000010505c824 */ /* 0x000fc400078e0a0c */
[--C-:B------:R-:W-:Y:S01]  /*131c0*/  @!P2 IMAD.IADD R13, R13, 0x1, -R12.reuse ;  /* 0x000000010d0da824 */ /* 0x100fe200078e0a0c */
[----:B------:R1:W-:Y:S01]  /*131d0*/  STL [R1+0x340], R3 ;  /* 0x0003400301007387 */ /* 0x0003e20000100800 */
[----:B------:R-:W-:Y:S01]  /*131e0*/  ISETP.GT.U32.AND P2, PT, R12, R20, PT ;  /* 0x000000140c00720c */ /* 0x000fe20003f44070 */
[----:B------:R-:W-:Y:S01]  /*131f0*/  VIADD R18, R28, 0x97 ;  /* 0x000000971c127836 */ /* 0x000fe20000000000 */
[----:B------:R-:W-:Y:S01]  /*13200*/  ISETP.GT.U32.AND P4, PT, R12, R5, PT ;  /* 0x000000050c00720c */ /* 0x000fe20003f84070 */
[----:B------:R-:W-:Y:S02]  /*13210*/  VIADD R8, R28, 0x95 ;  /* 0x000000951c087836 */ /* 0x000fe40000000000 */
[----:B0-----:R-:W-:Y:S01]  /*13220*/  IMAD.MOV.U32 R6, RZ, RZ, R15 ;  /* 0x000000ffff067224 */ /* 0x001fe200078e000f */
[----:B------:R-:W-:Y:S01]  /*13230*/  IABS R21, R18 ;  /* 0x0000001200157213 */ /* 0x000fe20000000000 */
[----:B------:R-:W-:Y:S01]  /*13240*/  @!P3 IMAD.IADD R9, R9, 0x1, -R12 ;  /* 0x000000010909b824 */ /* 0x000fe200078e0a0c */
[----:B------:R-:W-:Y:S01]  /*13250*/  ISETP.GE.AND P3, PT, R19, RZ, PT ;  /* 0x000000ff1300720c */ /* 0x000fe20003f66270 */
[----:B-1----:R-:W-:-:S02]  /*13260*/  IMAD.MOV.U32 R3, RZ, RZ, R14 ;  /* 0x000000ffff037224 */ /* 0x002fc400078e000e */
[----:B------:R-:W-:Y:S01]  /*13270*/  @!P6 IMAD.MOV R6, RZ, RZ, -R6 ;  /* 0x000000ffff06e224 */ /* 0x000fe200078e0a06 */
[----:B------:R-:W-:Y:S01]  /*13280*/  ISETP.GE.AND P6, PT, R16, RZ, PT ;  /* 0x000000ff1000720c */ /* 0x000fe20003fc6270 */
[----:B------:R-:W-:Y:S01]  /*13290*/  @!P0 IMAD.MOV R3, RZ, RZ, -R3 ;  /* 0x000000ffff038224 */ /* 0x000fe200078e0a03 */
[----:B------:R-:W-:Y:S01]  /*132a0*/  ISETP.GE.AND P0, PT, R10, RZ, PT ;  /* 0x000000ff0a00720c */ /* 0x000fe20003f06270 */
[--C-:B------:R-:W-:Y:S01]  /*132b0*/  @!P1 IMAD.IADD R0, R0, 0x1, -R12.reuse ;  /* 0x0000000100009824 */ /* 0x100fe200078e0a0c */
[----:B------:R0:W-:Y:S01]  /*132c0*/  STL [R1+0x33c], R6 ;  /* 0x00033c0601007387 */ /* 0x0001e20000100800 */
[----:B------:R-:W-:Y:S01]  /*132d0*/  @!P2 IMAD.IADD R20, R20, 0x1, -R12 ;  /* 0x000000011414a824 */ /* 0x000fe200078e0a0c */
[----:B------:R-:W-:Y:S01]  /*132e0*/  ISETP.GE.AND P1, PT, R18, RZ, PT ;  /* 0x000000ff1200720c */ /* 0x000fe20003f26270 */
[----:B------:R-:W-:Y:S01]  /*132f0*/  IMAD.HI.U32 R7, R4, R21, RZ ;  /* 0x0000001504077227 */ /* 0x000fe200078e00ff */
[----:B------:R1:W-:Y:S01]  /*13300*/  STL [R1+0x338], R3 ;  /* 0x0003380301007387 */ /* 0x0003e20000100800 */
[----:B------:R-:W-:-:S02]  /*13310*/  ISETP.GT.U32.AND P2, PT, R12, R0, PT ;  /* 0x000000000c00720c */ /* 0x000fc40003f44070 */
[----:B------:R-:W-:Y:S01]  /*13320*/  @!P4 IMAD.IADD R5, R5, 0x1, -R12 ;  /* 0x000000010505c824 */ /* 0x000fe200078e0a0c */
[----:B------:R-:W-:Y:S01]  /*13330*/  ISETP.GE.AND P4, PT, R17, RZ, PT ;  /* 0x000000ff1100720c */ /* 0x000fe20003f86270 */
[----:B------:R-:W-:Y:S01]  /*13340*/  IMAD.MOV R7, RZ, RZ, -R7 ;  /* 0x000000ffff077224 */ /* 0x000fe200078e0a07 */
[----:B------:R-:W-:Y:S01]  /*13350*/  IABS R17, R8 ;  /* 0x0000000800117213 */ /* 0x000fe20000000000 */
[----:B0-----:R-:W-:Y:S02]  /*13360*/  IMAD.MOV.U32 R6, RZ, RZ, R13 ;  /* 0x000000ffff067224 */ /* 0x001fe400078e000d */
[----:B------:R-:W-:Y:S02]  /*13370*/  VIADD R10, R28, 0x96 ;  /* 0x000000961c0a7836 */ /* 0x000fe40000000000 */
[----:B-1----:R-:W-:Y:S02]  /*13380*/  IMAD.MOV.U32 R3, RZ, RZ, R9 ;  /* 0x000000ffff037224 */ /* 0x002fe400078e0009 */
[----:B------:R-:W-:Y:S01]  /*13390*/  @!P5 IMAD.MOV R6, RZ, RZ, -R6 ;  /* 0x000000ffff06d224 */ /* 0x000fe200078e0a06 */
[----:B------:R-:W-:Y:S01]  /*133a0*/  IABS R13, R10 ;  /* 0x0000000a000d7213 */ /* 0x000fe20000000000 */
[----:B------:R-:W-:Y:S01]  /*133b0*/  @!P6 IMAD.MOV R3, RZ, RZ, -R3 ;  /* 0x000000ffff03e224 */ /* 0x000fe200078e0a03 */
[C---:B------:R-:W-:Y:S01]  /*133c0*/  ISETP.GT.U32.AND P6, PT, R12.reuse, R20, PT ;  /* 0x000000140c00720c */ /* 0x040fe20003fc4070 */
[----:B------:R-:W-:Y:S01]  /*133d0*/  IMAD R7, R12, R7, R21 ;  /* 0x000000070c077224 */ /* 0x000fe200078e0215 */
[----:B------:R-:W-:Y:S01]  /*133e0*/  STL [R1+0x2d4], R6 ;  /* 0x0002d40601007387 */ /* 0x000fe20000100800 */
[----:B------:R-:W-:Y:S01]  /*133f0*/  @!P2 IMAD.IADD R0, R0, 0x1, -R12 ;  /* 0x000000010000a824 */ /* 0x000fe200078e0a0c */
[----:B------:R-:W-:Y:S01]  /*13400*/  ISETP.GE.AND P2, PT, R8, RZ, PT ;  /* 0x000000ff0800720c */ /* 0x000fe20003f46270 */
[----:B------:R-:W-:Y:S01]  /*13410*/  IMAD.HI.U32 R9, R4, R13, RZ ;  /* 0x0000000d04097227 */ /* 0x000fe200078e00ff */
[----:B------:R0:W-:Y:S01]  /*13420*/  STL [R1+0x2cc], R3 ;  /* 0x0002cc0301007387 */ /* 0x0001e20000100800 */
[----:B------:R-:W-:-:S02]  /*13430*/  ISETP.GE.AND P5, PT, R10, RZ, PT ;  /* 0x000000ff0a00720c */ /* 0x000fc40003fa6270 */
[----:B------:R-:W-:-:S04]  /*13440*/  IMAD.HI.U32 R11, R4, R17, RZ ;  /* 0x00000011040b7227 */ /* 0x000fc800078e00ff */
[----:B------:R-:W-:Y:S02]  /*13450*/  IMAD.MOV R8, RZ, RZ, -R9 ;  /* 0x000000ffff087224 */ /* 0x000fe400078e0a09 */
[----:B------:R-:W-:Y:S02]  /*13460*/  @!P6 IMAD.IADD R20, R20, 0x1, -R12 ;  /* 0x000000011414e824 */ /* 0x000fe400078e0a0c */
[----:B0-----:R-:W-:Y:S02]  /*13470*/  IMAD.MOV.U32 R3, RZ, RZ, R5 ;  /* 0x000000ffff037224 */ /* 0x001fe400078e0005 */
[----:B------:R-:W-:Y:S02]  /*13480*/  VIADD R5, R28, 0x94 ;  /* 0x000000941c057836 */ /* 0x000fe40000000000 */
[----:B------:R-:W-:Y:S01]  /*13490*/  @!P0 IMAD.MOV R3, RZ, RZ, -R3 ;  /* 0x000000ffff038224 */ /* 0x000fe200078e0a03 */
[C---:B------:R-:W-:Y:S01]  /*134a0*/  ISETP.GT.U32.AND P0, PT, R12.reuse, R7, PT ;  /* 0x000000070c00720c */ /* 0x040fe20003f04070 */
[----:B------:R-:W-:Y:S01]  /*134b0*/  IMAD R13, R12, R8, R13 ;  /* 0x000000080c0d7224 */ /* 0x000fe200078e020d */
[----:B------:R-:W-:Y:S01]  /*134c0*/  IABS R10, R5 ;  /* 0x00000005000a7213 */ /* 0x000fe20000000000 */
[----:B------:R-:W-:Y:S01]  /*134d0*/  VIADD R16, R28, 0x91 ;  /* 0x000000911c107836 */ /* 0x000fe20000000000 */
[----:B------:R0:W-:Y:S01]  /*134e0*/  STL [R1+0x2c4], R3 ;  /* 0x0002c40301007387 */ /* 0x0001e20000100800 */
[----:B------:R-:W-:Y:S01]  /*134f0*/  ISETP.GE.AND P6, PT, R5, RZ, PT ;  /* 0x000000ff0500720c */ /* 0x000fe20003fc6270 */
[----:B------:R-:W-:-:S02]  /*13500*/  IMAD.MOV R5, RZ, RZ, -R11 ;  /* 0x000000ffff057224 */ /* 0x000fc400078e0a0b */
[----:B------:R-:W-:Y:S01]  /*13510*/  IMAD.HI.U32 R8, R4, R10, RZ ;  /* 0x0000000a04087227 */ /* 0x000fe200078e00ff */
[----:B------:R-:W-:-:S03]  /*13520*/  IABS R15, R16 ;  /* 0x00000010000f7213 */ /* 0x000fc60000000000 */
[C---:B------:R-:W-:Y:S02]  /*13530*/  IMAD R17, R12.reuse, R5, R17 ;  /* 0x000000050c117224 */ /* 0x040fe400078e0211 */
[----:B0-----:R-:W-:Y:S02]  /*13540*/  IMAD.MOV.U32 R3, RZ, RZ, R0 ;  /* 0x000000ffff037224 */ /* 0x001fe400078e0000 */
[----:B------:R-:W-:Y:S01]  /*13550*/  @!P0 IMAD.IADD R7, R7, 0x1, -R12 ;  /* 0x0000000107078824 */ /* 0x000fe200078e0a0c */
[C---:B------:R-:W-:Y:S01]  /*13560*/  ISETP.GT.U32.AND P0, PT, R12.reuse, R13, PT ;  /* 0x0000000d0c00720c */ /* 0x040fe20003f04070 */
[----:B------:R-:W-:Y:S02]  /*13570*/  @!P3 IMAD.MOV R3, RZ, RZ, -R3 ;  /* 0x000000ffff03b224 */ /* 0x000fe400078e0a03 */
[----:B------:R-:W-:Y:S01]  /*13580*/  IMAD.MOV R8, RZ, RZ, -R8 ;  /* 0x000000ffff087224 */ /* 0x000fe200078e0a08 */
[----:B------:R-:W-:Y:S01]  /*13590*/  ISETP.GT.U32.AND P3, PT, R12, R7, PT ;  /* 0x000000070c00720c */ /* 0x000fe20003f64070 */
[C---:B------:R-:W-:Y:S01]  /*135a0*/  VIADD R5, R28.reuse, 0x92 ;  /* 0x000000921c057836 */ /* 0x040fe20000000000 */
[----:B------:R0:W-:Y:S01]  /*135b0*/  STL [R1+0x2bc], R3 ;  /* 0x0002bc0301007387 */ /* 0x0001e20000100800 */
[----:B------:R-:W-:-:S02]  /*135c0*/  VIADD R0, R28, 0x93 ;  /* 0x000000931c007836 */ /* 0x000fc40000000000 */
[----:B------:R-:W-:Y:S01]  /*135d0*/  IMAD R10, R12, R8, R10 ;  /* 0x000000080c0a7224 */ /* 0x000fe200078e020a */
[----:B------:R-:W-:Y:S01]  /*135e0*/  IABS R8, R5 ;  /* 0x0000000500087213 */ /* 0x000fe20000000000 */
[----:B------:R-:W-:Y:S01]  /*135f0*/  IMAD.HI.U32 R11, R4, R15, RZ ;  /* 0x0000000f040b7227 */ /* 0x000fe200078e00ff */
[----:B------:R-:W-:-:S03]  /*13600*/  IABS R9, R0 ;  /* 0x0000000000097213 */ /* 0x000fc60000000000 */
[----:B------:R-:W-:Y:S01]  /*13610*/  @!P0 IMAD.IADD R13, R13, 0x1, -R12 ;  /* 0x000000010d0d8824 */ /* 0x000fe200078e0a0c */
[----:B------:R-:W-:Y:S01]  /*13620*/  ISETP.GE.AND P0, PT, R0, RZ, PT ;  /* 0x000000ff0000720c */ /* 0x000fe20003f06270 */
[----:B0-----:R-:W-:Y:S02]  /*13630*/  IMAD.MOV.U32 R3, RZ, RZ, R20 ;  /* 0x000000ffff037224 */ /* 0x001fe400078e0014 */
[----:B------:R-:W-:Y:S02]  /*13640*/  IMAD.MOV.U32 R0, RZ, RZ, R8 ;  /* 0x000000ffff007224 */ /* 0x000fe400078e0008 */
[----:B------:R-:W-:Y:S01]  /*13650*/  @!P4 IMAD.MOV R3, RZ, RZ, -R3 ;  /* 0x000000ffff03c224 */ /* 0x000fe200078e0a03 */
[----:B------:R-:W-:Y:S01]  /*13660*/  ISETP.GT.U32.AND P4, PT, R12, R17, PT ;  /* 0x000000110c00720c */ /* 0x000fe20003f84070 */
[----:B------:R-:W-:-:S03]  /*13670*/  IMAD.HI.U32 R8, R4, R9, RZ ;  /* 0x0000000904087227 */ /* 0x000fc600078e00ff */
[----:B------:R0:W-:Y:S01]  /*13680*/  STL [R1+0x31c], R3 ;  /* 0x00031c0301007387 */ /* 0x0001e20000100800 */
[----:B------:R-:W-:Y:S02]  /*13690*/  IMAD.MOV R8, RZ, RZ, -R8 ;  /* 0x000000ffff087224 */ /* 0x000fe400078e0a08 */
[----:B------:R-:W-:Y:S01]  /*136a0*/  @!P3 IMAD.IADD R7, R7, 0x1, -R12 ;  /* 0x000000010707b824 */ /* 0x000fe200078e0a0c */
[C---:B------:R-:W-:Y:S01]  /*136b0*/  ISETP.GT.U32.AND P3, PT, R12.reuse, R10, PT ;  /* 0x0000000a0c00720c */ /* 0x040fe20003f64070 */
[----:B------:R-:W-:Y:S02]  /*136c0*/  IMAD R9, R12, R8, R9 ;  /* 0x000000080c097224 */ /* 0x000fe400078e0209 */
[----:B------:R-:W-:-:S04]  /*136d0*/  IMAD.HI.U32 R14, R4, R0, RZ ;  /* 0x00000000040e7227 */ /* 0x000fc800078e00ff */
[----:B------:R-:W-:Y:S01]  /*136e0*/  @!P4 IMAD.IADD R17, R17, 0x1, -R12 ;  /* 0x000000011111c824 */ /* 0x000fe200078e0a0c */
[----:B------:R-:W-:Y:S01]  /*136f0*/  ISETP.GT.U32.AND P4, PT, R12, R13, PT ;  /* 0x0000000d0c00720c */ /* 0x000fe20003f84070 */
[----:B0-----:R-:W-:Y:S02]  /*13700*/  IMAD.MOV.U32 R3, RZ, RZ, R7 ;  /* 0x000000ffff037224 */ /* 0x001fe400078e0007 */
[----:B------:R-:W-:Y:S02]  /*13710*/  VIADD R7, R28, 0x90 ;  /* 0x000000901c077836 */ /* 0x000fe40000000000 */
[----:B------:R-:W-:Y:S02]  /*13720*/  IMAD.MOV R14, RZ, RZ, -R14 ;  /* 0x000000ffff0e7224 */ /* 0x000fe400078e0a0e */
[----:B------:R-:W-:Y:S02]  /*13730*/  @!P1 IMAD.MOV R3, RZ, RZ, -R3 ;  /* 0x000000ffff039224 */ /* 0x000fe400078e0a03 */
[----:B------:R-:W-:Y:S01]  /*13740*/  @!P3 IMAD.IADD R10, R10, 0x1, -R12 ;  /* 0x000000010a0ab824 */ /* 0x000fe200078e0a0c */
[C---:B------:R-:W-:Y:S01]  /*13750*/  ISETP.GT.U32.AND P3, PT, R12.reuse, R17, PT ;  /* 0x000000110c00720c */ /* 0x040fe20003f64070 */
[C---:B------:R-:W-:Y:S01]  /*13760*/  IMAD R0, R12.reuse, R14, R0 ;  /* 0x0000000e0c007224 */ /* 0x040fe200078e0200 */
[----:B------:R-:W-:Y:S01]  /*13770*/  IABS R14, R7 ;  /* 0x00000007000e7213 */ /* 0x000fe20000000000 */
[----:B------:R-:W-:Y:S01]  /*13780*/  @!P4 IMAD.IADD R13, R13, 0x1, -R12 ;  /* 0x000000010d0dc824 */ /* 0x000fe200078e0a0c */
[C---:B------:R-:W-:Y:S01]  /*13790*/  ISETP.GT.U32.AND P4, PT, R12.reuse, R9, PT ;  /* 0x000000090c00720c */ /* 0x040fe20003f84070 */
[----:B------:R0:W-:Y:S01]  /*137a0*/  STL [R1+0x324], R3 ;  /* 0x0003240301007387 */ /* 0x0001e20000100800 */
[----:B------:R-:W-:Y:S01]  /*137b0*/  IMAD.MOV R11, RZ, RZ, -R11 ;  /* 0x000000ffff0b7224 */ /* 0x000fe200078e0a0b */
[----:B------:R-:W-:Y:S01]  /*137c0*/  ISETP.GT.U32.AND P1, PT, R12, R10, PT ;  /* 0x0000000a0c00720c */ /* 0x000fe20003f24070 */
[----:B------:R-:W-:-:S02]  /*137d0*/  VIADD R8, R28, 0x8f ;  /* 0x0000008f1c087836 */ /* 0x000fc40000000000 */
[----:B------:R-:W-:Y:S02]  /*137e0*/  IMAD R15, R12, R11, R15 ;  /* 0x0000000b0c0f7224 */ /* 0x000fe400078e020f */
[----:B------:R-:W-:Y:S01]  /*137f0*/  VIADD R26, R28, 0x75 ;  /* 0x000000751c1a7836 */ /* 0x000fe20000000000 */
[----:B------:R-:W-:Y:S01]  /*13800*/  IABS R11, R8 ;  /* 0x00000008000b7213 */ /* 0x000fe20000000000 */
[--C-:B------:R-:W-:Y:S01]  /*13810*/  @!P3 IMAD.IADD R17, R17, 0x1, -R12.reuse ;  /* 0x000000011111b824 */ /* 0x100fe200078e0a0c */
[----:B------:R-:W-:Y:S01]  /*13820*/  ISETP.GT.U32.AND P3, PT, R12, R0, PT ;  /* 0x000000000c00720c */ /* 0x000fe20003f64070 */
[----:B0-----:R-:W-:Y:S02]  /*13830*/  IMAD.MOV.U32 R3, RZ, RZ, R13 ;  /* 0x000000ffff037224 */ /* 0x001fe400078e000d */
[----:B------:R-:W-:Y:S02]  /*13840*/  @!P4 IMAD.IADD R9, R9, 0x1, -R12 ;  /* 0x000000010909c824 */ /* 0x000fe400078e0a0c */
[----:B------:R-:W-:-:S03]  /*13850*/  IMAD.HI.U32 R13, R4, R14, RZ ;  /* 0x0000000e040d7227 */ /* 0x000fc600078e00ff */
[C---:B------:R-:W-:Y:S01]  /*13860*/  ISETP.GT.U32.AND P4, PT, R12.reuse, R9, PT ;  /* 0x000000090c00720c */ /* 0x040fe20003f84070 */
[----:B------:R-:W-:Y:S02]  /*13870*/  IMAD.MOV R13, RZ, RZ, -R13 ;  /* 0x000000ffff0d7224 */ /* 0x000fe400078e0a0d */
[----:B------:R-:W-:Y:S01]  /*13880*/  @!P5 IMAD.MOV R3, RZ, RZ, -R3 ;  /* 0x000000ffff03d224 */ /* 0x000fe200078e0a03 */
[----:B------:R-:W-:Y:S01]  /*13890*/  ISETP.GE.AND P5, PT, R5, RZ, PT ;  /* 0x000000ff0500720c */ /* 0x000fe20003fa6270 */
[----:B------:R-:W-:Y:S02]  /*138a0*/  IMAD R14, R12, R13, R14 ;  /* 0x0000000d0c0e7224 */ /* 0x000fe400078e020e */
[----:B------:R-:W-:Y:S01]  /*138b0*/  IMAD.HI.U32 R5, R4, R11, RZ ;  /* 0x0000000b04057227 */ /* 0x000fe200078e00ff */
[----:B------:R0:W-:Y:S03]  /*138c0*/  STL [R1+0x328], R3 ;  /* 0x0003280301007387 */ /* 0x0001e60000100800 */
[----:B------:R-:W-:-:S02]  /*138d0*/  IMAD.MOV R5, RZ, RZ, -R5 ;  /* 0x000000ffff057224 */ /* 0x000fc400078e0a05 */
[--C-:B------:R-:W-:Y:S01]  /*138e0*/  @!P4 IMAD.IADD R9, R9, 0x1, -R12.reuse ;  /* 0x000000010909c824 */ /* 0x100fe200078e0a0c */
[C---:B------:R-:W-:Y:S01]  /*138f0*/  ISETP.GT.U32.AND P4, PT, R12.reuse, R14, PT ;  /* 0x0000000e0c00720c */ /* 0x040fe20003f84070 */
[----:B------:R-:W-:Y:S02]  /*13900*/  IMAD R11, R12, R5, R11 ;  /* 0x000000050c0b7224 */ /* 0x000fe400078e020b */
[----:B------:R-:W-:Y:S02]  /*13910*/  VIADD R5, R28, 0x8e ;  /* 0x0000008e1c057836 */ /* 0x000fe40000000000 */
[----:B0-----:R-:W-:Y:S02]  /*13920*/  IMAD.MOV.U32 R3, RZ, RZ, R17 ;  /* 0x000000ffff037224 */ /* 0x001fe400078e0011 */
[----:B------:R-:W-:Y:S01]  /*13930*/  @!P1 IMAD.IADD R10, R10, 0x1, -R12 ;  /* 0x000000010a0a9824 */ /* 0x000fe200078e0a0c */
[----:B------:R-:W-:Y:S01]  /*13940*/  ISETP.GT.U32.AND P1, PT, R12, R15, PT ;  /* 0x0000000f0c00720c */ /* 0x000fe20003f24070 */
[----:B------:R-:W-:-:S02]  /*13950*/  @!P2 IMAD.MOV R3, RZ, RZ, -R3 ;  /* 0x000000ffff03a224 */ /* 0x000fc400078e0a03 */
[----:B------:R-:W-:Y:S02]  /*13960*/  IMAD.MOV.U32 R6, RZ, RZ, R10 ;  /* 0x000000ffff067224 */ /* 0x000fe400078e000a */
[----:B------:R-:W-:Y:S01]  /*13970*/  @!P4 IMAD.IADD R14, R14, 0x1, -R12 ;  /* 0x000000010e0ec824 */ /* 0x000fe200078e0a0c */
[----:B------:R0:W-:Y:S01]  /*13980*/  STL [R1+0x32c], R3 ;  /* 0x00032c0301007387 */ /* 0x0001e20000100800 */
[----:B------:R-:W-:Y:S01]  /*13990*/  @!P6 IMAD.MOV R6, RZ, RZ, -R6 ;  /* 0x000000ffff06e224 */ /* 0x000fe200078e0a06 */
[----:B------:R-:W-:Y:S01]  /*139a0*/  ISETP.GT.U32.AND P6, PT, R12, R11, PT ;  /* 0x0000000b0c00720c */ /* 0x000fe20003fc4070 */
[--C-:B------:R-:W-:Y:S01]  /*139b0*/  @!P3 IMAD.IADD R0, R0, 0x1, -R12.reuse ;  /* 0x000000010000b824 */ /* 0x100fe200078e0a0c */
[----:B------:R-:W-:Y:S01]  /*139c0*/  ISETP.GT.U32.AND P4, PT, R12, R14, PT ;  /* 0x0000000e0c00720c */ /* 0x000fe20003f84070 */
[----:B------:R-:W-:Y:S01]  /*139d0*/  VIADD R17, R28, 0x8d ;  /* 0x0000008d1c117836 */ /* 0x000fe20000000000 */
[----:B------:R-:W-:Y:S01]  /*139e0*/  ISETP.GE.AND P3, PT, R16, RZ, PT ;  /* 0x000000ff1000720c */ /* 0x000fe20003f66270 */
[--C-:B------:R-:W-:Y:S01]  /*139f0*/  @!P1 IMAD.IADD R15, R15, 0x1, -R12.reuse ;  /* 0x000000010f0f9824 */ /* 0x100fe200078e0a0c */
[----:B------:R-:W-:Y:S01]  /*13a00*/  ISETP.GT.U32.AND P2, PT, R12, R0, PT ;  /* 0x000000000c00720c */ /* 0x000fe20003f44070 */
[----:B------:R-:W-:Y:S01]  /*13a10*/  STL [R1+0x330], R6 ;  /* 0x0003300601007387 */ /* 0x000fe20000100800 */
[----:B0-----:R-:W-:Y:S01]  /*13a20*/  IMAD.MOV.U32 R3, RZ, RZ, R9 ;  /* 0x000000ffff037224 */ /* 0x001fe200078e0009 */
[----:B------:R-:W-:Y:S01]  /*13a30*/  IABS R9, R5 ;  /* 0x0000000500097213 */ /* 0x000fe20000000000 */
[----:B------:R-:W-:Y:S01]  /*13a40*/  VIADD R13, R28, 0x8a ;  /* 0x0000008a1c0d7836 */ /* 0x000fe20000000000 */
[----:B------:R-:W-:Y:S01]  /*13a50*/  ISETP.GT.U32.AND P1, PT, R12, R15, PT ;  /* 0x0000000f0c00720c */ /* 0x000fe20003f24070 */
[----:B------:R-:W-:Y:S01]  /*13a60*/  @!P0 IMAD.MOV R3, RZ, RZ, -R3 ;  /* 0x000000ffff038224 */ /* 0x000fe200078e0a03 */
[----:B------:R-:W-:Y:S01]  /*13a70*/  ISETP.GE.AND P0, PT, R7, RZ, PT ;  /* 0x000000ff0700720c */ /* 0x000fe20003f06270 */
[----:B------:R-:W-:Y:S01]  /*13a80*/  IMAD.MOV.U32 R7, RZ, RZ, R9 ;  /* 0x000000ffff077224 */ /* 0x000fe200078e0009 */
[----:B------:R-:W-:Y:S01]  /*13a90*/  IABS R16, R17 ;  /* 0x0000001100107213 */ /* 0x000fe20000000000 */
[----:B------:R-:W-:Y:S01]  /*13aa0*/  @!P6 IMAD.IADD R11, R11, 0x1, -R12 ;  /* 0x000000010b0be824 */ /* 0x000fe200078e0a0c */
[----:B------:R0:W-:Y:S01]  /*13ab0*/  STL [R1+0x334], R3 ;  /* 0x0003340301007387 */ /* 0x0001e20000100800 */
[----:B------:R-:W-:Y:S01]  /*13ac0*/  IMAD.HI.U32 R9, R4, R7, RZ ;  /* 0x0000000704097227 */ /* 0x000fe200078e00ff */
[----:B------:R-:W-:-:S02]  /*13ad0*/  IABS R18, R13 ;  /* 0x0000000d00127213 */ /* 0x000fc40000000000 */
[----:B------:R-:W-:Y:S01]  /*13ae0*/  ISETP.GT.U32.AND P6, PT, R12, R11, PT ;  /* 0x0000000b0c00720c */ /* 0x000fe20003fc4070 */
[----:B------:R-:W-:Y:S02]  /*13af0*/  IMAD.MOV R9, RZ, RZ, -R9 ;  /* 0x000000ffff097224 */ /* 0x000fe400078e0a09 */
[----:B------:R-:W-:Y:S02]  /*13b00*/  @!P4 IMAD.IADD R14, R14, 0x1, -R12 ;  /* 0x000000010e0ec824 */ /* 0x000fe400078e0a0c */
[----:B------:R-:W-:Y:S02]  /*13b10*/  IMAD R7, R12, R9, R7 ;  /* 0x000000090c077224 */ /* 0x000fe400078e0207 */
[----:B------:R-:W-:-:S03]  /*13b20*/  IMAD.HI.U32 R20, R4, R16, RZ ;  /* 0x0000001004147227 */ /* 0x000fc600078e00ff */
[----:B------:R-:W-:Y:S01]  /*13b30*/  ISETP.GT.U32.AND P4, PT, R12, R7, PT ;  /* 0x000000070c00720c */ /* 0x000fe20003f84070 */
[--C-:B------:R-:W-:Y:S01]  /*13b40*/  @!P2 IMAD.IADD R0, R0, 0x1, -R12.reuse ;  /* 0x000000010000a824 */ /* 0x100fe200078e0a0c */
[----:B------:R-:W-:Y:S01]  /*13b50*/  ISETP.GE.AND P2, PT, R8, RZ, PT ;  /* 0x000000ff0800720c */ /* 0x000fe20003f46270 */
[----:B------:R-:W-:Y:S01]  /*13b60*/  @!P1 IMAD.IADD R15, R15, 0x1, -R12 ;  /* 0x000000010f0f9824 */ /* 0x000fe200078e0a0c */
[----:B------:R-:W-:Y:S01]  /*13b70*/  ISETP.GE.AND P1, PT, R5, RZ, PT ;  /* 0x000000ff0500720c */ /* 0x000fe20003f26270 */
[C---:B------:R-:W-:Y:S02]  /*13b80*/  VIADD R5, R28.reuse, 0x8c ;  /* 0x0000008c1c057836 */ /* 0x040fe40000000000 */
[----:B------:R-:W-:Y:S02]  /*13b90*/  VIADD R8, R28, 0x8b ;  /* 0x0000008b1c087836 */ /* 0x000fe40000000000 */
[----:B------:R-:W-:Y:S01]  /*13ba0*/  IMAD.MOV R20, RZ, RZ, -R20 ;  /* 0x000000ffff147224 */ /* 0x000fe200078e0a14 */
[----:B------:R-:W-:Y:S01]  /*13bb0*/  IABS R10, R5 ;  /* 0x00000005000a7213 */ /* 0x000fe20000000000 */
[----:B0-----:R-:W-:Y:S01]  /*13bc0*/  IMAD.MOV.U32 R3, RZ, RZ, R0 ;  /* 0x000000ffff037224 */ /* 0x001fe200078e0000 */
[----:B------:R-:W-:Y:S01]  /*13bd0*/  IABS R9, R8 ;  /* 0x0000000800097213 */ /* 0x000fe20000000000 */
[----:B------:R-:W-:-:S02]  /*13be0*/  IMAD R16, R12, R20, R16 ;  /* 0x000000140c107224 */ /* 0x000fc400078e0210 */
[--C-:B------:R-:W-:Y:S02]  /*13bf0*/  @!P4 IMAD.IADD R7, R7, 0x1, -R12.reuse ;  /* 0x000000010707c824 */ /* 0x100fe400078e0a0c */
[----:B------:R-:W-:Y:S01]  /*13c00*/  @!P5 IMAD.MOV R3, RZ, RZ, -R3 ;  /* 0x000000ffff03d224 */ /* 0x000fe200078e0a03 */
[----:B------:R-:W-:Y:S01]  /*13c10*/  ISETP.GT.U32.AND P4, PT, R12, R16, PT ;  /* 0x000000100c00720c */ /* 0x000fe20003f84070 */
[----:B------:R-:W-:Y:S01]  /*13c20*/  @!P6 IMAD.IADD R11, R11, 0x1, -R12 ;  /* 0x000000010b0be824 */ /* 0x000fe200078e0a0c */
[----:B------:R-:W-:Y:S01]  /*13c30*/  ISETP.GE.AND P6, PT, R17, RZ, PT ;  /* 0x000000ff1100720c */ /* 0x000fe20003fc6270 */
[----:B------:R-:W-:Y:S01]  /*13c40*/  IMAD.HI.U32 R19, R4, R10, RZ ;  /* 0x0000000a04137227 */ /* 0x000fe200078e00ff */
[----:B------:R-:W-:Y:S01]  /*13c50*/  ISETP.GT.U32.AND P5, PT, R12, R7, PT ;  /* 0x000000070c00720c */ /* 0x000fe20003fa4070 */
[----:B------:R0:W-:Y:S02]  /*13c60*/  STL [R1+0x320], R3 ;  /* 0x0003200301007387 */ /* 0x0001e40000100800 */
[----:B------:R-:W-:-:S04]  /*13c70*/  IMAD.HI.U32 R17, R4, R9, RZ ;  /* 0x0000000904117227 */ /* 0x000fc800078e00ff */
[----:B------:R-:W-:Y:S02]  /*13c80*/  IMAD.MOV R19, RZ, RZ, -R19 ;  /* 0x000000ffff137224 */ /* 0x000fe400078e0a13 */
[----:B------:R-:W-:Y:S02]  /*13c90*/  IMAD.MOV R17, RZ, RZ, -R17 ;  /* 0x000000ffff117224 */ /* 0x000fe400078e0a11 */
[----:B0-----:R-:W-:Y:S02]  /*13ca0*/  IMAD.MOV.U32 R3, RZ, RZ, R11 ;  /* 0x000000ffff037224 */ /* 0x001fe400078e000b */
[----:B------:R-:W-:Y:S02]  /*13cb0*/  IMAD R10, R12, R19, R10 ;  /* 0x000000130c0a7224 */ /* 0x000fe400078e020a */
[----:B------:R-:W-:Y:S01]  /*13cc0*/  @!P2 IMAD.MOV R3, RZ, RZ, -R3 ;  /* 0x000000ffff03a224 */ /* 0x000fe200078e0a03 */
[----:B------:R-:W-:Y:S01]  /*13cd0*/  ISETP.GE.AND P2, PT, R8, RZ, PT ;  /* 0x000000ff0800720c */ /* 0x000fe20003f46270 */
[----:B------:R-:W-:-:S02]  /*13ce0*/  IMAD.MOV.U32 R0, RZ, RZ, R18 ;  /* 0x000000ffff007224 */ /* 0x000fc400078e0012 */
[C---:B------:R-:W-:Y:S02]  /*13cf0*/  IMAD R8, R12.reuse, R17, R9 ;  /* 0x000000110c087224 */ /* 0x040fe400078e0209 */
[----:B------:R-:W-:Y:S02]  /*13d00*/  IMAD.MOV.U32 R6, RZ, RZ, R14 ;  /* 0x000000ffff067224 */ /* 0x000fe400078e000e */
[----:B------:R-:W-:Y:S01]  /*13d10*/  @!P3 IMAD.MOV R15, RZ, RZ, -R15 ;  /* 0x000000ffff0fb224 */ /* 0x000fe200078e0a0f */
[----:B------:R-:W-:Y:S01]  /*13d20*/  ISETP.GT.U32.AND P3, PT, R12, R10, PT ;  /* 0x0000000a0c00720c */ /* 0x000fe20003f64070 */
[----:B------:R-:W-:-:S03]  /*13d30*/  IMAD.HI.U32 R11, R4, R0, RZ ;  /* 0x00000000040b7227 */ /* 0x000fc600078e00ff */
[----:B------:R-:W-:Y:S01]  /*13d40*/  STL [R1+0x2b4], R15 ;  /* 0x0002b40f01007387 */ /* 0x000fe20000100800 */
[--C-:B------:R-:W-:Y:S02]  /*13d50*/  @!P4 IMAD.IADD R16, R16, 0x1, -R12.reuse ;  /* 0x000000011010c824 */ /* 0x100fe400078e0a0c */
[----:B------:R-:W-:Y:S01]  /*13d60*/  @!P5 IMAD.IADD R7, R7, 0x1, -R12 ;  /* 0x000000010707d824 */ /* 0x000fe200078e0a0c */
[C---:B------:R-:W-:Y:S01]  /*13d70*/  ISETP.GT.U32.AND P5, PT, R12.reuse, R8, PT ;  /* 0x000000080c00720c */ /* 0x040fe20003fa4070 */
[----:B------:R-:W-:Y:S01]  /*13d80*/  @!P0 IMAD.MOV R6, RZ, RZ, -R6 ;  /* 0x000000ffff068224 */ /* 0x000fe200078e0a06 */
[----:B------:R-:W-:Y:S01]  /*13d90*/  ISETP.GT.U32.AND P4, PT, R12, R16, PT ;  /* 0x000000100c00720c */ /* 0x000fe20003f84070 */
[----:B------:R-:W-:Y:S01]  /*13da0*/  IMAD.MOV R11, RZ, RZ, -R11 ;  /* 0x000000ffff0b7224 */ /* 0x000fe200078e0a0b */
[----:B------:R-:W-:Y:S01]  /*13db0*/  ISETP.GE.AND P0, PT, R5, RZ, PT ;  /* 0x000000ff0500720c */ /* 0x000fe20003f06270 */
[----:B------:R-:W-:Y:S01]  /*13dc0*/  VIADD R9, R28, 0x89 ;  /* 0x000000891c097836 */ /* 0x000fe20000000000 */
[----:B------:R-:W-:Y:S01]  /*13dd0*/  STL [R1+0x2ac], R6 ;  /* 0x0002ac0601007387 */ /* 0x000fe20000100800 */
[----:B------:R-:W-:-:S02]  /*13de0*/  IMAD R0, R12, R11, R0 ;  /* 0x0000000b0c007224 */ /* 0x000fc400078e0200 */
[--C-:B------:R-:W-:Y:S01]  /*13df0*/  @!P3 IMAD.IADD R10, R10, 0x1, -R12.reuse ;  /* 0x000000010a0ab824 */ /* 0x100fe200078e0a0c */
[----:B------:R0:W-:Y:S01]  /*13e00*/  STL [R1+0x2a4], R3 ;  /* 0x0002a40301007387 */ /* 0x0001e20000100800 */
[----:B------:R-:W-:Y:S01]  /*13e10*/  IABS R11, R9 ;  /* 0x00000009000b7213 */ /* 0x000fe20000000000 */
[----:B------:R-:W-:Y:S02]  /*13e20*/  VIADD R5, R28, 0x88 ;  /* 0x000000881c057836 */ /* 0x000fe40000000000 */
[--C-:B------:R-:W-:Y:S01]  /*13e30*/  @!P5 IMAD.IADD R8, R8, 0x1, -R12.reuse ;  /* 0x000000010808d824 */ /* 0x100fe200078e0a0c */
[----:B------:R-:W-:Y:S01]  /*13e40*/  ISETP.GT.U32.AND P3, PT, R12, R10, PT ;  /* 0x0000000a0c00720c */ /* 0x000fe20003f64070 */
[----:B------:R-:W-:Y:S01]  /*13e50*/  @!P4 IMAD.IADD R16, R16, 0x1, -R12 ;  /* 0x000000011010c824 */ /* 0x000fe200078e0a0c */
[----:B------:R-:W-:Y:S01]  /*13e60*/  ISETP.GE.AND P4, PT, R13, RZ, PT ;  /* 0x000000ff0d00720c */ /* 0x000fe20003f86270 */
[----:B------:R-:W-:Y:S01]  /*13e70*/  IMAD.HI.U32 R13, R4, R11, RZ ;  /* 0x0000000b040d7227 */ /* 0x000fe200078e00ff */
[----:B------:R-:W-:-:S02]  /*13e80*/  ISETP.GT.U32.AND P5, PT, R12, R8, PT ;  /* 0x000000080c00720c */ /* 0x000fc40003fa4070 */
[----:B------:R-:W-:Y:S01]  /*13e90*/  IABS R14, R5 ;  /* 0x00000005000e7213 */ /* 0x000fe20000000000 */
[----:B0-----:R-:W-:Y:S02]  /*13ea0*/  IMAD.MOV.U32 R3, RZ, RZ, R7 ;  /* 0x000000ffff037224 */ /* 0x001fe400078e0007 */
[----:B------:R-:W-:Y:S02]  /*13eb0*/  IMAD.MOV R13, RZ, RZ, -R13 ;  /* 0x000000ffff0d7224 */ /* 0x000fe400078e0a0d */
[----:B------:R-:W-:Y:S01]  /*13ec0*/  @!P1 IMAD.MOV R3, RZ, RZ, -R3 ;  /* 0x000000ffff039224 */ /* 0x000fe200078e0a03 */
[----:B------:R-:W-:Y:S01]  /*13ed0*/  ISETP.GT.U32.AND P1, PT, R12, R0, PT ;  /* 0x000000000c00720c */ /* 0x000fe20003f24070 */
[----:B------:R-:W-:Y:S02]  /*13ee0*/  VIADD R7, R28, 0x87 ;  /* 0x000000871c077836 */ /* 0x000fe40000000000 */
[----:B------:R-:W-:Y:S01]  /*13ef0*/  IMAD.HI.U32 R15, R4, R14, RZ ;  /* 0x0000000e040f7227 */ /* 0x000fe200078e00ff */
[----:B------:R0:W-:Y:S02]  /*13f00*/  STL [R1+0x314], R3 ;  /* 0x0003140301007387 */ /* 0x0001e40000100800 */
[----:B------:R-:W-:Y:S01]  /*13f10*/  IABS R17, R7 ;  /* 0x0000000700117213 */ /* 0x000fe20000000000 */
[----:B------:R-:W-:Y:S01]  /*13f20*/  @!P3 IMAD.IADD R10, R10, 0x1, -R12 ;  /* 0x000000010a0ab824 */ /* 0x000fe200078e0a0c */
[----:B------:R-:W-:Y:S01]  /*13f30*/  ISETP.GE.AND P3, PT, R9, RZ, PT ;  /* 0x000000ff0900720c */ /* 0x000fe20003f66270 */
[----:B------:R-:W-:-:S02]  /*13f40*/  IMAD.MOV R15, RZ, RZ, -R15 ;  /* 0x000000ffff0f7224 */ /* 0x000fc400078e0a0f */
[--C-:B------:R-:W-:Y:S02]  /*13f50*/  @!P5 IMAD.IADD R8, R8, 0x1, -R12.reuse ;  /* 0x000000010808d824 */ /* 0x100fe400078e0a0c */
[----:B------:R-:W-:Y:S01]  /*13f60*/  @!P1 IMAD.IADD R0, R0, 0x1, -R12 ;  /* 0x0000000100009824 */ /* 0x000fe200078e0a0c */
[----:B------:R-:W-:Y:S01]  /*13f70*/  ISETP.GE.AND P1, PT, R5, RZ, PT ;  /* 0x000000ff0500720c */ /* 0x000fe20003f26270 */
[----:B0-----:R-:W-:Y:S02]  /*13f80*/  IMAD.MOV.U32 R3, RZ, RZ, R16 ;  /* 0x000000ffff037224 */ /* 0x001fe400078e0010 */
[C---:B------:R-:W-:Y:S02]  /*13f90*/  IMAD R5, R12.reuse, R13, R11 ;  /* 0x0000000d0c057224 */ /* 0x040fe400078e020b */
[----:B------:R-:W-:Y:S01]  /*13fa0*/  @!P6 IMAD.MOV R3, RZ, RZ, -R3 ;  /* 0x000000ffff03e224 */ /* 0x000fe200078e0a03 */
[C---:B------:R-:W-:Y:S01]  /*13fb0*/  ISETP.GT.U32.AND P6, PT, R12.reuse, R0, PT ;  /* 0x000000000c00720c */ /* 0x040fe20003fc4070 */
[----:B------:R-:W-:Y:S01]  /*13fc0*/  IMAD.MOV.U32 R9, RZ, RZ, R17 ;  /* 0x000000ffff097224 */ /* 0x000fe200078e0011 */
[C---:B------:R-:W-:Y:S01]  /*13fd0*/  ISETP.GT.U32.AND P5, PT, R12.reuse, R5, PT ;  /* 0x000000050c00720c */ /* 0x040fe20003fa4070 */
[----:B------:R-:W-:Y:S01]  /*13fe0*/  IMAD R14, R12, R15, R14 ;  /* 0x0000000f0c0e7224 */ /* 0x000fe200078e020e */
[----:B------:R0:W-:Y:S01]  /*13ff0*/  STL [R1+0x2d8], R3 ;  /* 0x0002d80301007387 */ /* 0x0001e20000100800 */
[----:B------:R-:W-:Y:S01]  /*14000*/  IMAD.MOV.U32 R6, RZ, RZ, R10 ;  /* 0x000000ffff067224 */ /* 0x000fe200078e000a */
[----:B------:R-:W-:Y:S01]  /*14010*/  IABS R17, R2 ;  /* 0x0000000200117213 */ /* 0x000fe20000000000 */
[----:B------:R-:W-:-:S04]  /*14020*/  IMAD.HI.U32 R11, R4, R9, RZ ;  /* 0x00000009040b7227 */ /* 0x000fc800078e00ff */
[----:B------:R-:W-:Y:S01]  /*14030*/  @!P0 IMAD.MOV R6, RZ, RZ, -R6 ;  /* 0x000000ffff068224 */ /* 0x000fe200078e0a06 */
[----:B------:R-:W-:Y:S01]  /*14040*/  ISETP.GT.U32.AND P0, PT, R12, R14, PT ;  /* 0x0000000e0c00720c */ /* 0x000fe20003f04070 */
[----:B------:R-:W-:Y:S02]  /*14050*/  IMAD.MOV R11, RZ, RZ, -R11 ;  /* 0x000000ffff0b7224 */ /* 0x000fe400078e0a0b */
[----:B0-----:R-:W-:Y:S01]  /*14060*/  IMAD.MOV.U32 R3, RZ, RZ, R8 ;  /* 0x000000ffff037224 */ /* 0x001fe200078e0008 */
[----:B------:R-:W-:Y:S01]  /*14070*/  STL [R1+0x2f8], R6 ;  /* 0x0002f80601007387 */ /* 0x000fe20000100800 */
[--C-:B------:R-:W-:Y:S02]  /*14080*/  @!P6 IMAD.IADD R0, R0, 0x1, -R12.reuse ;  /* 0x000000010000e824 */ /* 0x100fe400078e0a0c */
[----:B------:R-:W-:Y:S01]  /*14090*/  @!P2 IMAD.MOV R3, RZ, RZ, -R3 ;  /* 0x000000ffff03a224 */ /* 0x000fe200078e0a03 */
[----:B------:R-:W-:Y:S01]  /*140a0*/  ISETP.GE.AND P2, PT, R7, RZ, PT ;  /* 0x000000ff0700720c */ /* 0x000fe20003f46270 */
[----:B------:R-:W-:-:S02]  /*140b0*/  @!P5 IMAD.IADD R5, R5, 0x1, -R12 ;  /* 0x000000010505d824 */ /* 0x000fc400078e0a0c */
[----:B------:R-:W-:Y:S01]  /*140c0*/  IMAD R9, R12, R11, R9 ;  /* 0x0000000b0c097224 */ /* 0x000fe200078e0209 */
[----:B------:R0:W-:Y:S01]  /*140d0*/  STL [R1+0x304], R3 ;  /* 0x0003040301007387 */ /* 0x0001e20000100800 */
[----:B------:R-:W-:Y:S01]  /*140e0*/  VIADD R10, R28, 0x86 ;  /* 0x000000861c0a7836 */ /* 0x000fe20000000000 */
[----:B------:R-:W-:Y:S01]  /*140f0*/  ISETP.GT.U32.AND P5, PT, R12, R5, PT ;  /* 0x000000050c00720c */ /* 0x000fe20003fa4070 */
[----:B------:R-:W-:Y:S02]  /*14100*/  @!P0 IMAD.IADD R14, R14, 0x1, -R12 ;  /* 0x000000010e0e8824 */ /* 0x000fe400078e0a0c */
[C---:B------:R-:W-:Y:S01]  /*14110*/  VIADD R7, R28.reuse, 0x85 ;  /* 0x000000851c077836 */ /* 0x040fe20000000000 */
[----:B------:R-:W-:Y:S01]  /*14120*/  IABS R8, R10 ;  /* 0x0000000a00087213 */ /* 0x000fe20000000000 */
[----:B------:R-:W-:Y:S01]  /*14130*/  VIADD R15, R28, 0x84 ;  /* 0x000000841c0f7836 */ /* 0x000fe20000000000 */
[----:B------:R-:W-:Y:S01]  /*14140*/  ISETP.GT.U32.AND P0, PT, R12, R14, PT ;  /* 0x0000000e0c00720c */ /* 0x000fe20003f04070 */
[----:B------:R-:W-:Y:S01]  /*14150*/  VIADD R19, R28, 0x7d ;  /* 0x0000007d1c137836 */ /* 0x000fe20000000000 */
[----:B------:R-:W-:Y:S01]  /*14160*/  IABS R13, R7 ;  /* 0x00000007000d7213 */ /* 0x000fe20000000000 */
[----:B0-----:R-:W-:Y:S01]  /*14170*/  IMAD.MOV.U32 R3, RZ, RZ, R0 ;  /* 0x000000ffff037224 */ /* 0x001fe200078e0000 */
[----:B------:R-:W-:Y:S01]  /*14180*/  IABS R0, R15 ;  /* 0x0000000f00007213 */ /* 0x000fe20000000000 */
[----:B------:R-:W-:Y:S01]  /*14190*/  IMAD.HI.U32 R11, R4, R8, RZ ;  /* 0x00000008040b7227 */ /* 0x000fe200078e00ff */
[----:B------:R-:W-:-:S02]  /*141a0*/  ISETP.GE.AND P6, PT, R10, RZ, PT ;  /* 0x000000ff0a00720c */ /* 0x000fc40003fc6270 */
[----:B------:R-:W-:Y:S01]  /*141b0*/  IABS R16, R19 ;  /* 0x0000001300107213 */ /* 0x000fe20000000000 */
[----:B------:R-:W-:Y:S01]  /*141c0*/  @!P4 IMAD.MOV R3, RZ, RZ, -R3 ;  /* 0x000000ffff03c224 */ /* 0x000fe200078e0a03 */
[C---:B------:R-:W-:Y:S01]  /*141d0*/  ISETP.GT.U32.AND P4, PT, R12.reuse, R9, PT ;  /* 0x000000090c00720c */ /* 0x040fe20003f84070 */
[----:B------:R-:W-:Y:S02]  /*141e0*/  IMAD.MOV R11, RZ, RZ, -R11 ;  /* 0x000000ffff0b7224 */ /* 0x000fe400078e0a0b */
[----:B------:R-:W-:Y:S01]  /*141f0*/  @!P5 IMAD.IADD R5, R5, 0x1, -R12 ;  /* 0x000000010505d824 */ /* 0x000fe200078e0a0c */
[----:B------:R0:W-:Y:S01]  /*14200*/  STL [R1+0x30c], R3 ;  /* 0x00030c0301007387 */ /* 0x0001e20000100800 */
[----:B------:R-:W-:Y:S01]  /*14210*/  IMAD R8, R12, R11, R8 ;  /* 0x0000000b0c087224 */ /* 0x000fe200078e0208 */
[----:B------:R-:W-:Y:S01]  /*14220*/  ISETP.GE.AND P5, PT, R7, RZ, PT ;  /* 0x000000ff0700720c */ /* 0x000fe20003fa6270 */
[----:B------:R-:W-:Y:S02]  /*14230*/  @!P0 IMAD.IADD R14, R14, 0x1, -R12 ;  /* 0x000000010e0e8824 */ /* 0x000fe400078e0a0c */
[----:B------:R-:W-:Y:S01]  /*14240*/  IMAD.HI.U32 R11, R4, R13, RZ ;  /* 0x0000000d040b7227 */ /* 0x000fe200078e00ff */
[----:B------:R-:W-:-:S03]  /*14250*/  ISETP.GT.U32.AND P0, PT, R12, R8, PT ;  /* 0x000000080c00720c */ /* 0x000fc60003f04070 */
[----:B------:R-:W-:Y:S02]  /*14260*/  @!P4 IMAD.IADD R9, R9, 0x1, -R12 ;  /* 0x000000010909c824 */ /* 0x000fe400078e0a0c */
[----:B0-----:R-:W-:Y:S02]  /*14270*/  IMAD.MOV.U32 R3, RZ, RZ, R5 ;  /* 0x000000ffff037224 */ /* 0x001fe400078e0005 */
        /* <DEDUP_REMOVED lines=9> */
[--C-:B------:R-:W-:Y:S02]  /*14310*/  @!P0 IMAD.IADD R8, R8, 0x1, -R12.reuse ;  /* 0x0000000108088824 */ /* 0x100fe400078e0a0c */
[----:B------:R-:W-:-:S02]  /*14320*/  @!P4 IMAD.IADD R9, R9, 0x1, -R12 ;  /* 0x000000010909c824 */ /* 0x000fc400078e0a0c */
[C---:B------:R-:W-:Y:S01]  /*14330*/  IMAD R13, R12.reuse, R11, R13 ;  /* 0x0000000b0c0d7224 */ /* 0x040fe200078e020d */
[C---:B------:R-:W-:Y:S01]  /*14340*/  ISETP.GT.U32.AND P0, PT, R12.reuse, R8, PT ;  /* 0x000000080c00720c */ /* 0x040fe20003f04070 */
[C---:B------:R-:W-:Y:S02]  /*14350*/  IMAD R0, R12.reuse, R7, R0 ;  /* 0x000000070c007224 */ /* 0x040fe400078e0200 */
[----:B0-----:R-:W-:Y:S01]  /*14360*/  IMAD.MOV.U32 R3, RZ, RZ, R14 ;  /* 0x000000ffff037224 */ /* 0x001fe200078e000e */
[----:B------:R-:W-:Y:S01]  /*14370*/  ISETP.GT.U32.AND P4, PT, R12, R13, PT ;  /* 0x0000000d0c00720c */ /* 0x000fe20003f84070 */
[----:B------:R-:W-:-:S04]  /*14380*/  IMAD.HI.U32 R5, R4, R24, RZ ;  /* 0x0000001804057227 */ /* 0x000fc800078e00ff */
[----:B------:R-:W-:Y:S01]  /*14390*/  @!P1 IMAD.MOV R3, RZ, RZ, -R3 ;  /* 0x000000ffff039224 */ /* 0x000fe200078e0a03 */
[----:B------:R-:W-:Y:S01]  /*143a0*/  ISETP.GE.AND P1, PT, R10, RZ, PT ;  /* 0x000000ff0a00720c */ /* 0x000fe20003f26270 */
[----:B------:R-:W-:Y:S02]  /*143b0*/  IMAD.MOV R5, RZ, RZ, -R5 ;  /* 0x000000ffff057224 */ /* 0x000fe400078e0a05 */
[----:B------:R-:W-:Y:S01]  /*143c0*/  VIADD R7, R28, 0x81 ;  /* 0x000000811c077836 */ /* 0x000fe20000000000 */
[----:B------:R0:W-:Y:S01]  /*143d0*/  STL [R1+0x2e8], R3 ;  /* 0x0002e80301007387 */ /* 0x0001e20000100800 */
[----:B------:R-:W-:Y:S02]  /*143e0*/  IMAD R24, R12, R5, R24 ;  /* 0x000000050c187224 */ /* 0x000fe400078e0218 */
[--C-:B------:R-:W-:Y:S01]  /*143f0*/  @!P0 IMAD.IADD R8, R8, 0x1, -R12.reuse ;  /* 0x0000000108088824 */ /* 0x100fe200078e0a0c */
[----:B------:R-:W-:Y:S01]  /*14400*/  IABS R22, R7 ;  /* 0x0000000700167213 */ /* 0x000fe20000000000 */
[----:B------:R-:W-:Y:S01]  /*14410*/  @!P4 IMAD.IADD R13, R13, 0x1, -R12 ;  /* 0x000000010d0dc824 */ /* 0x000fe200078e0a0c */
[----:B------:R-:W-:Y:S01]  /*14420*/  ISETP.GT.U32.AND P0, PT, R12, R24, PT ;  /* 0x000000180c00720c */ /* 0x000fe20003f04070 */
[----:B------:R-:W-:-:S02]  /*14430*/  VIADD R11, R28, 0x80 ;  /* 0x000000801c0b7836 */ /* 0x000fc40000000000 */
[----:B------:R-:W-:Y:S01]  /*14440*/  VIADD R5, R28, 0x82 ;  /* 0x000000821c057836 */ /* 0x000fe20000000000 */
[----:B------:R-:W-:Y:S01]  /*14450*/  ISETP.GT.U32.AND P4, PT, R12, R13, PT ;  /* 0x0000000d0c00720c */ /* 0x000fe20003f84070 */
[----:B0-----:R-:W-:Y:S01]  /*14460*/  IMAD.MOV.U32 R3, RZ, RZ, R9 ;  /* 0x000000ffff037224 */ /* 0x001fe200078e0009 */
[----:B------:R-:W-:Y:S01]  /*14470*/  IABS R21, R11 ;  /* 0x0000000b00157213 */ /* 0x000fe20000000000 */
[----:B------:R-:W-:Y:S01]  /*14480*/  VIADD R10, R28, 0x7e ;  /* 0x0000007e1c0a7836 */ /* 0x000fe20000000000 */
[----:B------:R-:W-:Y:S01]  /*14490*/  IABS R23, R5 ;  /* 0x0000000500177213 */ /* 0x000fe20000000000 */
[----:B------:R-:W-:Y:S01]  /*144a0*/  @!P2 IMAD.MOV R3, RZ, RZ, -R3 ;  /* 0x000000ffff03a224 */ /* 0x000fe200078e0a03 */
[----:B------:R-:W-:Y:S01]  /*144b0*/  ISETP.GT.U32.AND P2, PT, R12, R0, PT ;  /* 0x000000000c00720c */ /* 0x000fe20003f44070 */
[----:B------:R-:W-:Y:S02]  /*144c0*/  VIADD R18, R28, 0x7a ;  /* 0x0000007a1c127836 */ /* 0x000fe40000000000 */
[----:B------:R-:W-:Y:S01]  /*144d0*/  @!P0 IMAD.IADD R24, R24, 0x1, -R12 ;  /* 0x0000000118188824 */ /* 0x000fe200078e0a0c */
[----:B------:R0:W-:Y:S01]  /*144e0*/  STL [R1+0x2f0], R3 ;  /* 0x0002f00301007387 */ /* 0x0001e20000100800 */
[----:B------:R-:W-:Y:S01]  /*144f0*/  IMAD.HI.U32 R9, R4, R23, RZ ;  /* 0x0000001704097227 */ /* 0x000fe200078e00ff */
[----:B------:R-:W-:-:S02]  /*14500*/  IABS R15, R18 ;  /* 0x00000012000f7213 */ /* 0x000fc40000000000 */
[----:B------:R-:W-:Y:S01]  /*14510*/  ISETP.GT.U32.AND P0, PT, R12, R24, PT ;  /* 0x000000180c00720c */ /* 0x000fe20003f04070 */
[--C-:B------:R-:W-:Y:S02]  /*14520*/  @!P4 IMAD.IADD R13, R13, 0x1, -R12.reuse ;  /* 0x000000010d0dc824 */ /* 0x100fe400078e0a0c */
[----:B------:R-:W-:Y:S02]  /*14530*/  IMAD.MOV R9, RZ, RZ, -R9 ;  /* 0x000000ffff097224 */ /* 0x000fe400078e0a09 */
[----:B------:R-:W-:Y:S02]  /*14540*/  @!P2 IMAD.IADD R0, R0, 0x1, -R12 ;  /* 0x000000010000a824 */ /* 0x000fe400078e0a0c */
[----:B0-----:R-:W-:Y:S02]  /*14550*/  IMAD.MOV.U32 R3, RZ, RZ, R8 ;  /* 0x000000ffff037224 */ /* 0x001fe400078e0008 */
[----:B------:R-:W-:Y:S01]  /*14560*/  IMAD.HI.U32 R8, R4, R22, RZ ;  /* 0x0000001604087227 */ /* 0x000fe200078e00ff */
[----:B------:R-:W-:-:S03]  /*14570*/  ISETP.GT.U32.AND P2, PT, R12, R0, PT ;  /* 0x000000000c00720c */ /* 0x000fc60003f44070 */
[----:B------:R-:W-:Y:S02]  /*14580*/  IMAD.MOV R8, RZ, RZ, -R8 ;  /* 0x000000ffff087224 */ /* 0x000fe400078e0a08 */
[----:B------:R-:W-:Y:S01]  /*14590*/  @!P6 IMAD.MOV R3, RZ, RZ, -R3 ;  /* 0x000000ffff03e224 */ /* 0x000fe200078e0a03 */
[----:B------:R-:W-:Y:S01]  /*145a0*/  ISETP.GE.AND P6, PT, R5, RZ, PT ;  /* 0x000000ff0500720c */ /* 0x000fe20003fc6270 */
[----:B------:R-:W-:Y:S01]  /*145b0*/  IMAD R22, R12, R8, R22 ;  /* 0x000000080c167224 */ /* 0x000fe200078e0216 */
[----:B------:R-:W-:Y:S01]  /*145c0*/  IABS R8, R10 ;  /* 0x0000000a00087213 */ /* 0x000fe20000000000 */
[----:B------:R-:W-:Y:S01]  /*145d0*/  IMAD.HI.U32 R5, R4, R21, RZ ;  /* 0x0000001504057227 */ /* 0x000fe200078e00ff */
[----:B------:R0:W-:Y:S03]  /*145e0*/  STL [R1+0x2ec], R3 ;  /* 0x0002ec0301007387 */ /* 0x0001e60000100800 */
[----:B------:R-:W-:Y:S01]  /*145f0*/  @!P2 IMAD.IADD R0, R0, 0x1, -R12 ;  /* 0x000000010000a824 */ /* 0x000fe200078e0a0c */
[----:B------:R-:W-:Y:S01]  /*14600*/  ISETP.GT.U32.AND P2, PT, R12, R22, PT ;  /* 0x000000160c00720c */ /* 0x000fe20003f44070 */
[----:B------:R-:W-:-:S02]  /*14610*/  IMAD.MOV R5, RZ, RZ, -R5 ;  /* 0x000000ffff057224 */ /* 0x000fc400078e0a05 */
[C---:B------:R-:W-:Y:S02]  /*14620*/  IMAD R23, R12.reuse, R9, R23 ;  /* 0x000000090c177224 */ /* 0x040fe400078e0217 */
[C---:B------:R-:W-:Y:S02]  /*14630*/  IMAD R21, R12.reuse, R5, R21 ;  /* 0x000000050c157224 */ /* 0x040fe400078e0215 */
[----:B0-----:R-:W-:Y:S01]  /*14640*/  IMAD.MOV.U32 R3, RZ, RZ, R13 ;  /* 0x000000ffff037224 */ /* 0x001fe200078e000d */
[----:B------:R-:W-:Y:S01]  /*14650*/  ISETP.GT.U32.AND P4, PT, R12, R23, PT ;  /* 0x000000170c00720c */ /* 0x000fe20003f84070 */
[----:B------:R-:W-:Y:S02]  /*14660*/  VIADD R9, R28, 0x7f ;  /* 0x0000007f1c097836 */ /* 0x000fe40000000000 */
[----:B------:R-:W-:Y:S01]  /*14670*/  @!P5 IMAD.MOV R3, RZ, RZ, -R3 ;  /* 0x000000ffff03d224 */ /* 0x000fe200078e0a03 */
[----:B------:R-:W-:Y:S01]  /*14680*/  ISETP.GE.AND P5, PT, R7, RZ, PT ;  /* 0x000000ff0700720c */ /* 0x000fe20003fa6270 */
[--C-:B------:R-:W-:Y:S01]  /*14690*/  @!P0 IMAD.IADD R24, R24, 0x1, -R12.reuse ;  /* 0x0000000118188824 */ /* 0x100fe200078e0a0c */
[----:B------:R-:W-:Y:S01]  /*146a0*/  ISETP.GT.U32.AND P0, PT, R12, R21, PT ;  /* 0x000000150c00720c */ /* 0x000fe20003f04070 */
[----:B------:R-:W-:Y:S01]  /*146b0*/  @!P2 IMAD.IADD R22, R22, 0x1, -R12 ;  /* 0x000000011616a824 */ /* 0x000fe200078e0a0c */
[----:B------:R0:W-:Y:S01]  /*146c0*/  STL [R1+0x2e0], R3 ;  /* 0x0002e00301007387 */ /* 0x0001e20000100800 */
[----:B------:R-:W-:Y:S01]  /*146d0*/  IABS R5, R9 ;  /* 0x0000000900057213 */ /* 0x000fe20000000000 */
[C---:B------:R-:W-:Y:S01]  /*146e0*/  VIADD R13, R28.reuse, 0x7c ;  /* 0x0000007c1c0d7836 */ /* 0x040fe20000000000 */
[----:B------:R-:W-:Y:S01]  /*146f0*/  ISETP.GE.AND P2, PT, R11, RZ, PT ;  /* 0x000000ff0b00720c */ /* 0x000fe20003f46270 */
[----:B------:R-:W-:-:S02]  /*14700*/  VIADD R11, R28, 0x7b ;  /* 0x0000007b1c0b7836 */ /* 0x000fc40000000000 */
[----:B------:R-:W-:Y:S01]  /*14710*/  IMAD.HI.U32 R7, R4, R5, RZ ;  /* 0x0000000504077227 */ /* 0x000fe200078e00ff */
[----:B------:R-:W-:-:S03]  /*14720*/  IABS R14, R13 ;  /* 0x0000000d000e7213 */ /* 0x000fc60000000000 */
[----:B0-----:R-:W-:Y:S02]  /*14730*/  IMAD.MOV.U32 R3, RZ, RZ, R0 ;  /* 0x000000ffff037224 */ /* 0x001fe400078e0000 */
[----:B------:R-:W-:Y:S02]  /*14740*/  IMAD.MOV R7, RZ, RZ, -R7 ;  /* 0x000000ffff077224 */ /* 0x000fe400078e0a07 */
[----:B------:R-:W-:Y:S01]  /*14750*/  @!P3 IMAD.MOV R3, RZ, RZ, -R3 ;  /* 0x000000ffff03b224 */ /* 0x000fe200078e0a03 */
[----:B------:R-:W-:Y:S01]  /*14760*/  ISETP.GT.U32.AND P3, PT, R12, R22, PT ;  /* 0x000000160c00720c */ /* 0x000fe20003f64070 */
[----:B------:R-:W-:-:S03]  /*14770*/  IMAD.HI.U32 R0, R4, R8, RZ ;  /* 0x0000000804007227 */ /* 0x000fc600078e00ff */
[----:B------:R0:W-:Y:S01]  /*14780*/  STL [R1+0x2dc], R3 ;  /* 0x0002dc0301007387 */ /* 0x0001e20000100800 */
[----:B------:R-:W-:Y:S02]  /*14790*/  @!P0 IMAD.IADD R21, R21, 0x1, -R12 ;  /* 0x0000000115158824 */ /* 0x000fe400078e0a0c */
[C---:B------:R-:W-:Y:S01]  /*147a0*/  IMAD R5, R12.reuse, R7, R5 ;  /* 0x000000070c057224 */ /* 0x040fe200078e0205 */
[----:B------:R1:W-:Y:S01]  /*147b0*/  STL [R1+0x357c], R2 ;  /* 0x00357c0201007387 */ /* 0x0003e20000100800 */
[----:B------:R-:W-:Y:S01]  /*147c0*/  IMAD.MOV R0, RZ, RZ, -R0 ;  /* 0x000000ffff007224 */ /* 0x000fe200078e0a00 */
[----:B------:R-:W-:Y:S01]  /*147d0*/  ISETP.GT.U32.AND P0, PT, R12, R21, PT ;  /* 0x000000150c00720c */ /* 0x000fe20003f04070 */
[--C-:B------:R-:W-:Y:S01]  /*147e0*/  @!P4 IMAD.IADD R23, R23, 0x1, -R12.reuse ;  /* 0x000000011717c824 */ /* 0x100fe200078e0a0c */
[----:B------:R-:W-:Y:S01]  /*147f0*/  IABS R7, R11 ;  /* 0x0000000b00077213 */ /* 0x000fe20000000000 */
[----:B------:R-:W-:Y:S01]  /*14800*/  @!P3 IMAD.IADD R22, R22, 0x1, -R12 ;  /* 0x000000011616b824 */ /* 0x000fe200078e0a0c */
[C---:B------:R-:W-:Y:S01]  /*14810*/  ISETP.GT.U32.AND P3, PT, R12.reuse, R5, PT ;  /* 0x000000050c00720c */ /* 0x040fe20003f64070 */
[C---:B------:R-:W-:Y:S01]  /*14820*/  IMAD R8, R12.reuse, R0, R8 ;  /* 0x000000000c087224 */ /* 0x040fe200078e0208 */
[----:B------:R-:W-:Y:S01]  /*14830*/  ISETP.GT.U32.AND P4, PT, R12, R23, PT ;  /* 0x000000170c00720c */ /* 0x000fe20003f84070 */
[----:B------:R-:W-:-:S04]  /*14840*/  IMAD.HI.U32 R0, R4, R16, RZ ;  /* 0x0000001004007227 */ /* 0x000fc800078e00ff */
[----:B------:R-:W-:Y:S02]  /*14850*/  IMAD.MOV R0, RZ, RZ, -R0 ;  /* 0x000000ffff007224 */ /* 0x000fe400078e0a00 */
[----:B0-----:R-:W-:Y:S02]  /*14860*/  IMAD.MOV.U32 R3, RZ, RZ, R24 ;  /* 0x000000ffff037224 */ /* 0x001fe400078e0018 */
[----:B------:R-:W-:-:S04]  /*14870*/  IMAD.HI.U32 R20, R4, R14, RZ ;  /* 0x0000000e04147227 */ /* 0x000fc800078e00ff */
[C---:B------:R-:W-:Y:S02]  /*14880*/  IMAD R16, R12.reuse, R0, R16 ;  /* 0x000000000c107224 */ /* 0x040fe400078e0210 */
[--C-:B------:R-:W-:Y:S01]  /*14890*/  @!P0 IMAD.IADD R21, R21, 0x1, -R12.reuse ;  /* 0x0000000115158824 */ /* 0x100fe200078e0a0c */
[C---:B------:R-:W-:Y:S01]  /*148a0*/  ISETP.GT.U32.AND P0, PT, R12.reuse, R8, PT ;  /* 0x000000080c00720c */ /* 0x040fe20003f04070 */
[----:B------:R-:W-:Y:S02]  /*148b0*/  @!P1 IMAD.MOV R3, RZ, RZ, -R3 ;  /* 0x000000ffff039224 */ /* 0x000fe400078e0a03 */
[----:B------:R-:W-:Y:S01]  /*148c0*/  @!P3 IMAD.IADD R5, R5, 0x1, -R12 ;  /* 0x000000010505b824 */ /* 0x000fe200078e0a0c */
[C---:B------:R-:W-:Y:S01]  /*148d0*/  ISETP.GT.U32.AND P3, PT, R12.reuse, R16, PT ;  /* 0x000000100c00720c */ /* 0x040fe20003f64070 */
[----:B------:R-:W-:Y:S01]  /*148e0*/  IMAD.MOV R20, RZ, RZ, -R20 ;  /* 0x000000ffff147224 */ /* 0x000fe200078e0a14 */
[----:B------:R0:W-:Y:S01]  /*148f0*/  STL [R1+0x298], R3 ;  /* 0x0002980301007387 */ /* 0x0001e20000100800 */
[----:B------:R-:W-:Y:S01]  /*14900*/  @!P4 IMAD.IADD R23, R23, 0x1, -R12 ;  /* 0x000000011717c824 */ /* 0x000fe200078e0a0c */
[C---:B------:R-:W-:Y:S01]  /*14910*/  ISETP.GT.U32.AND P1, PT, R12.reuse, R5, PT ;  /* 0x000000050c00720c */ /* 0x040fe20003f24070 */
[----:B------:R-:W-:Y:S01]  /*14920*/  IMAD R14, R12, R20, R14 ;  /* 0x000000140c0e7224 */ /* 0x000fe200078e020e */
[----:B------:R-:W-:Y:S01]  /*14930*/  ISETP.GE.AND P4, PT, R9, RZ, PT ;  /* 0x000000ff0900720c */ /* 0x000fe20003f86270 */
[----:B------:R-:W-:Y:S01]  /*14940*/  IMAD.MOV.U32 R6, RZ, RZ, R23 ;  /* 0x000000ffff067224 */ /* 0x000fe200078e0017 */
[----:B------:R-:W2:Y:S01]  /*14950*/  I2F.RP R9, R17 ;  /* 0x0000001100097306 */ /* 0x000ea20000209400 */
[----:B------:R-:W-:Y:S01]  /*14960*/  @!P0 IMAD.IADD R8, R8, 0x1, -R12 ;  /* 0x0000000108088824 */ /* 0x000fe200078e0a0c */
[----:B------:R-:W-:Y:S01]  /*14970*/  ISETP.GE.AND P0, PT, R10, RZ, PT ;  /* 0x000000ff0a00720c */ /* 0x000fe20003f06270 */
[----:B-1----:R-:W-:-:S02]  /*14980*/  IMAD.MOV.U32 R2, RZ, RZ, R21 ;  /* 0x000000ffff027224 */ /* 0x002fc400078e0015 */
[----:B0-----:R-:W-:Y:S02]  /*14990*/  IMAD.MOV.U32 R3, RZ, RZ, R22 ;  /* 0x000000ffff037224 */ /* 0x001fe400078e0016 */
[----:B------:R-:W-:Y:S02]  /*149a0*/  @!P6 IMAD.MOV R6, RZ, RZ, -R6 ;  /* 0x000000ffff06e224 */ /* 0x000fe400078e0a06 */
[----:B------:R-:W-:Y:S01]  /*149b0*/  @!P5 IMAD.MOV R3, RZ, RZ, -R3 ;  /* 0x000000ffff03d224 */ /* 0x000fe200078e0a03 */
[----:B------:R-:W-:Y:S01]  /*149c0*/  ISETP.GT.U32.AND P5, PT, R12, R14, PT ;  /* 0x0000000e0c00720c */ /* 0x000fe20003fa4070 */
[----:B------:R-:W-:Y:S01]  /*149d0*/  @!P3 IMAD.IADD R16, R16, 0x1, -R12 ;  /* 0x000000011010b824 */ /* 0x000fe200078e0a0c */
[----:B------:R-:W-:Y:S01]  /*149e0*/  ISETP.GT.U32.AND P3, PT, R12, R8, PT ;  /* 0x000000080c00720c */ /* 0x000fe20003f64070 */
[----:B------:R-:W-:Y:S01]  /*149f0*/  @!P2 IMAD.MOV R2, RZ, RZ, -R2 ;  /* 0x000000ffff02a224 */ /* 0x000fe200078e0a02 */
[----:B------:R-:W-:Y:S01]  /*14a00*/  STL [R1+0x294], R6 ;  /* 0x0002940601007387 */ /* 0x000fe20000100800 */
[----:B------:R-:W-:Y:S01]  /*14a10*/  VIADD R0, R28, 0x79 ;  /* 0x000000791c007836 */ /* 0x000fe20000000000 */
[----:B------:R-:W-:Y:S01]  /*14a20*/  ISETP.GT.U32.AND P6, PT, R12, R16, PT ;  /* 0x000000100c00720c */ /* 0x000fe20003fc4070 */
[----:B------:R-:W-:Y:S01]  /*14a30*/  IMAD.HI.U32 R20, R4, R7, RZ ;  /* 0x0000000704147227 */ /* 0x000fe200078e00ff */
[----:B------:R-:W-:Y:S01]  /*14a40*/  STL [R1+0x288], R3 ;  /* 0x0002880301007387 */ /* 0x000fe20000100800 */
[----:B------:R-:W-:Y:S01]  /*14a50*/  ISETP.GE.AND P2, PT, R19, RZ, PT ;  /* 0x000000ff1300720c */ /* 0x000fe20003f46270 */
[----:B--2---:R-:W0:Y:S01]  /*14a60*/  MUFU.RCP R9, R9 ;  /* 0x0000000900097308 */ /* 0x004e220000001000 */
[----:B------:R-:W-:Y:S01]  /*14a70*/  @!P1 IMAD.IADD R5, R5, 0x1, -R12 ;  /* 0x0000000105059824 */ /* 0x000fe200078e0a0c */
[----:B------:R1:W-:Y:S01]  /*14a80*/  STL [R1+0x27c], R2 ;  /* 0x00027c0201007387 */ /* 0x0003e20000100800 */
[----:B------:R-:W-:Y:S01]  /*14a90*/  IMAD.MOV R20, RZ, RZ, -R20 ;  /* 0x000000ffff147224 */ /* 0x000fe200078e0a14 */
[----:B------:R-:W-:Y:S01]  /*14aa0*/  IABS R10, R0 ;  /* 0x00000000000a7213 */ /* 0x000fe20000000000 */
[----:B------:R-:W-:Y:S01]  /*14ab0*/  @!P5 IMAD.IADD R14, R14, 0x1, -R12 ;  /* 0x000000010e0ed824 */ /* 0x000fe200078e0a0c */
[----:B------:R-:W-:Y:S01]  /*14ac0*/  ISETP.GE.AND P1, PT, R13, RZ, PT ;  /* 0x000000ff0d00720c */ /* 0x000fe20003f26270 */
[----:B------:R-:W-:Y:S01]  /*14ad0*/  IMAD R7, R12, R20, R7 ;  /* 0x000000140c077224 */ /* 0x000fe200078e0207 */
[----:B------:R-:W-:Y:S01]  /*14ae0*/  ISETP.GE.AND P5, PT, R18, RZ, PT ;  /* 0x000000ff1200720c */ /* 0x000fe20003fa6270 */
[----:B------:R-:W-:-:S04]  /*14af0*/  IMAD.HI.U32 R19, R4, R15, RZ ;  /* 0x0000000f04137227 */ /* 0x000fc800078e00ff */
[----:B-1----:R-:W-:Y:S02]  /*14b00*/  IMAD.MOV.U32 R2, RZ, RZ, R5 ;  /* 0x000000ffff027224 */ /* 0x002fe400078e0005 */
[----:B------:R-:W-:-:S04]  /*14b10*/  IMAD.HI.U32 R20, R4, R10, RZ ;  /* 0x0000000a04147227 */ /* 0x000fc800078e00ff */
[----:B------:R-:W-:Y:S01]  /*14b20*/  @!P4 IMAD.MOV R2, RZ, RZ, -R2 ;  /* 0x000000ffff02c224 */ /* 0x000fe200078e0a02 */
[----:B------:R-:W-:Y:S01]  /*14b30*/  ISETP.GT.U32.AND P4, PT, R12, R14, PT ;  /* 0x0000000e0c00720c */ /* 0x000fe20003f84070 */
[----:B------:R-:W-:Y:S01]  /*14b40*/  @!P3 IMAD.IADD R8, R8, 0x1, -R12 ;  /* 0x000000010808b824 */ /* 0x000fe200078e0a0c */
[----:B------:R-:W-:Y:S01]  /*14b50*/  ISETP.GT.U32.AND P3, PT, R12, R7, PT ;  /* 0x000000070c00720c */ /* 0x000fe20003f64070 */
[----:B------:R-:W-:Y:S01]  /*14b60*/  IMAD.MOV R19, RZ, RZ, -R19 ;  /* 0x000000ffff137224 */ /* 0x000fe200078e0a13 */
[----:B------:R1:W-:Y:S01]  /*14b70*/  STL [R1+0x278], R2 ;  /* 0x0002780201007387 */ /* 0x0003e20000100800 */
[----:B------:R-:W-:Y:S02]  /*14b80*/  IMAD.MOV R20, RZ, RZ, -R20 ;  /* 0x000000ffff147224 */ /* 0x000fe400078e0a14 */
[----:B------:R-:W-:Y:S01]  /*14b90*/  @!P6 IMAD.IADD R16, R16, 0x1, -R12 ;  /* 0x000000011010e824 */ /* 0x000fe200078e0a0c */
[----:B------:R-:W-:Y:S01]  /*14ba0*/  ISETP.GE.AND P6, PT, R11, RZ, PT ;  /* 0x000000ff0b00720c */ /* 0x000fe20003fc6270 */
[----:B------:R-:W-:-:S02]  /*14bb0*/  IMAD R11, R12, R19, R15 ;  /* 0x000000130c0b7224 */ /* 0x000fc400078e020f */
[----:B------:R-:W-:Y:S02]  /*14bc0*/  IMAD.MOV.U32 R3, RZ, RZ, R8 ;  /* 0x000000ffff037224 */ /* 0x000fe400078e0008 */
[C---:B------:R-:W-:Y:S02]  /*14bd0*/  IMAD R10, R12.reuse, R20, R10 ;  /* 0x000000140c0a7224 */ /* 0x040fe400078e020a */
[----:B------:R-:W-:Y:S01]  /*14be0*/  @!P0 IMAD.MOV R3, RZ, RZ, -R3 ;  /* 0x000000ffff038224 */ /* 0x000fe200078e0a03 */
[----:B------:R-:W-:Y:S01]  /*14bf0*/  ISETP.GT.U32.AND P0, PT, R12, R11, PT ;  /* 0x0000000b0c00720c */ /* 0x000fe20003f04070 */
[--C-:B------:R-:W-:Y:S01]  /*14c00*/  @!P4 IMAD.IADD R14, R14, 0x1, -R12.reuse ;  /* 0x000000010e0ec824 */ /* 0x100fe200078e0a0c */
[----:B------:R-:W-:Y:S01]  /*14c10*/  ISETP.GT.U32.AND P4, PT, R12, R10, PT ;  /* 0x0000000a0c00720c */ /* 0x000fe20003f84070 */
[----:B------:R-:W-:Y:S01]  /*14c20*/  @!P3 IMAD.IADD R7, R7, 0x1, -R12 ;  /* 0x000000010707b824 */ /* 0x000fe200078e0a0c */
[----:B------:R-:W-:Y:S01]  /*14c30*/  STL [R1+0x274], R3 ;  /* 0x0002740301007387 */ /* 0x000fe20000100800 */
[----:B-1----:R-:W-:-:S02]  /*14c40*/  IMAD.MOV.U32 R2, RZ, RZ, R16 ;  /* 0x000000ffff027224 */ /* 0x002fc400078e0010 */
[----:B------:R-:W-:Y:S01]  /*14c50*/  VIADD R6, R28, 0x6e ;  /* 0x0000006e1c067836 */ /* 0x000fe20000000000 */
[----:B------:R-:W-:Y:S01]  /*14c60*/  ISETP.GT.U32.AND P3, PT, R12, R7, PT ;  /* 0x000000070c00720c */ /* 0x000fe20003f64070 */
[----:B------:R-:W-:Y:S01]  /*14c70*/  @!P2 IMAD.MOV R2, RZ, RZ, -R2 ;  /* 0x000000ffff02a224 */ /* 0x000fe200078e0a02 */
[----:B------:R-:W-:Y:S01]  /*14c80*/  ISETP.GE.AND P2, PT, R0, RZ, PT ;  /* 0x000000ff0000720c */ /* 0x000fe20003f46270 */
[----:B------:R-:W-:Y:S02]  /*14c90*/  VIADD R13, R28, 0x78 ;  /* 0x000000781c0d7836 */ /* 0x000fe40000000000 */
[--C-:B------:R-:W-:Y:S01]  /*14ca0*/  @!P0 IMAD.IADD R11, R11, 0x1, -R12.reuse ;  /* 0x000000010b0b8824 */ /* 0x100fe200078e0a0c */
[----:B------:R1:W-:Y:S01]  /*14cb0*/  STL [R1+0x270], R2 ;  /* 0x0002700201007387 */ /* 0x0003e20000100800 */
[----:B------:R-:W-:Y:S01]  /*14cc0*/  @!P4 IMAD.IADD R10, R10, 0x1, -R12 ;  /* 0x000000010a0ac824 */ /* 0x000fe200078e0a0c */
[----:B------:R-:W-:Y:S01]  /*14cd0*/  IABS R15, R13 ;  /* 0x0000000d000f7213 */ /* 0x000fe20000000000 */
[----:B------:R-:W-:Y:S01]  /*14ce0*/  VIADD R5, R28, 0x77 ;  /* 0x000000771c057836 */ /* 0x000fe20000000000 */
[----:B------:R-:W-:Y:S01]  /*14cf0*/  ISETP.GT.U32.AND P4, PT, R12, R11, PT ;  /* 0x0000000b0c00720c */ /* 0x000fe20003f84070 */
[----:B------:R-:W-:Y:S01]  /*14d00*/  STL [R1+0x3588], R17 ;  /* 0x0035881101007387 */ /* 0x000fe20000100800 */
[----:B0-----:R-:W-:-:S02]  /*14d10*/  VIADD R9, R9, 0xffffffe ;  /* 0x0ffffffe09097836 */ /* 0x001fc40000000000 */
[----:B------:R-:W-:Y:S01]  /*14d20*/  @!P3 IMAD.IADD R7, R7, 0x1, -R12 ;  /* 0x000000010707b824 */ /* 0x000fe200078e0a0c */
[----:B------:R-:W-:Y:S01]  /*14d30*/  IABS R8, R5 ;  /* 0x0000000500087213 */ /* 0x000fe20000000000 */
[----:B-1----:R-:W-:Y:S01]  /*14d40*/  IMAD.MOV.U32 R2, RZ, RZ, R14 ;  /* 0x000000ffff027224 */ /* 0x002fe200078e000e */
[----:B------:R-:W-:Y:S01]  /*14d50*/  ISETP.GE.AND P0, PT, R5, RZ, PT ;  /* 0x000000ff0500720c */ /* 0x000fe20003f06270 */
[----:B------:R-:W-:Y:S01]  /*14d60*/  IMAD.HI.U32 R16, R4, R15, RZ ;  /* 0x0000000f04107227 */ /* 0x000fe200078e00ff */
[----:B------:R-:W-:Y:S01]  /*14d70*/  ISETP.GE.AND P3, PT, R13, RZ, PT ;  /* 0x000000ff0d00720c */ /* 0x000fe20003f66270 */
[----:B------:R-:W0:Y:S02]  /*14d80*/  F2I.FTZ.U32.TRUNC.NTZ R9, R9 ;  /* 0x0000000900097305 */ /* 0x000e24000021f000 */
[----:B------:R-:W-:Y:S01]  /*14d90*/  @!P1 IMAD.MOV R2, RZ, RZ, -R2 ;  /* 0x000000ffff029224 */ /* 0x000fe200078e0a02 */
[----:B------:R-:W-:Y:S01]  /*14da0*/  ISETP.GT.U32.AND P1, PT, R12, R10, PT ;  /* 0x0000000a0c00720c */ /* 0x000fe20003f24070 */
[----:B------:R-:W-:-:S02]  /*14db0*/  @!P4 IMAD.IADD R11, R11, 0x1, -R12 ;  /* 0x000000010b0bc824 */ /* 0x000fc400078e0a0c */
[----:B------:R-:W-:Y:S01]  /*14dc0*/  IMAD.MOV R16, RZ, RZ, -R16 ;  /* 0x000000ffff107224 */ /* 0x000fe200078e0a10 */
[----:B------:R1:W-:Y:S01]  /*14dd0*/  STL [R1+0x26c], R2 ;  /* 0x00026c0201007387 */ /* 0x0003e20000100800 */
[----:B------:R-:W-:Y:S02]  /*14de0*/  IMAD.MOV.U32 R3, RZ, RZ, R11 ;  /* 0x000000ffff037224 */ /* 0x000fe400078e000b */
[----:B------:R-:W-:Y:S02]  /*14df0*/  IMAD R5, R12, R16, R15 ;  /* 0x000000100c057224 */ /* 0x000fe400078e020f */
[----:B------:R-:W-:Y:S02]  /*14e00*/  @!P5 IMAD.MOV R3, RZ, RZ, -R3 ;  /* 0x000000ffff03d224 */ /* 0x000fe400078e0a03 */
[----:B------:R-:W-:Y:S02]  /*14e10*/  IMAD.MOV.U32 R0, RZ, RZ, R8 ;  /* 0x000000ffff007224 */ /* 0x000fe400078e0008 */
[----:B------:R-:W-:Y:S01]  /*14e20*/  @!P1 IMAD.IADD R10, R10, 0x1, -R12 ;  /* 0x000000010a0a9824 */ /* 0x000fe200078e0a0c */
[----:B------:R-:W-:Y:S01]  /*14e30*/  ISETP.GE.AND P1, PT, R26, RZ, PT ;  /* 0x000000ff1a00720c */ /* 0x000fe20003f26270 */
[----:B-1----:R-:W-:Y:S01]  /*14e40*/  IMAD.MOV.U32 R2, RZ, RZ, R7 ;  /* 0x000000ffff027224 */ /* 0x002fe200078e0007 */
[----:B------:R-:W-:Y:S01]  /*14e50*/  IABS R26, R26 ;  /* 0x0000001a001a7213 */ /* 0x000fe20000000000 */
[----:B------:R-:W-:-:S04]  /*14e60*/  IMAD.HI.U32 R13, R4, R0, RZ ;  /* 0x00000000040d7227 */ /* 0x000fc800078e00ff */
[----:B------:R-:W-:Y:S01]  /*14e70*/  @!P6 IMAD.MOV R2, RZ, RZ, -R2 ;  /* 0x000000ffff02e224 */ /* 0x000fe200078e0a02 */
[----:B------:R-:W-:Y:S01]  /*14e80*/  ISETP.GT.U32.AND P6, PT, R12, R5, PT ;  /* 0x000000050c00720c */ /* 0x000fe20003fc4070 */
[----:B------:R-:W-:-:S03]  /*14e90*/  IMAD.HI.U32 R11, R4, R26, RZ ;  /* 0x0000001a040b7227 */ /* 0x000fc600078e00ff */
[----:B------:R1:W-:Y:S01]  /*14ea0*/  STL [R1+0x264], R2 ;  /* 0x0002640201007387 */ /* 0x0003e20000100800 */
[----:B------:R-:W-:Y:S02]  /*14eb0*/  IMAD.MOV R11, RZ, RZ, -R11 ;  /* 0x000000ffff0b7224 */ /* 0x000fe400078e0a0b */
[----:B------:R-:W-:Y:S01]  /*14ec0*/  IMAD.MOV R13, RZ, RZ, -R13 ;  /* 0x000000ffff0d7224 */ /* 0x000fe200078e0a0d */
[----:B------:R2:W-:Y:S01]  /*14ed0*/  STL [R1+0x258], R3 ;  /* 0x0002580301007387 */ /* 0x0005e20000100800 */
[C---:B------:R-:W-:Y:S01]  /*14ee0*/  IMAD R26, R12.reuse, R11, R26 ;  /* 0x0000000b0c1a7224 */ /* 0x040fe200078e021a */
[----:B------:R-:W-:Y:S01]  /*14ef0*/  IABS R11, R6 ;  /* 0x00000006000b7213 */ /* 0x000fe20000000000 */
[----:B------:R-:W-:Y:S02]  /*14f00*/  IMAD R0, R12, R13, R0 ;  /* 0x0000000d0c007224 */ /* 0x000fe400078e0200 */
[----:B------:R-:W-:Y:S02]  /*14f10*/  @!P6 IMAD.IADD R5, R5, 0x1, -R12 ;  /* 0x000000010505e824 */ /* 0x000fe400078e0a0c */
[----:B-1----:R-:W-:-:S02]  /*14f20*/  IMAD.MOV.U32 R2, RZ, RZ, R10 ;  /* 0x000000ffff027224 */ /* 0x002fc400078e000a */
[----:B------:R-:W-:Y:S01]  /*14f30*/  VIADD R7, R28, 0x76 ;  /* 0x000000761c077836 */ /* 0x000fe20000000000 */
[----:B------:R-:W-:Y:S01]  /*14f40*/  ISETP.GT.U32.AND P6, PT, R12, R5, PT ;  /* 0x000000050c00720c */ /* 0x000fe20003fc4070 */
[----:B------:R-:W-:Y:S02]  /*14f50*/  @!P2 IMAD.MOV R2, RZ, RZ, -R2 ;  /* 0x000000ffff02a224 */ /* 0x000fe400078e0a02 */
[C---:B--2---:R-:W-:Y:S01]  /*14f60*/  VIADD R3, R28.reuse, 0x70 ;  /* 0x000000701c037836 */ /* 0x044fe20000000000 */
[----:B------:R-:W-:Y:S01]  /*14f70*/  ISETP.GE.AND P4, PT, R7, RZ, PT ;  /* 0x000000ff0700720c */ /* 0x000fe20003f86270 */
[C---:B------:R-:W-:Y:S01]  /*14f80*/  VIADD R19, R28.reuse, 0x74 ;  /* 0x000000741c137836 */ /* 0x040fe20000000000 */
[----:B------:R1:W-:Y:S01]  /*14f90*/  STL [R1+0x254], R2 ;  /* 0x0002540201007387 */ /* 0x0003e20000100800 */
[----:B------:R-:W-:Y:S01]  /*14fa0*/  IABS R7, R7 ;  /* 0x0000000700077213 */ /* 0x000fe20000000000 */
[----:B------:R-:W-:Y:S01]  /*14fb0*/  VIADD R13, R28, 0x73 ;  /* 0x000000731c0d7836 */ /* 0x000fe20000000000 */
[----:B------:R-:W-:Y:S01]  /*14fc0*/  IABS R16, R3 ;  /* 0x0000000300107213 */ /* 0x000fe20000000000 */
[----:B------:R-:W-:Y:S01]  /*14fd0*/  STL [R1+0x8], R3 ;  /* 0x0000080301007387 */ /* 0x000fe20000100800 */
[----:B------:R-:W-:Y:S01]  /*14fe0*/  ISETP.GE.AND P5, PT, R19, RZ, PT ;  /* 0x000000ff1300720c */ /* 0x000fe20003fa6270 */
[----:B------:R-:W-:Y:S01]  /*14ff0*/  IMAD.HI.U32 R15, R4, R7, RZ ;  /* 0x00000007040f7227 */ /* 0x000fe200078e00ff */
[----:B------:R-:W-:-:S02]  /*15000*/  IABS R19, R19 ;  /* 0x0000001300137213 */ /* 0x000fc40000000000 */
[----:B------:R-:W-:Y:S01]  /*15010*/  ISETP.GE.AND P2, PT, R13, RZ, PT ;  /* 0x000000ff0d00720c */ /* 0x000fe20003f46270 */
[----:B-1----:R-:W-:Y:S01]  /*15020*/  VIADD R2, R28, 0x6f ;  /* 0x0000006f1c027836 */ /* 0x002fe20000000000 */
[----:B------:R-:W-:Y:S01]  /*15030*/  IABS R13, R13 ;  /* 0x0000000d000d7213 */ /* 0x000fe20000000000 */
[----:B------:R-:W-:Y:S01]  /*15040*/  @!P6 IMAD.IADD R5, R5, 0x1, -R12 ;  /* 0x000000010505e824 */ /* 0x000fe200078e0a0c */
[C---:B------:R-:W-:Y:S01]  /*15050*/  ISETP.GT.U32.AND P6, PT, R12.reuse, R0, PT ;  /* 0x000000000c00720c */ /* 0x040fe20003fc4070 */
[----:B------:R-:W-:Y:S01]  /*15060*/  IMAD.MOV R15, RZ, RZ, -R15 ;  /* 0x000000ffff0f7224 */ /* 0x000fe200078e0a0f */
[----:B------:R-:W-:Y:S01]  /*15070*/  STL [R1+0x3580], R2 ;  /* 0x0035800201007387 */ /* 0x000fe20000100800 */
[----:B0-----:R-:W-:Y:S01]  /*15080*/  IMAD.MOV R8, RZ, RZ, -R9 ;  /* 0x000000ffff087224 */ /* 0x001fe200078e0a09 */
[----:B------:R-:W-:Y:S01]  /*15090*/  IABS R22, R2 ;  /* 0x0000000200167213 */ /* 0x000fe20000000000 */
[----:B------:R-:W-:Y:S01]  /*150a0*/  IMAD R7, R12, R15, R7 ;  /* 0x0000000f0c077224 */ /* 0x000fe200078e0207 */
[----:B------:R0:W-:Y:S01]  /*150b0*/  STL [R1+0x3584], R6 ;  /* 0x0035840601007387 */ /* 0x0001e20000100800 */
[----:B------:R-:W-:-:S02]  /*150c0*/  IMAD R29, R8, R17, RZ ;  /* 0x00000011081d7224 */ /* 0x000fc400078e02ff */
[----:B------:R-:W-:Y:S02]  /*150d0*/  IMAD.MOV.U32 R8, RZ, RZ, RZ ;  /* 0x000000ffff087224 */ /* 0x000fe400078e00ff */
[----:B------:R-:W-:-:S04]  /*150e0*/  IMAD.HI.U32 R10, R4, R19, RZ ;  /* 0x00000013040a7227 */ /* 0x000fc800078e00ff */
[----:B------:R-:W-:Y:S01]  /*150f0*/  @!P6 IMAD.IADD R0, R0, 0x1, -R12 ;  /* 0x000000010000e824 */ /* 0x000fe200078e0a0c */
[----:B0-----:R-:W2:Y:S01]  /*15100*/  LDL R6, [R1+0x460] ;  /* 0x0004600001067983 */ /* 0x001ea20000100800 */
[----:B------:R-:W-:-:S03]  /*15110*/  IMAD.HI.U32 R29, R9, R29, R8 ;  /* 0x0000001d091d7227 */ /* 0x000fc600078e0008 */
[----:B------:R-:W-:Y:S01]  /*15120*/  ISETP.GT.U32.AND P6, PT, R12, R0, PT ;  /* 0x000000000c00720c */ /* 0x000fe20003fc4070 */
[----:B------:R-:W-:Y:S02]  /*15130*/  IMAD.MOV R10, RZ, RZ, -R10 ;  /* 0x000000ffff0a7224 */ /* 0x000fe400078e0a0a */
[----:B------:R-:W-:Y:S02]  /*15140*/  IMAD.MOV.U32 R3, RZ, RZ, R5 ;  /* 0x000000ffff037224 */ /* 0x000fe400078e0005 */
[----:B------:R-:W-:-:S04]  /*15150*/  IMAD.HI.U32 R9, R4, R13, RZ ;  /* 0x0000000d04097227 */ /* 0x000fc800078e00ff */
[----:B------:R-:W-:Y:S02]  /*15160*/  IMAD R19, R12, R10, R19 ;  /* 0x0000000a0c137224 */ /* 0x000fe400078e0213 */
[----:B------:R-:W-:Y:S02]  /*15170*/  VIADD R17, R28, 0x71 ;  /* 0x000000711c117836 */ /* 0x000fe40000000000 */
[----:B------:R-:W-:Y:S01]  /*15180*/  @!P6 IMAD.IADD R0, R0, 0x1, -R12 ;  /* 0x000000010000e824 */ /* 0x000fe200078e0a0c */
[C---:B------:R-:W-:Y:S01]  /*15190*/  ISETP.GT.U32.AND P6, PT, R12.reuse, R7, PT ;  /* 0x000000070c00720c */ /* 0x040fe20003fc4070 */
[----:B------:R-:W-:Y:S01]  /*151a0*/  @!P3 IMAD.MOV R3, RZ, RZ, -R3 ;  /* 0x000000ffff03b224 */ /* 0x000fe200078e0a03 */
[----:B------:R-:W-:Y:S01]  /*151b0*/  ISETP.GT.U32.AND P3, PT, R12, R26, PT ;  /* 0x0000001a0c00720c */ /* 0x000fe20003f64070 */
[----:B------:R-:W-:Y:S01]  /*151c0*/  IMAD.MOV R9, RZ, RZ, -R9 ;  /* 0x000000ffff097224 */ /* 0x000fe200078e0a09 */
[----:B------:R-:W-:Y:S01]  /*151d0*/  IABS R15, R17 ;  /* 0x00000011000f7213 */ /* 0x000fe20000000000 */
[----:B------:R-:W-:-:S02]  /*151e0*/  @!P0 IMAD.MOV R0, RZ, RZ, -R0 ;  /* 0x000000ffff008224 */ /* 0x000fc400078e0a00 */
[C---:B------:R-:W-:Y:S02]  /*151f0*/  VIADD R24, R28.reuse, 0x6d ;  /* 0x0000006d1c187836 */ /* 0x040fe40000000000 */
[----:B------:R-:W-:-:S04]  /*15200*/  VIADD R27, R28, 0x72 ;  /* 0x000000721c1b7836 */ /* 0x000fc80000000000 */
[--C-:B------:R-:W-:Y:S01]  /*15210*/  @!P6 IMAD.IADD R7, R7, 0x1, -R12.reuse ;  /* 0x000000010707e824 */ /* 0x100fe200078e0a0c */
[C---:B------:R-:W-:Y:S01]  /*15220*/  ISETP.GT.U32.AND P0, PT, R12.reuse, R19, PT ;  /* 0x000000130c00720c */ /* 0x040fe20003f04070 */
[----:B------:R-:W-:Y:S02]  /*15230*/  IMAD R13, R12, R9, R13 ;  /* 0x000000090c0d7224 */ /* 0x000fe400078e020d */
[----:B------:R-:W-:Y:S01]  /*15240*/  @!P3 IMAD.IADD R26, R26, 0x1, -R12 ;  /* 0x000000011a1ab824 */ /* 0x000fe200078e0a0c */
[----:B------:R-:W-:Y:S01]  /*15250*/  ISETP.GT.U32.AND P6, PT, R12, R7, PT ;  /* 0x000000070c00720c */ /* 0x000fe20003fc4070 */
[----:B------:R-:W-:-:S04]  /*15260*/  IMAD.HI.U32 R21, R4, R15, RZ ;  /* 0x0000000f04157227 */ /* 0x000fc800078e00ff */
[----:B------:R-:W-:Y:S01]  /*15270*/  IMAD.HI.U32 R20, R4, R16, RZ ;  /* 0x0000001004147227 */ /* 0x000fe200078e00ff */
[----:B------:R-:W-:Y:S01]  /*15280*/  IABS R10, R24 ;  /* 0x00000018000a7213 */ /* 0x000fe20000000000 */
[----:B------:R0:W-:Y:S01]  /*15290*/  STL [R1+0x24c], R3 ;  /* 0x00024c0301007387 */ /* 0x0001e20000100800 */
[----:B------:R-:W-:-:S05]  /*152a0*/  IABS R14, R27 ;  /* 0x0000001b000e7213 */ /* 0x000fca0000000000 */
[--C-:B------:R-:W-:Y:S01]  /*152b0*/  @!P6 IMAD.IADD R7, R7, 0x1, -R12.reuse ;  /* 0x000000010707e824 */ /* 0x100fe200078e0a0c */
[C---:B------:R-:W-:Y:S01]  /*152c0*/  ISETP.GT.U32.AND P6, PT, R12.reuse, R13, PT ;  /* 0x0000000d0c00720c */ /* 0x040fe20003fc4070 */
[----:B------:R-:W-:Y:S01]  /*152d0*/  @!P0 IMAD.IADD R19, R19, 0x1, -R12 ;  /* 0x0000000113138824 */ /* 0x000fe200078e0a0c */
[C---:B------:R-:W-:Y:S01]  /*152e0*/  ISETP.GT.U32.AND P0, PT, R12.reuse, R26, PT ;  /* 0x0000001a0c00720c */ /* 0x040fe20003f04070 */
[----:B------:R-:W-:Y:S01]  /*152f0*/  IMAD.MOV R21, RZ, RZ, -R21 ;  /* 0x000000ffff157224 */ /* 0x000fe200078e0a15 */
[----:B0-----:R-:W3:Y:S01]  /*15300*/  LDL R3, [R1+0x33a4] ;  /* 0x0033a40001037983 */ /* 0x001ee20000100800 */
[----:B------:R-:W-:Y:S02]  /*15310*/  IMAD.MOV R20, RZ, RZ, -R20 ;  /* 0x000000ffff147224 */ /* 0x000fe400078e0a14 */
[----:B------:R-:W-:Y:S02]  /*15320*/  IMAD R15, R12, R21, R15 ;  /* 0x000000150c0f7224 */ /* 0x000fe400078e020f */
[----:B------:R-:W-:-:S04]  /*15330*/  IMAD.HI.U32 R18, R4, R10, RZ ;  /* 0x0000000a04127227 */ /* 0x000fc800078e00ff */
[--C-:B------:R-:W-:Y:S01]  /*15340*/  @!P6 IMAD.IADD R13, R13, 0x1, -R12.reuse ;  /* 0x000000010d0de824 */ /* 0x100fe200078e0a0c */
[----:B------:R-:W-:Y:S01]  /*15350*/  ISETP.GT.U32.AND P6, PT, R12, R19, PT ;  /* 0x000000130c00720c */ /* 0x000fe20003fc4070 */
[----:B------:R-:W-:Y:S01]  /*15360*/  @!P0 IMAD.IADD R26, R26, 0x1, -R12 ;  /* 0x000000011a1a8824 */ /* 0x000fe200078e0a0c */
[C---:B------:R-:W-:Y:S01]  /*15370*/  ISETP.GT.U32.AND P0, PT, R12.reuse, R15, PT ;  /* 0x0000000f0c00720c */ /* 0x040fe20003f04070 */
[----:B------:R-:W-:Y:S02]  /*15380*/  IMAD R16, R12, R20, R16 ;  /* 0x000000140c107224 */ /* 0x000fe400078e0210 */
[----:B------:R-:W-:Y:S02]  /*15390*/  IMAD.MOV R18, RZ, RZ, -R18 ;  /* 0x000000ffff127224 */ /* 0x000fe400078e0a12 */
[----:B------:R-:W-:-:S06]  /*153a0*/  IMAD.HI.U32 R8, R4, R14, RZ ;  /* 0x0000000e04087227 */ /* 0x000fcc00078e00ff */
[----:B------:R-:W-:Y:S01]  /*153b0*/  @!P6 IMAD.IADD R19, R19, 0x1, -R12 ;  /* 0x000000011313e824 */ /* 0x000fe200078e0a0c */
[C---:B------:R-:W-:Y:S01]  /*153c0*/  ISETP.GT.U32.AND P6, PT, R12.reuse, R16, PT ;  /* 0x000000100c00720c */ /* 0x040fe20003fc4070 */
[C---:B------:R-:W-:Y:S01]  /*153d0*/  IMAD R10, R12.reuse, R18, R10 ;  /* 0x000000120c0a7224 */ /* 0x040fe200078e020a */
[----:B------:R-:W-:Y:S01]  /*153e0*/  STL [R1+0x248], R0 ;  /* 0x0002480001007387 */ /* 0x000fe20000100800 */
[----:B------:R-:W-:Y:S02]  /*153f0*/  @!P0 IMAD.IADD R15, R15, 0x1, -R12 ;  /* 0x000000010f0f8824 */ /* 0x000fe400078e0a0c */
[----:B------:R-:W-:Y:S01]  /*15400*/  IMAD.MOV.U32 R2, RZ, RZ, R7 ;  /* 0x000000ffff027224 */ /* 0x000fe200078e0007 */
[----:B------:R-:W-:Y:S01]  /*15410*/  ISETP.GT.U32.AND P0, PT, R12, R10, PT ;  /* 0x0000000a0c00720c */ /* 0x000fe20003f04070 */
[----:B------:R-:W-:Y:S02]  /*15420*/  @!P1 IMAD.MOV R26, RZ, RZ, -R26 ;  /* 0x000000ffff1a9224 */ /* 0x000fe400078e0a1a */
[----:B------:R-:W-:-:S04]  /*15430*/  IMAD.MOV R8, RZ, RZ, -R8 ;  /* 0x000000ffff087224 */ /* 0x000fc800078e0a08 */
[----:B------:R-:W-:Y:S01]  /*15440*/  @!P6 IMAD.IADD R16, R16, 0x1, -R12 ;  /* 0x000000011010e824 */ /* 0x000fe200078e0a0c */
[C---:B------:R-:W-:Y:S01]  /*15450*/  ISETP.GT.U32.AND P6, PT, R12.reuse, R15, PT ;  /* 0x0000000f0c00720c */ /* 0x040fe20003fc4070 */
[----:B------:R-:W-:Y:S02]  /*15460*/  @!P4 IMAD.MOV R2, RZ, RZ, -R2 ;  /* 0x000000ffff02c224 */ /* 0x000fe400078e0a02 */
[----:B------:R-:W-:Y:S02]  /*15470*/  IMAD R14, R12, R8, R14 ;  /* 0x000000080c0e7224 */ /* 0x000fe400078e020e */
[----:B------:R-:W-:-:S05]  /*15480*/  @!P0 IMAD.IADD R10, R10, 0x1, -R12 ;  /* 0x000000010a0a8824 */ /* 0x000fca00078e0a0c */
[----:B------:R-:W-:-:S03]  /*15490*/  ISETP.GT.U32.AND P0, PT, R12, R10, PT ;  /* 0x0000000a0c00720c */ /* 0x000fc60003f04070 */
[--C-:B------:R-:W-:Y:S01]  /*154a0*/  @!P6 IMAD.IADD R15, R15, 0x1, -R12.reuse ;  /* 0x000000010f0fe824 */ /* 0x100fe200078e0a0c */
[----:B------:R0:W-:Y:S09]  /*154b0*/  STL [R1+0x23c], R2 ;  /* 0x00023c0201007387 */ /* 0x0001f20000100800 */
[----:B------:R-:W-:Y:S01]  /*154c0*/  @!P0 IMAD.IADD R10, R10, 0x1, -R12 ;  /* 0x000000010a0a8824 */ /* 0x000fe200078e0a0c */
[----:B0-----:R-:W4:Y:S01]  /*154d0*/  LDL.LU R2, [R1+0x8] ;  /* 0x0000080001027983 */ /* 0x001f220000300800 */
[----:B------:R-:W-:-:S03]  /*154e0*/  ISETP.GE.AND P0, PT, R27, RZ, PT ;  /* 0x000000ff1b00720c */ /* 0x000fc60003f06270 */
[----:B------:R0:W-:Y:S04]  /*154f0*/  STL [R1+0x230], R26 ;  /* 0x0002301a01007387 */ /* 0x0001e80000100800 */
[----:B------:R-:W5:Y:S01]  /*15500*/  LDL.LU R27, [R1+0x48] ;  /* 0x00004800011b7983 */ /* 0x000f620000300800 */
[----:B--2---:R-:W-:-:S05]  /*15510*/  VIADD R23, R6, 0x6c ;  /* 0x0000006c06177836 */ /* 0x004fca0000000000 */
[----:B------:R-:W-:-:S05]  /*15520*/  IABS R0, R23 ;  /* 0x0000001700007213 */ /* 0x000fca0000000000 */
[----:B------:R-:W-:-:S04]  /*15530*/  IMAD.HI.U32 R28, R4, R0, RZ ;  /* 0x00000000041c7227 */ /* 0x000fc800078e00ff */
[----:B------:R-:W-:-:S04]  /*15540*/  IMAD.MOV R28, RZ, RZ, -R28 ;  /* 0x000000ffff1c7224 */ /* 0x000fc800078e0a1c */
[----:B------:R-:W-:-:S05]  /*15550*/  IMAD R0, R12, R28, R0 ;  /* 0x0000001c0c007224 */ /* 0x000fca00078e0200 */
[----:B------:R-:W-:-:S13]  /*15560*/  ISETP.GT.U32.AND P6, PT, R12, R0, PT ;  /* 0x000000000c00720c */ /* 0x000fda0003fc4070 */
[----:B------:R-:W-:Y:S01]  /*15570*/  @!P6 IMAD.IADD R0, R0, 0x1, -R12 ;  /* 0x000000010000e824 */ /* 0x000fe200078e0a0c */
[----:B------:R-:W-:Y:S02]  /*15580*/  ISETP.GE.AND P6, PT, R17, RZ, PT ;  /* 0x000000ff1100720c */ /* 0x000fe40003fc6270 */
[----:B------:R-:W2:Y:S01]  /*15590*/  LDL.LU R17, [R1+0x3588] ;  /* 0x0035880001117983 */ /* 0x000ea20000300800 */
[----:B------:R-:W-:Y:S01]  /*155a0*/  ISETP.GT.U32.AND P4, PT, R12, R13, PT ;  /* 0x0000000d0c00720c */ /* 0x000fe20003f84070 */
[----:B------:R-:W-:-:S04]  /*155b0*/  IMAD.HI.U32 R8, R4, R22, RZ ;  /* 0x0000001604087227 */ /* 0x000fc800078e00ff */
[----:B------:R-:W-:-:S04]  /*155c0*/  IMAD.MOV R8, RZ, RZ, -R8 ;  /* 0x000000ffff087224 */ /* 0x000fc800078e0a08 */
[----:B------:R-:W-:Y:S02]  /*155d0*/  IMAD R22, R12, R8, R22 ;  /* 0x000000080c167224 */ /* 0x000fe400078e0216 */
[----:B------:R-:W-:-:S04]  /*155e0*/  IMAD.HI.U32 R9, R4, R11, RZ ;  /* 0x0000000b04097227 */ /* 0x000fc800078e00ff */
[----:B------:R-:W-:Y:S01]  /*155f0*/  @!P4 IMAD.IADD R13, R13, 0x1, -R12 ;  /* 0x000000010d0dc824 */ /* 0x000fe200078e0a0c */
[----:B------:R-:W-:Y:S01]  /*15600*/  ISETP.GT.U32.AND P4, PT, R12, R22, PT ;  /* 0x000000160c00720c */ /* 0x000fe20003f84070 */
[----:B------:R-:W-:Y:S02]  /*15610*/  IMAD.MOV R9, RZ, RZ, -R9 ;  /* 0x000000ffff097224 */ /* 0x000fe400078e0a09 */
[----:B------:R-:W-:Y:S02]  /*15620*/  VIADD R18, R6, 0x6b ;  /* 0x0000006b06127836 */ /* 0x000fe40000000000 */
[----:B------:R-:W-:-:S03]  /*15630*/  IMAD R11, R12, R9, R11 ;  /* 0x000000090c0b7224 */ /* 0x000fc600078e020b */
[----:B------:R-:W-:-:S05]  /*15640*/  IABS R9, R18 ;  /* 0x0000001200097213 */ /* 0x000fca0000000000 */
[----:B------:R-:W-:Y:S01]  /*15650*/  @!P4 IMAD.IADD R22, R22, 0x1, -R12 ;  /* 0x000000011616c824 */ /* 0x000fe200078e0a0c */
[----:B------:R-:W-:Y:S01]  /*15660*/  ISETP.GT.U32.AND P4, PT, R12, R16, PT ;  /* 0x000000100c00720c */ /* 0x000fe20003f84070 */
[----:B------:R-:W-:-:S04]  /*15670*/  IMAD.HI.U32 R25, R4, R9, RZ ;  /* 0x0000000904197227 */ /* 0x000fc800078e00ff */
[----:B------:R-:W-:Y:S01]  /*15680*/  IMAD.MOV R25, RZ, RZ, -R25 ;  /* 0x000000ffff197224 */ /* 0x000fe200078e0a19 */
[----:B---3--:R-:W-:Y:S01]  /*15690*/  IABS R28, R3 ;  /* 0x00000003001c7213 */ /* 0x008fe20000000000 */
[----:B------:R-:W-:Y:S02]  /*156a0*/  VIADD R20, R6, 0x6a ;  /* 0x0000006a06147836 */ /* 0x000fe40000000000 */
[----:B------:R-:W-:Y:S02]  /*156b0*/  IMAD R9, R12, R25, R9 ;  /* 0x000000190c097224 */ /* 0x000fe400078e0209 */
[----:B0-----:R-:W-:Y:S01]  /*156c0*/  IMAD.MOV.U32 R26, RZ, RZ, R28 ;  /* 0x000000ffff1a7224 */ /* 0x001fe200078e001c */
[----:B------:R-:W-:Y:S01]  /*156d0*/  IABS R8, R20 ;  /* 0x0000001400087213 */ /* 0x000fe20000000000 */
[----:B------:R-:W-:Y:S01]  /*156e0*/  @!P4 IMAD.IADD R16, R16, 0x1, -R12 ;  /* 0x000000011010c824 */ /* 0x000fe200078e0a0c */
[----:B------:R-:W-:Y:S01]  /*156f0*/  ISETP.GT.U32.AND P4, PT, R12, R9, PT ;  /* 0x000000090c00720c */ /* 0x000fe20003f84070 */
[----:B------:R-:W-:-:S04]  /*15700*/  IMAD.HI.U32 R28, R29, R26, RZ ;  /* 0x0000001a1d1c7227 */ /* 0x000fc800078e00ff */
[----:B------:R-:W-:-:S04]  /*15710*/  IMAD.HI.U32 R7, R4, R8, RZ ;  /* 0x0000000804077227 */ /* 0x000fc800078e00ff */
[----:B------:R-:W-:Y:S02]  /*15720*/  IMAD.MOV R7, RZ, RZ, -R7 ;  /* 0x000000ffff077224 */ /* 0x000fe400078e0a07 */
[----:B------:R-:W-:Y:S02]  /*15730*/  IMAD.MOV R28, RZ, RZ, -R28 ;  /* 0x000000ffff1c7224 */ /* 0x000fe400078e0a1c */
[----:B------:R-:W-:Y:S02]  /*15740*/  IMAD R8, R12, R7, R8 ;  /* 0x000000070c087224 */ /* 0x000fe400078e0208 */
[C---:B------:R-:W-:Y:S02]  /*15750*/  VIADD R21, R6.reuse, 0x69 ;  /* 0x0000006906157836 */ /* 0x040fe40000000000 */
[----:B------:R-:W-:Y:S02]  /*15760*/  VIADD R7, R6, 0x68 ;  /* 0x0000006806077836 */ /* 0x000fe40000000000 */
[----:B------:R-:W-:Y:S01]  /*15770*/  @!P4 IMAD.IADD R9, R9, 0x1, -R12 ;  /* 0x000000010909c824 */ /* 0x000fe200078e0a0c */
[----:B----4-:R-:W-:-:S02]  /*15780*/  ISETP.GE.AND P4, PT, R2, RZ, PT ;  /* 0x000000ff0200720c */ /* 0x010fc40003f86270 */
[----:B------:R-:W-:Y:S01]  /*15790*/  ISETP.GT.U32.AND P3, PT, R12, R14, PT ;  /* 0x0000000e0c00720c */ /* 0x000fe20003f64070 */
[----:B--2---:R-:W-:Y:S02]  /*157a0*/  IMAD R26, R17, R28, R26 ;  /* 0x0000001c111a7224 */ /* 0x004fe400078e021a */
[----:B------:R-:W-:Y:S02]  /*157b0*/  IMAD.MOV.U32 R28, RZ, RZ, R6 ;  /* 0x000000ffff1c7224 */ /* 0x000fe400078e0006 */
[----:B------:R-:W2:Y:S04]  /*157c0*/  LDL.LU R6, [R1+0x3584] ;  /* 0x0035840001067983 */ /* 0x000ea80000300800 */
[----:B------:R-:W3:Y:S04]  /*157d0*/  LDL.LU R2, [R1+0x3580] ;  /* 0x0035800001027983 */ /* 0x000ee80000300800 */
[----:B------:R-:W-:-:S05]  /*157e0*/  @!P3 IMAD.IADD R14, R14, 0x1, -R12 ;  /* 0x000000010e0eb824 */ /* 0x000fca00078e0a0c */
[----:B------:R-:W-:-:S13]  /*157f0*/  ISETP.GT.U32.AND P3, PT, R12, R14, PT ;  /* 0x0000000e0c00720c */ /* 0x000fda0003f64070 */
[----:B------:R-:W-:Y:S01]  /*15800*/  @!P3 IMAD.IADD R14, R14, 0x1, -R12 ;  /* 0x000000010e0eb824 */ /* 0x000fe200078e0a0c */
[----:B------:R-:W-:Y:S02]  /*15810*/  ISETP.GT.U32.AND P3, PT, R12, R11, PT ;  /* 0x0000000b0c00720c */ /* 0x000fe40003f64070 */
[----:B------:R-:W-:-:S05]  /*15820*/  IABS R5, R21 ;  /* 0x0000001500057213 */ /* 0x000fca0000000000 */
[----:B------:R-:W-:-:S06]  /*15830*/  IMAD.HI.U32 R25, R4, R5, RZ ;  /* 0x0000000504197227 */ /* 0x000fcc00078e00ff */
[----:B------:R-:W-:-:S05]  /*15840*/  @!P3 IMAD.IADD R11, R11, 0x1, -R12 ;  /* 0x000000010b0bb824 */ /* 0x000fca00078e0a0c */
[----:B------:R-:W-:Y:S01]  /*15850*/  ISETP.GT.U32.AND P1, PT, R12, R11, PT ;  /* 0x0000000b0c00720c */ /* 0x000fe20003f24070 */
[----:B------:R-:W-:-:S04]  /*15860*/  IMAD.MOV R25, RZ, RZ, -R25 ;  /* 0x000000ffff197224 */ /* 0x000fc800078e0a19 */
[----:B------:R-:W-:Y:S01]  /*15870*/  IMAD R5, R12, R25, R5 ;  /* 0x000000190c057224 */ /* 0x000fe200078e0205 */
[----:B------:R-:W-:-:S07]  /*15880*/  IABS R25, R7 ;  /* 0x0000000700197213 */ /* 0x000fce0000000000 */
[----:B------:R-:W-:Y:S01]  /*15890*/  @!P1 IMAD.IADD R11, R11, 0x1, -R12 ;  /* 0x000000010b0b9824 */ /* 0x000fe200078e0a0c */
[----:B------:R-:W-:Y:S01]  /*158a0*/  ISETP.GT.U32.AND P1, PT, R12, R5, PT ;  /* 0x000000050c00720c */ /* 0x000fe20003f24070 */
[----:B------:R-:W-:-:S04]  /*158b0*/  IMAD.HI.U32 R29, R4, R25, RZ ;  /* 0x00000019041d7227 */ /* 0x000fc800078e00ff */
[----:B------:R-:W-:Y:S02]  /*158c0*/  IMAD.MOV R29, RZ, RZ, -R29 ;  /* 0x000000ffff1d7224 */ /* 0x000fe400078e0a1d */
[----:B------:R-:W-:Y:S02]  /*158d0*/  @!P5 IMAD.MOV R19, RZ, RZ, -R19 ;  /* 0x000000ffff13d224 */ /* 0x000fe400078e0a13 */
[----:B------:R-:W-:Y:S02]  /*158e0*/  @!P2 IMAD.MOV R13, RZ, RZ, -R13 ;  /* 0x000000ffff0da224 */ /* 0x000fe400078e0a0d */
[----:B------:R-:W-:Y:S02]  /*158f0*/  @!P0 IMAD.MOV R14, RZ, RZ, -R14 ;  /* 0x000000ffff0e8224 */ /* 0x000fe400078e0a0e */
[C---:B------:R-:W-:Y:S02]  /*15900*/  IMAD R25, R12.reuse, R29, R25 ;  /* 0x0000001d0c197224 */ /* 0x040fe400078e0219 */
[----:B------:R-:W-:Y:S01]  /*15910*/  @!P1 IMAD.IADD R5, R5, 0x1, -R12 ;  /* 0x0000000105059824 */ /* 0x000fe200078e0a0c */
[----:B------:R-:W4:Y:S01]  /*15920*/  LDL.LU R29, [R1+0x10] ;  /* 0x00001000011d7983 */ /* 0x000f220000300800 */
[----:B------:R-:W-:-:S03]  /*15930*/  ISETP.GT.U32.AND P1, PT, R12, R0, PT ;  /* 0x000000000c00720c */ /* 0x000fc60003f24070 */
[----:B------:R-:W-:Y:S04]  /*15940*/  STL [R1+0x22c], R19 ;  /* 0x00022c1301007387 */ /* 0x000fe80000100800 */
[----:B------:R0:W-:Y:S04]  /*15950*/  STL [R1+0x220], R13 ;  /* 0x0002200d01007387 */ /* 0x0001e80000100800 */
[----:B------:R1:W-:Y:S01]  /*15960*/  STL [R1+0x218], R14 ;  /* 0x0002180e01007387 */ /* 0x0003e20000100800 */
[----:B0-----:R-:W-:Y:S02]  /*15970*/  IMAD.MOV.U32 R13, RZ, RZ, R16 ;  /* 0x000000ffff0d7224 */ /* 0x001fe400078e0010 */
[----:B-1----:R-:W-:-:S02]  /*15980*/  IMAD.MOV.U32 R14, RZ, RZ, R15 ;  /* 0x000000ffff0e7224 */ /* 0x002fc400078e000f */
[----:B------:R-:W-:Y:S02]  /*15990*/  @!P4 IMAD.MOV R13, RZ, RZ, -R13 ;  /* 0x000000ffff0dc224 */ /* 0x000fe400078e0a0d */
[----:B------:R-:W-:Y:S02]  /*159a0*/  @!P6 IMAD.MOV R14, RZ, RZ, -R14 ;  /* 0x000000ffff0ee224 */ /* 0x000fe400078e0a0e */
[----:B------:R-:W-:-:S03]  /*159b0*/  @!P1 IMAD.IADD R0, R0, 0x1, -R12 ;  /* 0x0000000100009824 */ /* 0x000fc600078e0a0c */
[----:B------:R-:W-:Y:S04]  /*159c0*/  STL [R1+0x20c], R14 ;  /* 0x00020c0e01007387 */ /* 0x000fe80000100800 */
[----:B------:R0:W-:Y:S01]  /*159d0*/  STL [R1+0x200], R13 ;  /* 0x0002000d01007387 */ /* 0x0001e20000100800 */
[----:B------:R-:W-:-:S13]  /*159e0*/  ISETP.GT.U32.AND P2, PT, R12, R9, PT ;  /* 0x000000090c00720c */ /* 0x000fda0003f44070 */
[----:B------:R-:W-:Y:S01]  /*159f0*/  @!P2 IMAD.IADD R9, R9, 0x1, -R12 ;  /* 0x000000010909a824 */ /* 0x000fe200078e0a0c */
[----:B---3--:R-:W-:Y:S02]  /*15a00*/  ISETP.GE.AND P1, PT, R2, RZ, PT ;  /* 0x000000ff0200720c */ /* 0x008fe40003f26270 */
[----:B------:R-:W3:Y:S01]  /*15a10*/  LDL.LU R2, [R1+0x357c] ;  /* 0x00357c0001027983 */ /* 0x000ee20000300800 */
[----:B--2---:R-:W-:-:S03]  /*15a20*/  ISETP.GE.AND P2, PT, R6, RZ, PT ;  /* 0x000000ff0600720c */ /* 0x004fc60003f46270 */
[----:B------:R-:W2:Y:S01]  /*15a30*/  LDL.LU R6, [R1+0x3578] ;  /* 0x0035780001067983 */ /* 0x000ea20000300800 */
[----:B------:R-:W-:-:S13]  /*15a40*/  ISETP.GT.U32.AND P3, PT, R12, R22, PT ;  /* 0x000000160c00720c */ /* 0x000fda0003f64070 */
[----:B------:R-:W-:Y:S01]  /*15a50*/  @!P3 IMAD.IADD R22, R22, 0x1, -R12 ;  /* 0x000000011616b824 */ /* 0x000fe200078e0a0c */
[----:B------:R-:W-:-:S13]  /*15a60*/  ISETP.GT.U32.AND P3, PT, R12, R8, PT ;  /* 0x000000080c00720c */ /* 0x000fda0003f64070 */
[----:B------:R-:W-:Y:S01]  /*15a70*/  @!P3 IMAD.IADD R8, R8, 0x1, -R12 ;  /* 0x000000010808b824 */ /* 0x000fe200078e0a0c */
[----:B------:R-:W-:-:S04]  /*15a80*/  ISETP.GT.U32.AND P3, PT, R17, R26, PT ;  /* 0x0000001a1100720c */ /* 0x000fc80003f64070 */
[C---:B------:R-:W-:Y:S02]  /*15a90*/  ISETP.GT.U32.AND P5, PT, R12.reuse, R8, PT ;  /* 0x000000080c00720c */ /* 0x040fe40003fa4070 */
[----:B------:R-:W-:-:S07]  /*15aa0*/  ISETP.GT.U32.AND P0, PT, R12, R5, PT ;  /* 0x000000050c00720c */ /* 0x000fce0003f04070 */
[----:B------:R-:W-:Y:S01]  /*15ab0*/  @!P3 IMAD.IADD R26, R26, 0x1, -R17 ;  /* 0x000000011a1ab824 */ /* 0x000fe200078e0a11 */
[----:B------:R-:W-:-:S03]  /*15ac0*/  ISETP.GT.U32.AND P3, PT, R12, R25, PT ;  /* 0x000000190c00720c */ /* 0x000fc60003f64070 */
[--C-:B------:R-:W-:Y:S01]  /*15ad0*/  @!P5 IMAD.IADD R8, R8, 0x1, -R12.reuse ;  /* 0x000000010808d824 */ /* 0x100fe200078e0a0c */
[----:B------:R-:W-:Y:S02]  /*15ae0*/  ISETP.GE.AND P5, PT, R24, RZ, PT ;  /* 0x000000ff1800720c */ /* 0x000fe40003fa6270 */
[----:B------:R-:W-:Y:S01]  /*15af0*/  ISETP.GT.U32.AND P4, PT, R17, R26, PT ;  /* 0x0000001a1100720c */ /* 0x000fe20003f84070 */
[----:B------:R-:W-:Y:S01]  /*15b00*/  @!P0 IMAD.IADD R5, R5, 0x1, -R12 ;  /* 0x0000000105058824 */ /* 0x000fe200078e0a0c */
[----:B------:R-:W-:Y:S01]  /*15b10*/  ISETP.GE.AND P0, PT, R23, RZ, PT ;  /* 0x000000ff1700720c */ /* 0x000fe20003f06270 */
[----:B------:R-:W-:Y:S01]  /*15b20*/  IMAD.MOV.U32 R15, RZ, RZ, R22 ;  /* 0x000000ffff0f7224 */ /* 0x000fe200078e0016 */
[----:B0-----:R-:W-:Y:S01]  /*15b30*/  LOP3.LUT R13, R28, 0xc, RZ, 0xfc, !PT ;  /* 0x0000000c1c0d7812 */ /* 0x001fe200078efcff */
[----:B------:R-:W-:Y:S02]  /*15b40*/  @!P2 IMAD.MOV R11, RZ, RZ, -R11 ;  /* 0x000000ffff0ba224 */ /* 0x000fe400078e0a0b */
[----:B------:R-:W-:-:S02]  /*15b50*/  @!P1 IMAD.MOV R15, RZ, RZ, -R15 ;  /* 0x000000ffff0f9224 */ /* 0x000fc400078e0a0f */
[----:B------:R-:W-:Y:S01]  /*15b60*/  @!P3 IMAD.IADD R25, R25, 0x1, -R12 ;  /* 0x000000011919b824 */ /* 0x000fe200078e0a0c */
[----:B------:R-:W-:Y:S01]  /*15b70*/  IABS R14, R13 ;  /* 0x0000000d000e7213 */ /* 0x000fe20000000000 */
[----:B------:R-:W-:Y:S01]  /*15b80*/  @!P5 IMAD.MOV R10, RZ, RZ, -R10 ;  /* 0x000000ffff0ad224 */ /* 0x000fe200078e0a0a */
[----:B------:R-:W-:Y:S01]  /*15b90*/  STL [R1+0x1f8], R15 ;  /* 0x0001f80f01007387 */ /* 0x000fe20000100800 */
[----:B------:R-:W-:Y:S01]  /*15ba0*/  ISETP.GE.AND P2, PT, R3, RZ, PT ;  /* 0x000000ff0300720c */ /* 0x000fe20003f46270 */
[----:B------:R-:W-:Y:S01]  /*15bb0*/  @!P4 IMAD.IADD R26, R26, 0x1, -R17 ;  /* 0x000000011a1ac824 */ /* 0x000fe200078e0a11 */
[----:B------:R-:W-:Y:S01]  /*15bc0*/  ISETP.GT.U32.AND P1, PT, R12, R25, PT ;  /* 0x000000190c00720c */ /* 0x000fe20003f24070 */
[----:B------:R-:W2:Y:S01]  /*15bd0*/  LDL.LU R3, [R1+0x3574] ;  /* 0x0035740001037983 */ /* 0x000ea20000300800 */
[----:B------:R-:W-:-:S03]  /*15be0*/  @!P0 IMAD.MOV R0, RZ, RZ, -R0 ;  /* 0x000000ffff008224 */ /* 0x000fc600078e0a00 */
[----:B------:R-:W-:Y:S04]  /*15bf0*/  STL [R1+0x1f0], R11 ;  /* 0x0001f00b01007387 */ /* 0x000fe80000100800 */
[----:B------:R0:W-:Y:S01]  /*15c00*/  STL [R1+0x1e8], R10 ;  /* 0x0001e80a01007387 */ /* 0x0001e20000100800 */
[----:B------:R-:W-:-:S03]  /*15c10*/  ISETP.GE.AND P3, PT, R18, RZ, PT ;  /* 0x000000ff1200720c */ /* 0x000fc60003f66270 */
[----:B------:R1:W-:Y:S01]  /*15c20*/  STL [R1+0x1e4], R0 ;  /* 0x0001e40001007387 */ /* 0x0003e20000100800 */
[----:B0-----:R-:W-:-:S04]  /*15c30*/  IMAD.HI.U32 R10, R4, R14, RZ ;  /* 0x0000000e040a7227 */ /* 0x001fc800078e00ff */
[----:B------:R-:W-:Y:S02]  /*15c40*/  IMAD.MOV R10, RZ, RZ, -R10 ;  /* 0x000000ffff0a7224 */ /* 0x000fe400078e0a0a */
[----:B-1----:R-:W-:Y:S02]  /*15c50*/  IMAD.MOV.U32 R0, RZ, RZ, R26 ;  /* 0x000000ffff007224 */ /* 0x002fe400078e001a */
[----:B------:R-:W-:Y:S02]  /*15c60*/  IMAD.MOV.U32 R26, RZ, RZ, R28 ;  /* 0x000000ffff1a7224 */ /* 0x000fe400078e001c */
[----:B------:R-:W-:Y:S01]  /*15c70*/  IMAD R16, R12, R10, R14 ;  /* 0x0000000a0c107224 */ /* 0x000fe200078e020e */
[----:B------:R-:W-:Y:S01]  /*15c80*/  ISETP.GE.AND P0, PT, R20, RZ, PT ;  /* 0x000000ff1400720c */ /* 0x000fe20003f06270 */
[----:B------:R-:W-:Y:S01]  /*15c90*/  @!P1 IMAD.IADD R25, R25, 0x1, -R12 ;  /* 0x0000000119199824 */ /* 0x000fe200078e0a0c */
[----:B------:R-:W-:Y:S01]  /*15ca0*/  ISETP.GE.AND P1, PT, R7, RZ, PT ;  /* 0x000000ff0700720c */ /* 0x000fe20003f26270 */
[----:B------:R-:W-:-:S02]  /*15cb0*/  @!P2 IMAD.MOV R0, RZ, RZ, -R0 ;  /* 0x000000ffff00a224 */ /* 0x000fc400078e0a00 */
[----:B------:R-:W-:Y:S02]  /*15cc0*/  VIADD R7, R26, 0x66 ;  /* 0x000000661a077836 */ /* 0x000fe40000000000 */
[----:B------:R-:W-:-:S03]  /*15cd0*/  @!P3 IMAD.MOV R9, RZ, RZ, -R9 ;  /* 0x000000ffff09b224 */ /* 0x000fc600078e0a09 */
[----:B------:R-:W-:Y:S01]  /*15ce0*/  IABS R19, R7 ;  /* 0x0000000700137213 */ /* 0x000fe20000000000 */
[C---:B------:R-:W-:Y:S01]  /*15cf0*/  VIADD R20, R26.reuse, 0x65 ;  /* 0x000000651a147836 */ /* 0x040fe20000000000 */
[----:B------:R-:W-:Y:S01]  /*15d00*/  ISETP.GE.AND P5, PT, R21, RZ, PT ;  /* 0x000000ff1500720c */ /* 0x000fe20003fa6270 */
[----:B------:R-:W-:Y:S01]  /*15d10*/  VIADD R11, R26, 0x63 ;  /* 0x000000631a0b7836 */ /* 0x000fe20000000000 */
[----:B------:R-:W-:-:S04]  /*15d20*/  ISETP.GE.AND P2, PT, R13, RZ, PT ;  /* 0x000000ff0d00720c */ /* 0x000fc80003f46270 */
[----:B------:R-:W-:Y:S02]  /*15d30*/  IABS R13, R11 ;  /* 0x0000000b000d7213 */ /* 0x000fe40000000000 */
[----:B----4-:R-:W-:Y:S02]  /*15d40*/  ISETP.GE.AND P6, PT, R29, RZ, PT ;  /* 0x000000ff1d00720c */ /* 0x010fe40003fc6270 */
[----:B------:R-:W-:Y:S01]  /*15d50*/  ISETP.GE.AND P3, PT, R7, RZ, PT ;  /* 0x000000ff0700720c */ /* 0x000fe20003f66270 */
[C---:B------:R-:W-:Y:S02]  /*15d60*/  VIADD R7, R26.reuse, 0x62 ;  /* 0x000000621a077836 */ /* 0x040fe40000000000 */
[----:B------:R-:W-:-:S05]  /*15d70*/  VIADD R15, R26, 0x5f ;  /* 0x0000005f1a0f7836 */ /* 0x000fca0000000000 */
[----:B------:R-:W-:Y:S01]  /*15d80*/  IABS R21, R15 ;  /* 0x0000000f00157213 */ /* 0x000fe20000000000 */
[----:B------:R-:W-:Y:S01]  /*15d90*/  VIADD R17, R26, 0x5e ;  /* 0x0000005e1a117836 */ /* 0x000fe20000000000 */
[----:B---3--:R-:W-:-:S13]  /*15da0*/  ISETP.NE.AND P4, PT, R2, RZ, PT ;  /* 0x000000ff0200720c */ /* 0x008fda0003f85270 */
[----:B------:R-:W-:Y:S02]  /*15db0*/  @!P4 LOP3.LUT R0, RZ, R2, RZ, 0x33, !PT ;  /* 0x00000002ff00c212 */ /* 0x000fe400078e33ff */
[----:B------:R-:W-:-:S03]  /*15dc0*/  ISETP.GT.U32.AND P4, PT, R12, R16, PT ;  /* 0x000000100c00720c */ /* 0x000fc60003f84070 */
[----:B------:R0:W-:Y:S04]  /*15dd0*/  STL [R1+0x3474], R0 ;  /* 0x0034740001007387 */ /* 0x0001e80000100800 */
[----:B------:R1:W-:Y:S01]  /*15de0*/  STL [R1+0x1e0], R9 ;  /* 0x0001e00901007387 */ /* 0x0003e20000100800 */
[----:B0-----:R-:W-:Y:S02]  /*15df0*/  IMAD.MOV.U32 R0, RZ, RZ, R8 ;  /* 0x000000ffff007224 */ /* 0x001fe400078e0008 */
[----:B-1----:R-:W-:-:S04]  /*15e00*/  IMAD.HI.U32 R9, R4, R19, RZ ;  /* 0x0000001304097227 */ /* 0x002fc800078e00ff */
[----:B------:R-:W-:Y:S01]  /*15e10*/  @!P0 IMAD.MOV R0, RZ, RZ, -R0 ;  /* 0x000000ffff008224 */ /* 0x000fe200078e0a00 */
[----:B------:R-:W-:Y:S01]  /*15e20*/  ISETP.GE.AND P0, PT, R20, RZ, PT ;  /* 0x000000ff1400720c */ /* 0x000fe20003f06270 */
[----:B------:R-:W-:Y:S01]  /*15e30*/  VIADD R2, R26, 0x64 ;  /* 0x000000641a027836 */ /* 0x000fe20000000000 */
[----:B------:R-:W-:Y:S01]  /*15e40*/  IABS R20, R20 ;  /* 0x0000001400147213 */ /* 0x000fe20000000000 */
[----:B------:R-:W-:Y:S02]  /*15e50*/  IMAD.MOV R9, RZ, RZ, -R9 ;  /* 0x000000ffff097224 */ /* 0x000fe400078e0a09 */
[----:B------:R-:W-:Y:S01]  /*15e60*/  @!P4 IMAD.IADD R16, R16, 0x1, -R12 ;  /* 0x000000011010c824 */ /* 0x000fe200078e0a0c */
[----:B------:R0:W-:Y:S01]  /*15e70*/  STL [R1+0x1d4], R0 ;  /* 0x0001d40001007387 */ /* 0x0001e20000100800 */
[----:B------:R-:W-:Y:S01]  /*15e80*/  IMAD R19, R12, R9, R19 ;  /* 0x000000090c137224 */ /* 0x000fe200078e0213 */
[----:B------:R-:W-:Y:S01]  /*15e90*/  IABS R18, R2 ;  /* 0x0000000200127213 */ /* 0x000fe20000000000 */
[----:B------:R-:W-:Y:S01]  /*15ea0*/  IMAD.HI.U32 R10, R4, R20, RZ ;  /* 0x00000014040a7227 */ /* 0x000fe200078e00ff */
[----:B------:R-:W-:-:S03]  /*15eb0*/  ISETP.GT.U32.AND P4, PT, R12, R16, PT ;  /* 0x000000100c00720c */ /* 0x000fc60003f84070 */
[----:B0-----:R-:W-:Y:S02]  /*15ec0*/  IMAD.MOV.U32 R0, RZ, RZ, R5 ;  /* 0x000000ffff007224 */ /* 0x001fe400078e0005 */
[----:B------:R-:W-:-:S04]  /*15ed0*/  IMAD.HI.U32 R14, R4, R18, RZ ;  /* 0x00000012040e7227 */ /* 0x000fc800078e00ff */
[----:B------:R-:W-:Y:S01]  /*15ee0*/  @!P5 IMAD.MOV R0, RZ, RZ, -R0 ;  /* 0x000000ffff00d224 */ /* 0x000fe200078e0a00 */
[C---:B------:R-:W-:Y:S01]  /*15ef0*/  ISETP.GT.U32.AND P5, PT, R12.reuse, R19, PT ;  /* 0x000000130c00720c */ /* 0x040fe20003fa4070 */
[----:B------:R-:W-:Y:S02]  /*15f00*/  IMAD.MOV R10, RZ, RZ, -R10 ;  /* 0x000000ffff0a7224 */ /* 0x000fe400078e0a0a */
[----:B------:R-:W-:Y:S02]  /*15f10*/  IMAD.MOV R14, RZ, RZ, -R14 ;  /* 0x000000ffff0e7224 */ /* 0x000fe400078e0a0e */
[C---:B------:R-:W-:Y:S02]  /*15f20*/  IMAD R20, R12.reuse, R10, R20 ;  /* 0x0000000a0c147224 */ /* 0x040fe400078e0214 */
[----:B------:R-:W-:Y:S02]  /*15f30*/  IMAD R18, R12, R14, R18 ;  /* 0x0000000e0c127224 */ /* 0x000fe400078e0212 */
[--C-:B------:R-:W-:Y:S01]  /*15f40*/  @!P4 IMAD.IADD R16, R16, 0x1, -R12.reuse ;  /* 0x000000011010c824 */ /* 0x100fe200078e0a0c */
[C---:B------:R-:W-:Y:S01]  /*15f50*/  ISETP.GT.U32.AND P4, PT, R12.reuse, R20, PT ;  /* 0x000000140c00720c */ /* 0x040fe20003f84070 */
[----:B------:R0:W-:Y:S02]  /*15f60*/  STL [R1+0x1d0], R0 ;  /* 0x0001d00001007387 */ /* 0x0001e40000100800 */
[----:B------:R-:W-:Y:S01]  /*15f70*/  @!P5 IMAD.IADD R19, R19, 0x1, -R12 ;  /* 0x000000011313d824 */ /* 0x000fe200078e0a0c */
[----:B------:R-:W-:Y:S01]  /*15f80*/  ISETP.GT.U32.AND P5, PT, R12, R18, PT ;  /* 0x000000120c00720c */ /* 0x000fe20003fa4070 */
[----:B------:R-:W-:-:S04]  /*15f90*/  IMAD.HI.U32 R9, R4, R13, RZ ;  /* 0x0000000d04097227 */ /* 0x000fc800078e00ff */
[----:B0-----:R-:W-:-:S04]  /*15fa0*/  IMAD.MOV.U32 R0, RZ, RZ, R25 ;  /* 0x000000ffff007224 */ /* 0x001fc800078e0019 */
[----:B------:R-:W-:Y:S01]  /*15fb0*/  @!P1 IMAD.MOV R0, RZ, RZ, -R0 ;  /* 0x000000ffff009224 */ /* 0x000fe200078e0a00 */
[----:B------:R-:W-:Y:S01]  /*15fc0*/  ISETP.GE.AND P1, PT, R2, RZ, PT ;  /* 0x000000ff0200720c */ /* 0x000fe20003f26270 */
[C---:B------:R-:W-:Y:S01]  /*15fd0*/  VIADD R2, R26.reuse, 0x61 ;  /* 0x000000611a027836 */ /* 0x040fe20000000000 */
[----:B------:R-:W-:Y:S01]  /*15fe0*/  IABS R8, R7 ;  /* 0x0000000700087213 */ /* 0x000fe20000000000 */
[----:B------:R-:W-:Y:S02]  /*15ff0*/  IMAD.MOV R9, RZ, RZ, -R9 ;  /* 0x000000ffff097224 */ /* 0x000fe400078e0a09 */
[----:B------:R-:W-:Y:S01]  /*16000*/  VIADD R14, R26, 0x60 ;  /* 0x000000601a0e7836 */ /* 0x000fe20000000000 */
[----:B------:R-:W-:Y:S01]  /*16010*/  IABS R10, R2 ;  /* 0x00000002000a7213 */ /* 0x000fe20000000000 */
[--C-:B------:R-:W-:Y:S01]  /*16020*/  @!P4 IMAD.IADD R20, R20, 0x1, -R12.reuse ;  /* 0x000000011414c824 */ /* 0x100fe200078e0a0c */
[----:B------:R2:W-:Y:S01]  /*16030*/  STL [R1+0x1cc], R0 ;  /* 0x0001cc0001007387 */ /* 0x0005e20000100800 */
[----:B------:R-:W-:Y:S01]  /*16040*/  IMAD R13, R12, R9, R13 ;  /* 0x000000090c0d7224 */ /* 0x000fe200078e020d */
[----:B------:R-:W-:Y:S01]  /*16050*/  IABS R9, R14 ;  /* 0x0000000e00097213 */ /* 0x000fe20000000000 */
[----:B------:R-:W-:Y:S01]  /*16060*/  @!P5 IMAD.IADD R18, R18, 0x1, -R12 ;  /* 0x000000011212d824 */ /* 0x000fe200078e0a0c */
[----:B------:R-:W-:Y:S01]  /*16070*/  ISETP.GT.U32.AND P4, PT, R12, R19, PT ;  /* 0x000000130c00720c */ /* 0x000fe20003f84070 */
[----:B------:R-:W-:Y:S01]  /*16080*/  IMAD.HI.U32 R5, R4, R8, RZ ;  /* 0x0000000804057227 */ /* 0x000fe200078e00ff */
[----:B------:R-:W-:-:S03]  /*16090*/  ISETP.GT.U32.AND P5, PT, R12, R20, PT ;  /* 0x000000140c00720c */ /* 0x000fc60003fa4070 */
[----:B--2---:R-:W-:Y:S02]  /*160a0*/  IMAD.MOV.U32 R0, RZ, RZ, R6 ;  /* 0x000000ffff007224 */ /* 0x004fe400078e0006 */
[----:B------:R-:W-:-:S04]  /*160b0*/  IMAD.HI.U32 R6, R4, R10, RZ ;  /* 0x0000000a04067227 */ /* 0x000fc800078e00ff */
[----:B------:R-:W-:Y:S01]  /*160c0*/  @!P6 IMAD.MOV R0, RZ, RZ, -R0 ;  /* 0x000000ffff00e224 */ /* 0x000fe200078e0a00 */
[----:B------:R-:W-:Y:S01]  /*160d0*/  ISETP.GT.U32.AND P6, PT, R12, R18, PT ;  /* 0x000000120c00720c */ /* 0x000fe20003fc4070 */
[----:B------:R-:W-:Y:S02]  /*160e0*/  IMAD.MOV R5, RZ, RZ, -R5 ;  /* 0x000000ffff057224 */ /* 0x000fe400078e0a05 */
[----:B------:R-:W-:-:S04]  /*160f0*/  IMAD.HI.U32 R23, R4, R9, RZ ;  /* 0x0000000904177227 */ /* 0x000fc800078e00ff */
[----:B------:R-:W-:Y:S02]  /*16100*/  IMAD.MOV R6, RZ, RZ, -R6 ;  /* 0x000000ffff067224 */ /* 0x000fe400078e0a06 */
[C---:B------:R-:W-:Y:S02]  /*16110*/  IMAD R8, R12.reuse, R5, R8 ;  /* 0x000000050c087224 */ /* 0x040fe400078e0208 */
[----:B------:R-:W-:Y:S02]  /*16120*/  IMAD.MOV R23, RZ, RZ, -R23 ;  /* 0x000000ffff177224 */ /* 0x000fe400078e0a17 */
[C---:B------:R-:W-:Y:S02]  /*16130*/  IMAD R10, R12.reuse, R6, R10 ;  /* 0x000000060c0a7224 */ /* 0x040fe400078e020a */
[----:B------:R-:W-:Y:S01]  /*16140*/  @!P2 IMAD.MOV R16, RZ, RZ, -R16 ;  /* 0x000000ffff10a224 */ /* 0x000fe200078e0a10 */
[C---:B------:R-:W-:Y:S01]  /*16150*/  ISETP.GT.U32.AND P2, PT, R12.reuse, R13, PT ;  /* 0x0000000d0c00720c */ /* 0x040fe20003f44070 */
[----:B------:R-:W-:Y:S01]  /*16160*/  @!P4 IMAD.IADD R19, R19, 0x1, -R12 ;  /* 0x000000011313c824 */ /* 0x000fe200078e0a0c */
[C---:B------:R-:W-:Y:S01]  /*16170*/  ISETP.GT.U32.AND P4, PT, R12.reuse, R8, PT ;  /* 0x000000080c00720c */ /* 0x040fe20003f84070 */
[----:B------:R-:W-:-:S02]  /*16180*/  IMAD R9, R12, R23, R9 ;  /* 0x000000170c097224 */ /* 0x000fc400078e0209 */
[--C-:B------:R-:W-:Y:S01]  /*16190*/  @!P5 IMAD.IADD R20, R20, 0x1, -R12.reuse ;  /* 0x000000011414d824 */ /* 0x100fe200078e0a0c */
[----:B------:R-:W-:Y:S01]  /*161a0*/  ISETP.GT.U32.AND P5, PT, R12, R10, PT ;  /* 0x0000000a0c00720c */ /* 0x000fe20003fa4070 */
[----:B------:R-:W-:Y:S01]  /*161b0*/  @!P6 IMAD.IADD R18, R18, 0x1, -R12 ;  /* 0x000000011212e824 */ /* 0x000fe200078e0a0c */
[----:B------:R-:W-:Y:S01]  /*161c0*/  ISETP.GT.U32.AND P6, PT, R12, R9, PT ;  /* 0x000000090c00720c */ /* 0x000fe20003fc4070 */
[----:B------:R0:W-:Y:S01]  /*161d0*/  STL [R1+0x1c8], R0 ;  /* 0x0001c80001007387 */ /* 0x0001e20000100800 */
[----:B------:R-:W-:Y:S02]  /*161e0*/  IMAD.MOV.U32 R24, RZ, RZ, R19 ;  /* 0x000000ffff187224 */ /* 0x000fe400078e0013 */
[----:B------:R-:W-:-:S04]  /*161f0*/  IMAD.HI.U32 R6, R4, R21, RZ ;  /* 0x0000001504067227 */ /* 0x000fc800078e00ff */
[----:B------:R-:W-:Y:S02]  /*16200*/  @!P3 IMAD.MOV R24, RZ, RZ, -R24 ;  /* 0x000000ffff18b224 */ /* 0x000fe400078e0a18 */
[----:B0-----:R-:W-:Y:S02]  /*16210*/  IMAD.MOV.U32 R0, RZ, RZ, R20 ;  /* 0x000000ffff007224 */ /* 0x001fe400078e0014 */
[----:B------:R-:W-:Y:S02]  /*16220*/  @!P2 IMAD.IADD R13, R13, 0x1, -R12 ;  /* 0x000000010d0da824 */ /* 0x000fe400078e0a0c */
[----:B------:R-:W-:Y:S02]  /*16230*/  @!P0 IMAD.MOV R0, RZ, RZ, -R0 ;  /* 0x000000ffff008224 */ /* 0x000fe400078e0a00 */
[--C-:B------:R-:W-:Y:S02]  /*16240*/  @!P4 IMAD.IADD R8, R8, 0x1, -R12.reuse ;  /* 0x000000010808c824 */ /* 0x100fe400078e0a0c */
[----:B------:R-:W-:Y:S01]  /*16250*/  @!P5 IMAD.IADD R10, R10, 0x1, -R12 ;  /* 0x000000010a0ad824 */ /* 0x000fe200078e0a0c */
[----:B------:R-:W-:Y:S01]  /*16260*/  IABS R5, R17 ;  /* 0x0000001100057213 */ /* 0x000fe20000000000 */
[----:B------:R-:W-:Y:S01]  /*16270*/  IMAD.MOV R6, RZ, RZ, -R6 ;  /* 0x000000ffff067224 */ /* 0x000fe200078e0a06 */
[----:B------:R-:W-:Y:S01]  /*16280*/  STL [R1+0x34fc], R16 ;  /* 0x0034fc1001007387 */ /* 0x000fe20000100800 */
[----:B------:R-:W-:Y:S01]  /*16290*/  ISETP.GT.U32.AND P5, PT, R12, R13, PT ;  /* 0x0000000d0c00720c */ /* 0x000fe20003fa4070 */
[----:B------:R-:W-:-:S02]  /*162a0*/  @!P6 IMAD.IADD R9, R9, 0x1, -R12 ;  /* 0x000000010909e824 */ /* 0x000fc400078e0a0c */
[----:B------:R-:W-:Y:S01]  /*162b0*/  STL [R1+0x1c4], R24 ;  /* 0x0001c41801007387 */ /* 0x000fe20000100800 */
[C---:B------:R-:W-:Y:S01]  /*162c0*/  IMAD R6, R12.reuse, R6, R21 ;  /* 0x000000060c067224 */ /* 0x040fe200078e0215 */
[C---:B------:R-:W-:Y:S02]  /*162d0*/  ISETP.GT.U32.AND P3, PT, R12.reuse, R8, PT ;  /* 0x000000080c00720c */ /* 0x040fe40003f64070 */
[----:B------:R0:W-:Y:S01]  /*162e0*/  STL [R1+0x1c0], R0 ;  /* 0x0001c00001007387 */ /* 0x0001e20000100800 */
[----:B------:R-:W-:Y:S01]  /*162f0*/  ISETP.GT.U32.AND P6, PT, R12, R10, PT ;  /* 0x0000000a0c00720c */ /* 0x000fe20003fc4070 */
[----:B------:R-:W-:Y:S01]  /*16300*/  IMAD.HI.U32 R22, R4, R5, RZ ;  /* 0x0000000504167227 */ /* 0x000fe200078e00ff */
[----:B------:R-:W-:Y:S02]  /*16310*/  ISETP.GE.AND P2, PT, R11, RZ, PT ;  /* 0x000000ff0b00720c */ /* 0x000fe40003f46270 */
[----:B------:R-:W-:Y:S01]  /*16320*/  ISETP.GE.AND P4, PT, R7, RZ, PT ;  /* 0x000000ff0700720c */ /* 0x000fe20003f86270 */
[----:B0-----:R-:W-:Y:S01]  /*16330*/  IMAD.MOV.U32 R0, RZ, RZ, R18 ;  /* 0x000000ffff007224 */ /* 0x001fe200078e0012 */
[----:B------:R-:W-:Y:S01]  /*16340*/  ISETP.GT.U32.AND P0, PT, R12, R9, PT ;  /* 0x000000090c00720c */ /* 0x000fe20003f04070 */
[----:B------:R-:W-:-:S02]  /*16350*/  VIADD R11, R26, 0x5d ;  /* 0x0000005d1a0b7836 */ /* 0x000fc40000000000 */
[----:B------:R-:W-:Y:S01]  /*16360*/  @!P1 IMAD.MOV R0, RZ, RZ, -R0 ;  /* 0x000000ffff009224 */ /* 0x000fe200078e0a00 */
[----:B------:R-:W-:Y:S01]  /*16370*/  ISETP.GT.U32.AND P1, PT, R12, R6, PT ;  /* 0x000000060c00720c */ /* 0x000fe20003f24070 */
[----:B------:R-:W-:Y:S02]  /*16380*/  VIADD R7, R26, 0x5c ;  /* 0x0000005c1a077836 */ /* 0x000fe40000000000 */
[----:B------:R-:W-:Y:S01]  /*16390*/  IMAD.MOV R22, RZ, RZ, -R22 ;  /* 0x000000ffff167224 */ /* 0x000fe200078e0a16 */
[----:B------:R-:W-:Y:S02]  /*163a0*/  IABS R18, R11 ;  /* 0x0000000b00127213 */ /* 0x000fe40000000000 */
[----:B------:R-:W-:Y:S01]  /*163b0*/  IABS R19, R7 ;  /* 0x0000000700137213 */ /* 0x000fe20000000000 */
[----:B------:R-:W-:Y:S02]  /*163c0*/  IMAD R5, R12, R22, R5 ;  /* 0x000000160c057224 */ /* 0x000fe400078e0205 */
[--C-:B------:R-:W-:Y:S01]  /*163d0*/  @!P5 IMAD.IADD R13, R13, 0x1, -R12.reuse ;  /* 0x000000010d0dd824 */ /* 0x100fe200078e0a0c */
[----:B------:R-:W-:Y:S01]  /*163e0*/  ISETP.GE.AND P5, PT, R2, RZ, PT ;  /* 0x000000ff0200720c */ /* 0x000fe20003fa6270 */
[----:B------:R-:W-:-:S02]  /*163f0*/  @!P3 IMAD.IADD R8, R8, 0x1, -R12 ;  /* 0x000000010808b824 */ /* 0x000fc400078e0a0c */
[--C-:B------:R-:W-:Y:S01]  /*16400*/  @!P6 IMAD.IADD R10, R10, 0x1, -R12.reuse ;  /* 0x000000010a0ae824 */ /* 0x100fe200078e0a0c */
[----:B------:R-:W-:Y:S01]  /*16410*/  ISETP.GE.AND P6, PT, R14, RZ, PT ;  /* 0x000000ff0e00720c */ /* 0x000fe20003fc6270 */
[----:B------:R-:W-:Y:S01]  /*16420*/  IMAD.MOV.U32 R2, RZ, RZ, R19 ;  /* 0x000000ffff027224 */ /* 0x000fe200078e0013 */
[----:B------:R-:W-:Y:S01]  /*16430*/  ISETP.GT.U32.AND P3, PT, R12, R5, PT ;  /* 0x000000050c00720c */ /* 0x000fe20003f64070 */
[----:B------:R-:W-:Y:S01]  /*16440*/  IMAD.HI.U32 R14, R4, R18, RZ ;  /* 0x00000012040e7227 */ /* 0x000fe200078e00ff */
[----:B------:R0:W-:Y:S03]  /*16450*/  STL [R1+0x1b4], R0 ;  /* 0x0001b40001007387 */ /* 0x0001e60000100800 */
[----:B------:R-:W-:Y:S02]  /*16460*/  IMAD.MOV.U32 R16, RZ, RZ, R13 ;  /* 0x000000ffff107224 */ /* 0x000fe400078e000d */
[--C-:B------:R-:W-:Y:S01]  /*16470*/  @!P0 IMAD.IADD R9, R9, 0x1, -R12.reuse ;  /* 0x0000000109098824 */ /* 0x100fe200078e0a0c */
[----:B------:R-:W-:Y:S01]  /*16480*/  ISETP.GE.AND P0, PT, R15, RZ, PT ;  /* 0x000000ff0f00720c */ /* 0x000fe20003f06270 */
[----:B------:R-:W-:-:S02]  /*16490*/  @!P1 IMAD.IADD R6, R6, 0x1, -R12 ;  /* 0x0000000106069824 */ /* 0x000fc400078e0a0c */
[----:B0-----:R-:W-:Y:S02]  /*164a0*/  IMAD.MOV.U32 R0, RZ, RZ, R8 ;  /* 0x000000ffff007224 */ /* 0x001fe400078e0008 */
[----:B------:R-:W-:-:S04]  /*164b0*/  IMAD.HI.U32 R15, R4, R2, RZ ;  /* 0x00000002040f7227 */ /* 0x000fc800078e00ff */
[----:B------:R-:W-:Y:S02]  /*164c0*/  IMAD.MOV R14, RZ, RZ, -R14 ;  /* 0x000000ffff0e7224 */ /* 0x000fe400078e0a0e */
[----:B------:R-:W-:Y:S02]  /*164d0*/  @!P2 IMAD.MOV R16, RZ, RZ, -R16 ;  /* 0x000000ffff10a224 */ /* 0x000fe400078e0a10 */
[----:B------:R-:W-:Y:S01]  /*164e0*/  @!P4 IMAD.MOV R0, RZ, RZ, -R0 ;  /* 0x000000ffff00c224 */ /* 0x000fe200078e0a00 */
[C---:B------:R-:W-:Y:S01]  /*164f0*/  ISETP.GT.U32.AND P2, PT, R12.reuse, R6, PT ;  /* 0x000000060c00720c */ /* 0x040fe20003f44070 */
[----:B------:R-:W-:Y:S02]  /*16500*/  IMAD.MOV R13, RZ, RZ, -R15 ;  /* 0x000000ffff0d7224 */ /* 0x000fe400078e0a0f */
[C---:B------:R-:W-:Y:S01]  /*16510*/  IMAD R8, R12.reuse, R14, R18 ;  /* 0x0000000e0c087224 */ /* 0x040fe200078e0212 */
[----:B------:R-:W-:Y:S01]  /*16520*/  STL [R1+0x1ac], R16 ;  /* 0x0001ac1001007387 */ /* 0x000fe20000100800 */
[----:B------:R-:W-:-:S02]  /*16530*/  IMAD R2, R12, R13, R2 ;  /* 0x0000000d0c027224 */ /* 0x000fc400078e0202 */
[----:B------:R-:W-:Y:S01]  /*16540*/  @!P5 IMAD.MOV R10, RZ, RZ, -R10 ;  /* 0x000000ffff0ad224 */ /* 0x000fe200078e0a0a */
[----:B------:R0:W-:Y:S01]  /*16550*/  STL [R1+0x1a8], R0 ;  /* 0x0001a80001007387 */ /* 0x0001e20000100800 */
[----:B------:R-:W-:Y:S01]  /*16560*/  @!P3 IMAD.IADD R5, R5, 0x1, -R12 ;  /* 0x000000010505b824 */ /* 0x000fe200078e0a0c */
[----:B------:R-:W-:Y:S01]  /*16570*/  ISETP.GT.U32.AND P5, PT, R12, R8, PT ;  /* 0x000000080c00720c */ /* 0x000fe20003fa4070 */
[----:B0-----:R-:W-:-:S03]  /*16580*/  IMAD.MOV.U32 R0, RZ, RZ, R9 ;  /* 0x000000ffff007224 */ /* 0x001fc600078e0009 */
[C---:B------:R-:W-:Y:S01]  /*16590*/  ISETP.GT.U32.AND P3, PT, R12.reuse, R5, PT ;  /* 0x000000050c00720c */ /* 0x040fe20003f64070 */
[----:B------:R-:W-:Y:S01]  /*165a0*/  @!P6 IMAD.MOV R0, RZ, RZ, -R0 ;  /* 0x000000ffff00e224 */ /* 0x000fe200078e0a00 */
[----:B------:R-:W-:Y:S01]  /*165b0*/  ISETP.GT.U32.AND P6, PT, R12, R2, PT ;  /* 0x000000020c00720c */ /* 0x000fe20003fc4070 */
[----:B------:R0:W-:Y:S01]  /*165c0*/  STL [R1+0x1a4], R10 ;  /* 0x0001a40a01007387 */ /* 0x0001e20000100800 */
[----:B------:R-:W-:-:S03]  /*165d0*/  @!P2 IMAD.IADD R6, R6, 0x1, -R12 ;  /* 0x000000010606a824 */ /* 0x000fc600078e0a0c */
[----:B------:R1:W-:Y:S01]  /*165e0*/  STL [R1+0x1a0], R0 ;  /* 0x0001a00001007387 */ /* 0x0003e20000100800 */
[C---:B------:R-:W-:Y:S02]  /*165f0*/  VIADD R9, R26.reuse, 0x5a ;  /* 0x0000005a1a097836 */ /* 0x040fe40000000000 */
[----:B0-----:R-:W-:Y:S02]  /*16600*/  VIADD R10, R26, 0x5b ;  /* 0x0000005b1a0a7836 */ /* 0x001fe40000000000 */
[----:B------:R-:W-:Y:S02]  /*16610*/  @!P5 IMAD.IADD R8, R8, 0x1, -R12 ;  /* 0x000000010808d824 */ /* 0x000fe400078e0a0c */
[----:B-1----:R-:W-:Y:S01]  /*16620*/  IMAD.MOV.U32 R0, RZ, RZ, R6 ;  /* 0x000000ffff007224 */ /* 0x002fe200078e0006 */
[----:B------:R-:W-:Y:S01]  /*16630*/  IABS R14, R10 ;  /* 0x0000000a000e7213 */ /* 0x000fe20000000000 */
[----:B------:R-:W-:Y:S01]  /*16640*/  @!P6 IMAD.IADD R2, R2, 0x1, -R12 ;  /* 0x000000010202e824 */ /* 0x000fe200078e0a0c */
[----:B------:R-:W-:Y:S01]  /*16650*/  ISETP.GE.AND P2, PT, R7, RZ, PT ;  /* 0x000000ff0700720c */ /* 0x000fe20003f46270 */
[----:B------:R-:W-:Y:S01]  /*16660*/  @!P0 IMAD.MOV R0, RZ, RZ, -R0 ;  /* 0x000000ffff008224 */ /* 0x000fe200078e0a00 */
[----:B------:R-:W-:Y:S01]  /*16670*/  IABS R7, R9 ;  /* 0x0000000900077213 */ /* 0x000fe20000000000 */
[----:B------:R-:W-:Y:S01]  /*16680*/  @!P3 IMAD.IADD R5, R5, 0x1, -R12 ;  /* 0x000000010505b824 */ /* 0x000fe200078e0a0c */
[----:B------:R-:W-:Y:S01]  /*16690*/  ISETP.GE.AND P5, PT, R9, RZ, PT ;  /* 0x000000ff0900720c */ /* 0x000fe20003fa6270 */
[----:B------:R-:W-:Y:S01]  /*166a0*/  IMAD.HI.U32 R9, R4, R14, RZ ;  /* 0x0000000e04097227 */ /* 0x000fe200078e00ff */
[----:B------:R-:W-:Y:S01]  /*166b0*/  ISETP.GT.U32.AND P6, PT, R12, R8, PT ;  /* 0x000000080c00720c */ /* 0x000fe20003fc4070 */
[----:B------:R0:W-:Y:S01]  /*166c0*/  STL [R1+0x19c], R0 ;  /* 0x00019c0001007387 */ /* 0x0001e20000100800 */
[----:B------:R-:W-:Y:S01]  /*166d0*/  ISETP.GE.AND P4, PT, R11, RZ, PT ;  /* 0x000000ff0b00720c */ /* 0x000fe20003f86270 */
[----:B------:R-:W-:-:S04]  /*166e0*/  IMAD.HI.U32 R6, R4, R7, RZ ;  /* 0x0000000704067227 */ /* 0x000fc800078e00ff */
[----:B0-----:R-:W-:Y:S02]  /*166f0*/  IMAD.MOV.U32 R0, RZ, RZ, R5 ;  /* 0x000000ffff007224 */ /* 0x001fe400078e0005 */
[----:B------:R-:W-:-:S04]  /*16700*/  IMAD.MOV R5, RZ, RZ, -R9 ;  /* 0x000000ffff057224 */ /* 0x000fc800078e0a09 */
[----:B------:R-:W-:Y:S01]  /*16710*/  IMAD R14, R12, R5, R14 ;  /* 0x000000050c0e7224 */ /* 0x000fe200078e020e */
[----:B------:R-:W-:Y:S01]  /*16720*/  ISETP.GE.AND P1, PT, R17, RZ, PT ;  /* 0x000000ff1100720c */ /* 0x000fe20003f26270 */
[----:B------:R-:W-:Y:S01]  /*16730*/  @!P6 IMAD.IADD R8, R8, 0x1, -R12 ;  /* 0x000000010808e824 */ /* 0x000fe200078e0a0c */
[C---:B------:R-:W-:Y:S01]  /*16740*/  ISETP.GT.U32.AND P0, PT, R12.reuse, R2, PT ;  /* 0x000000020c00720c */ /* 0x040fe20003f04070 */
[----:B------:R-:W-:Y:S01]  /*16750*/  IMAD.MOV R6, RZ, RZ, -R6 ;  /* 0x000000ffff067224 */ /* 0x000fe200078e0a06 */
[----:B------:R-:W-:Y:S02]  /*16760*/  ISETP.GT.U32.AND P6, PT, R12, R14, PT ;  /* 0x0000000e0c00720c */ /* 0x000fe40003fc4070 */
[----:B------:R-:W-:Y:S01]  /*16770*/  ISETP.GE.AND P3, PT, R10, RZ, PT ;  /* 0x000000ff0a00720c */ /* 0x000fe20003f66270 */
[----:B------:R-:W-:Y:S02]  /*16780*/  IMAD R6, R12, R6, R7 ;  /* 0x000000060c067224 */ /* 0x000fe400078e0207 */
[----:B------:R-:W-:-:S02]  /*16790*/  IMAD.MOV.U32 R10, RZ, RZ, R8 ;  /* 0x000000ffff0a7224 */ /* 0x000fc400078e0008 */
[----:B------:R-:W-:Y:S02]  /*167a0*/  VIADD R13, R26, 0x59 ;  /* 0x000000591a0d7836 */ /* 0x000fe40000000000 */
[----:B------:R-:W-:Y:S01]  /*167b0*/  @!P4 IMAD.MOV R10, RZ, RZ, -R10 ;  /* 0x000000ffff0ac224 */ /* 0x000fe200078e0a0a */
[----:B------:R-:W-:Y:S01]  /*167c0*/  ISETP.GT.U32.AND P4, PT, R12, R6, PT ;  /* 0x000000060c00720c */ /* 0x000fe20003f84070 */
[----:B------:R-:W-:Y:S01]  /*167d0*/  @!P1 IMAD.MOV R0, RZ, RZ, -R0 ;  /* 0x000000ffff009224 */ /* 0x000fe200078e0a00 */
[----:B------:R-:W-:Y:S01]  /*167e0*/  ISETP.GE.AND P1, PT, R13, RZ, PT ;  /* 0x000000ff0d00720c */ /* 0x000fe20003f26270 */
[--C-:B------:R-:W-:Y:S01]  /*167f0*/  @!P6 IMAD.IADD R14, R14, 0x1, -R12.reuse ;  /* 0x000000010e0ee824 */ /* 0x100fe200078e0a0c */
[----:B------:R-:W-:Y:S01]  /*16800*/  IABS R13, R13 ;  /* 0x0000000d000d7213 */ /* 0x000fe20000000000 */
[----:B------:R-:W-:Y:S01]  /*16810*/  @!P0 IMAD.IADD R2, R2, 0x1, -R12 ;  /* 0x0000000102028824 */ /* 0x000fe200078e0a0c */
[----:B------:R0:W-:Y:S01]  /*16820*/  STL [R1+0x190], R0 ;  /* 0x0001900001007387 */ /* 0x0001e20000100800 */
[----:B------:R-:W-:Y:S01]  /*16830*/  VIADD R11, R26, 0x57 ;  /* 0x000000571a0b7836 */ /* 0x000fe20000000000 */
[----:B------:R-:W-:Y:S01]  /*16840*/  ISETP.GT.U32.AND P6, PT, R12, R14, PT ;  /* 0x0000000e0c00720c */ /* 0x000fe20003fc4070 */
[----:B------:R-:W-:-:S04]  /*16850*/  IMAD.HI.U32 R7, R4, R13, RZ ;  /* 0x0000000d04077227 */ /* 0x000fc800078e00ff */
[----:B0-----:R-:W-:Y:S02]  /*16860*/  IMAD.MOV.U32 R0, RZ, RZ, R2 ;  /* 0x000000ffff007224 */ /* 0x001fe400078e0002 */
[C---:B------:R-:W-:Y:S02]  /*16870*/  VIADD R9, R26.reuse, 0x58 ;  /* 0x000000581a097836 */ /* 0x040fe40000000000 */
[----:B------:R-:W-:Y:S01]  /*16880*/  @!P2 IMAD.MOV R0, RZ, RZ, -R0 ;  /* 0x000000ffff00a224 */ /* 0x000fe200078e0a00 */
[----:B------:R-:W-:Y:S01]  /*16890*/  ISETP.GE.AND P2, PT, R11, RZ, PT ;  /* 0x000000ff0b00720c */ /* 0x000fe20003f46270 */
[----:B------:R-:W-:Y:S01]  /*168a0*/  VIADD R5, R26, 0x56 ;  /* 0x000000561a057836 */ /* 0x000fe20000000000 */
[----:B------:R-:W-:Y:S01]  /*168b0*/  IABS R11, R11 ;  /* 0x0000000b000b7213 */ /* 0x000fe20000000000 */
[----:B------:R-:W-:Y:S02]  /*168c0*/  IMAD.MOV R7, RZ, RZ, -R7 ;  /* 0x000000ffff077224 */ /* 0x000fe400078e0a07 */
[----:B------:R-:W-:Y:S01]  /*168d0*/  @!P4 IMAD.IADD R6, R6, 0x1, -R12 ;  /* 0x000000010606c824 */ /* 0x000fe200078e0a0c */
[----:B------:R-:W-:Y:S01]  /*168e0*/  ISETP.GE.AND P0, PT, R9, RZ, PT ;  /* 0x000000ff0900720c */ /* 0x000fe20003f06270 */
[----:B------:R0:W-:Y:S01]  /*168f0*/  STL [R1+0x184], R10 ;  /* 0x0001840a01007387 */ /* 0x0001e20000100800 */
[----:B------:R-:W-:Y:S01]  /*16900*/  IMAD R13, R12, R7, R13 ;  /* 0x000000070c0d7224 */ /* 0x000fe200078e020d */
[----:B------:R-:W-:Y:S01]  /*16910*/  IABS R9, R9 ;  /* 0x0000000900097213 */ /* 0x000fe20000000000 */
[----:B------:R-:W-:Y:S01]  /*16920*/  IMAD.HI.U32 R7, R4, R11, RZ ;  /* 0x0000000b04077227 */ /* 0x000fe200078e00ff */
[----:B------:R-:W-:-:S03]  /*16930*/  ISETP.GT.U32.AND P4, PT, R12, R6, PT ;  /* 0x000000060c00720c */ /* 0x000fc60003f84070 */
[----:B------:R-:W-:Y:S01]  /*16940*/  @!P6 IMAD.IADD R14, R14, 0x1, -R12 ;  /* 0x000000010e0ee824 */ /* 0x000fe200078e0a0c */
[----:B0-----:R-:W-:Y:S01]  /*16950*/  IABS R10, R5 ;  /* 0x00000005000a7213 */ /* 0x001fe20000000000 */
[----:B------:R-:W-:Y:S01]  /*16960*/  IMAD.HI.U32 R2, R4, R9, RZ ;  /* 0x0000000904027227 */ /* 0x000fe200078e00ff */
[----:B------:R-:W-:-:S03]  /*16970*/  ISETP.GT.U32.AND P6, PT, R12, R13, PT ;  /* 0x0000000d0c00720c */ /* 0x000fc60003fc4070 */
[----:B------:R-:W-:-:S04]  /*16980*/  IMAD.HI.U32 R8, R4, R10, RZ ;  /* 0x0000000a04087227 */ /* 0x000fc800078e00ff */
[----:B------:R-:W-:Y:S02]  /*16990*/  IMAD.MOV R7, RZ, RZ, -R7 ;  /* 0x000000ffff077224 */ /* 0x000fe400078e0a07 */
[----:B------:R-:W-:Y:S02]  /*169a0*/  IMAD.MOV R2, RZ, RZ, -R2 ;  /* 0x000000ffff027224 */ /* 0x000fe400078e0a02 */
[----:B------:R-:W-:Y:S02]  /*169b0*/  IMAD.MOV R8, RZ, RZ, -R8 ;  /* 0x000000ffff087224 */ /* 0x000fe400078e0a08 */
[C---:B------:R-:W-:Y:S01]  /*169c0*/  IMAD R11, R12.reuse, R7, R11 ;  /* 0x000000070c0b7224 */ /* 0x040fe200078e020b */
[----:B------:R0:W-:Y:S01]  /*169d0*/  STL [R1+0x180], R0 ;  /* 0x0001800001007387 */ /* 0x0001e20000100800 */
[C---:B------:R-:W-:Y:S02]  /*169e0*/  IMAD R9, R12.reuse, R2, R9 ;  /* 0x000000020c097224 */ /* 0x040fe400078e0209 */
[----:B------:R-:W-:-:S02]  /*169f0*/  IMAD R10, R12, R8, R10 ;  /* 0x000000080c0a7224 */ /* 0x000fc400078e020a */
[----:B------:R-:W-:Y:S01]  /*16a00*/  @!P4 IMAD.IADD R6, R6, 0x1, -R12 ;  /* 0x000000010606c824 */ /* 0x000fe200078e0a0c */
[C---:B------:R-:W-:Y:S01]  /*16a10*/  ISETP.GT.U32.AND P4, PT, R12.reuse, R11, PT ;  /* 0x0000000b0c00720c */ /* 0x040fe20003f84070 */
[----:B0-----:R-:W-:Y:S02]  /*16a20*/  IMAD.MOV.U32 R0, RZ, RZ, R14 ;  /* 0x000000ffff007224 */ /* 0x001fe400078e000e */
[----:B------:R-:W-:Y:S01]  /*16a30*/  @!P6 IMAD.IADD R13, R13, 0x1, -R12 ;  /* 0x000000010d0de824 */ /* 0x000fe200078e0a0c */
[C---:B------:R-:W-:Y:S01]  /*16a40*/  ISETP.GT.U32.AND P6, PT, R12.reuse, R10, PT ;  /* 0x0000000a0c00720c */ /* 0x040fe20003fc4070 */
[----:B------:R-:W-:Y:S01]  /*16a50*/  @!P3 IMAD.MOV R0, RZ, RZ, -R0 ;  /* 0x000000ffff00b224 */ /* 0x000fe200078e0a00 */
[----:B------:R-:W-:Y:S01]  /*16a60*/  ISETP.GT.U32.AND P3, PT, R12, R9, PT ;  /* 0x000000090c00720c */ /* 0x000fe20003f64070 */
[C---:B------:R-:W-:Y:S02]  /*16a70*/  VIADD R20, R26.reuse, 0x55 ;  /* 0x000000551a147836 */ /* 0x040fe40000000000 */
[----:B------:R-:W-:-:S04]  /*16a80*/  VIADD R15, R26, 0x54 ;  /* 0x000000541a0f7836 */ /* 0x000fc80000000000 */
[--C-:B------:R-:W-:Y:S01]  /*16a90*/  @!P4 IMAD.IADD R11, R11, 0x1, -R12.reuse ;  /* 0x000000010b0bc824 */ /* 0x100fe200078e0a0c */
[----:B------:R-:W-:Y:S02]  /*16aa0*/  IABS R2, R20 ;  /* 0x0000001400027213 */ /* 0x000fe40000000000 */
[----:B------:R-:W-:Y:S01]  /*16ab0*/  IABS R14, R15 ;  /* 0x0000000f000e7213 */ /* 0x000fe20000000000 */
[----:B------:R0:W-:Y:S01]  /*16ac0*/  STL [R1+0x17c], R0 ;  /* 0x00017c0001007387 */ /* 0x0001e20000100800 */
[--C-:B------:R-:W-:Y:S01]  /*16ad0*/  @!P6 IMAD.IADD R10, R10, 0x1, -R12.reuse ;  /* 0x000000010a0ae824 */ /* 0x100fe200078e0a0c */
[C---:B------:R-:W-:Y:S01]  /*16ae0*/  ISETP.GT.U32.AND P6, PT, R12.reuse, R11, PT ;  /* 0x0000000b0c00720c */ /* 0x040fe20003fc4070 */
[----:B------:R-:W-:Y:S01]  /*16af0*/  @!P3 IMAD.IADD R9, R9, 0x1, -R12 ;  /* 0x000000010909b824 */ /* 0x000fe200078e0a0c */
[----:B------:R-:W-:Y:S01]  /*16b00*/  ISETP.GT.U32.AND P3, PT, R12, R13, PT ;  /* 0x0000000d0c00720c */ /* 0x000fe20003f64070 */
[----:B------:R-:W-:-:S04]  /*16b10*/  IMAD.HI.U32 R7, R4, R2, RZ ;  /* 0x0000000204077227 */ /* 0x000fc800078e00ff */
[----:B0-----:R-:W-:Y:S02]  /*16b20*/  IMAD.MOV.U32 R0, RZ, RZ, R6 ;  /* 0x000000ffff007224 */ /* 0x001fe400078e0006 */
[----:B------:R-:W-:Y:S01]  /*16b30*/  IMAD.HI.U32 R6, R4, R14, RZ ;  /* 0x0000000e04067227 */ /* 0x000fe200078e00ff */
[----:B------:R-:W-:-:S03]  /*16b40*/  ISETP.GT.U32.AND P4, PT, R12, R9, PT ;  /* 0x000000090c00720c */ /* 0x000fc60003f84070 */
[----:B------:R-:W-:Y:S02]  /*16b50*/  IMAD.MOV R7, RZ, RZ, -R7 ;  /* 0x000000ffff077224 */ /* 0x000fe400078e0a07 */
[----:B------:R-:W-:Y:S02]  /*16b60*/  IMAD.MOV R6, RZ, RZ, -R6 ;  /* 0x000000ffff067224 */ /* 0x000fe400078e0a06 */
[----:B------:R-:W-:Y:S01]  /*16b70*/  @!P5 IMAD.MOV R0, RZ, RZ, -R0 ;  /* 0x000000ffff00d224 */ /* 0x000fe200078e0a00 */
[C---:B------:R-:W-:Y:S01]  /*16b80*/  ISETP.GT.U32.AND P5, PT, R12.reuse, R10, PT ;  /* 0x0000000a0c00720c */ /* 0x040fe20003fa4070 */
[C---:B------:R-:W-:Y:S02]  /*16b90*/  IMAD R2, R12.reuse, R7, R2 ;  /* 0x000000070c027224 */ /* 0x040fe400078e0202 */
[C---:B------:R-:W-:Y:S02]  /*16ba0*/  IMAD R14, R12.reuse, R6, R14 ;  /* 0x000000060c0e7224 */ /* 0x040fe400078e020e */
[--C-:B------:R-:W-:Y:S01]  /*16bb0*/  @!P3 IMAD.IADD R13, R13, 0x1, -R12.reuse ;  /* 0x000000010d0db824 */ /* 0x100fe200078e0a0c */
[C---:B------:R-:W-:Y:S01]  /*16bc0*/  ISETP.GT.U32.AND P3, PT, R12.reuse, R2, PT ;  /* 0x000000020c00720c */ /* 0x040fe20003f64070 */
[----:B------:R-:W-:Y:S01]  /*16bd0*/  @!P6 IMAD.IADD R11, R11, 0x1, -R12 ;  /* 0x000000010b0be824 */ /* 0x000fe200078e0a0c */
        /* <DEDUP_REMOVED lines=10> */
[----:B------:R-:W-:Y:S02]  /*16c80*/  IMAD.MOV.U32 R16, RZ, RZ, R13 ;  /* 0x000000ffff107224 */ /* 0x000fe400078e000d */
[----:B------:R-:W-:-:S04]  /*16c90*/  IMAD.HI.U32 R6, R4, R18, RZ ;  /* 0x0000001204067227 */ /* 0x000fc800078e00ff */
[--C-:B------:R-:W-:Y:S02]  /*16ca0*/  @!P3 IMAD.IADD R2, R2, 0x1, -R12.reuse ;  /* 0x000000010202b824 */ /* 0x100fe400078e0a0c */
[----:B0-----:R-:W-:Y:S01]  /*16cb0*/  IMAD.MOV.U32 R0, RZ, RZ, R9 ;  /* 0x000000ffff007224 */ /* 0x001fe200078e0009 */
[----:B------:R-:W-:Y:S01]  /*16cc0*/  ISETP.GE.AND P3, PT, R15, RZ, PT ;  /* 0x000000ff0f00720c */ /* 0x000fe20003f66270 */
[----:B------:R-:W-:Y:S02]  /*16cd0*/  @!P6 IMAD.IADD R14, R14, 0x1, -R12 ;  /* 0x000000010e0ee824 */ /* 0x000fe400078e0a0c */
[----:B------:R-:W-:Y:S02]  /*16ce0*/  VIADD R8, R26, 0x53 ;  /* 0x000000531a087836 */ /* 0x000fe40000000000 */
[----:B------:R-:W-:Y:S02]  /*16cf0*/  @!P1 IMAD.MOV R16, RZ, RZ, -R16 ;  /* 0x000000ffff109224 */ /* 0x000fe400078e0a10 */
[----:B------:R-:W-:-:S02]  /*16d00*/  IMAD.MOV.U32 R15, RZ, RZ, R20 ;  /* 0x000000ffff0f7224 */ /* 0x000fc400078e0014 */
[----:B------:R-:W-:Y:S01]  /*16d10*/  @!P0 IMAD.MOV R0, RZ, RZ, -R0 ;  /* 0x000000ffff008224 */ /* 0x000fe200078e0a00 */
[----:B------:R-:W-:Y:S01]  /*16d20*/  ISETP.GT.U32.AND P0, PT, R12, R14, PT ;  /* 0x0000000e0c00720c */ /* 0x000fe20003f04070 */
[----:B------:R-:W-:Y:S01]  /*16d30*/  IMAD.MOV R6, RZ, RZ, -R6 ;  /* 0x000000ffff067224 */ /* 0x000fe200078e0a06 */
[----:B------:R-:W-:Y:S01]  /*16d40*/  IABS R19, R8 ;  /* 0x0000000800137213 */ /* 0x000fe20000000000 */
[----:B------:R-:W-:Y:S01]  /*16d50*/  IMAD.HI.U32 R13, R4, R15, RZ ;  /* 0x0000000f040d7227 */ /* 0x000fe200078e00ff */
[----:B------:R-:W-:Y:S03]  /*16d60*/  STL [R1+0x174], R16 ;  /* 0x0001741001007387 */ /* 0x000fe60000100800 */
[----:B------:R-:W-:Y:S01]  /*16d70*/  IMAD R18, R12, R6, R18 ;  /* 0x000000060c127224 */ /* 0x000fe200078e0212 */
[----:B------:R0:W-:Y:S01]  /*16d80*/  STL [R1+0x170], R0 ;  /* 0x0001700001007387 */ /* 0x0001e20000100800 */
[----:B------:R-:W-:-:S02]  /*16d90*/  IMAD.MOV R9, RZ, RZ, -R13 ;  /* 0x000000ffff097224 */ /* 0x000fc400078e0a0d */
[----:B------:R-:W-:Y:S01]  /*16da0*/  IMAD.HI.U32 R17, R4, R19, RZ ;  /* 0x0000001304117227 */ /* 0x000fe200078e00ff */
[----:B------:R-:W-:-:S03]  /*16db0*/  ISETP.GT.U32.AND P1, PT, R12, R2, PT ;  /* 0x000000020c00720c */ /* 0x000fc60003f24070 */
[----:B0-----:R-:W-:Y:S02]  /*16dc0*/  IMAD.MOV.U32 R0, RZ, RZ, R10 ;  /* 0x000000ffff007224 */ /* 0x001fe400078e000a */
[C---:B------:R-:W-:Y:S02]  /*16dd0*/  IMAD R15, R12.reuse, R9, R15 ;  /* 0x000000090c0f7224 */ /* 0x040fe400078e020f */
[----:B------:R-:W-:Y:S01]  /*16de0*/  @!P4 IMAD.MOV R0, RZ, RZ, -R0 ;  /* 0x000000ffff00c224 */ /* 0x000fe200078e0a00 */
[----:B------:R-:W-:Y:S01]  /*16df0*/  ISETP.GT.U32.AND P4, PT, R12, R18, PT ;  /* 0x000000120c00720c */ /* 0x000fe20003f84070 */
[----:B------:R-:W-:Y:S02]  /*16e00*/  IMAD.MOV R17, RZ, RZ, -R17 ;  /* 0x000000ffff117224 */ /* 0x000fe400078e0a11 */
[----:B------:R-:W-:Y:S01]  /*16e10*/  @!P0 IMAD.IADD R14, R14, 0x1, -R12 ;  /* 0x000000010e0e8824 */ /* 0x000fe200078e0a0c */
[C---:B------:R-:W-:Y:S01]  /*16e20*/  ISETP.GT.U32.AND P0, PT, R12.reuse, R15, PT ;  /* 0x0000000f0c00720c */ /* 0x040fe20003f04070 */
[----:B------:R-:W-:-:S02]  /*16e30*/  IMAD R19, R12, R17, R19 ;  /* 0x000000110c137224 */ /* 0x000fc400078e0213 */
[----:B------:R-:W-:-:S03]  /*16e40*/  @!P1 IMAD.IADD R2, R2, 0x1, -R12 ;  /* 0x0000000102029824 */ /* 0x000fc600078e0a0c */
[----:B------:R-:W-:Y:S02]  /*16e50*/  ISETP.GT.U32.AND P6, PT, R12, R19, PT ;  /* 0x000000130c00720c */ /* 0x000fe40003fc4070 */
[----:B------:R-:W-:Y:S01]  /*16e60*/  ISETP.GE.AND P1, PT, R7, RZ, PT ;  /* 0x000000ff0700720c */ /* 0x000fe20003f26270 */
[--C-:B------:R-:W-:Y:S02]  /*16e70*/  @!P4 IMAD.IADD R18, R18, 0x1, -R12.reuse ;  /* 0x000000011212c824 */ /* 0x100fe400078e0a0c */
[----:B------:R-:W-:Y:S02]  /*16e80*/  VIADD R7, R26, 0x4f ;  /* 0x0000004f1a077836 */ /* 0x000fe40000000000 */
[----:B------:R-:W-:Y:S01]  /*16e90*/  @!P2 IMAD.MOV R11, RZ, RZ, -R11 ;  /* 0x000000ffff0ba224 */ /* 0x000fe200078e0a0b */
[----:B------:R-:W-:Y:S01]  /*16ea0*/  ISETP.GT.U32.AND P4, PT, R12, R18, PT ;  /* 0x000000120c00720c */ /* 0x000fe20003f84070 */
[--C-:B------:R-:W-:Y:S01]  /*16eb0*/  @!P0 IMAD.IADD R15, R15, 0x1, -R12.reuse ;  /* 0x000000010f0f8824 */ /* 0x100fe200078e0a0c */
[----:B------:R-:W-:Y:S01]  /*16ec0*/  IABS R9, R7 ;  /* 0x0000000700097213 */ /* 0x000fe20000000000 */
[----:B------:R-:W-:Y:S01]  /*16ed0*/  VIADD R6, R26, 0x50 ;  /* 0x000000501a067836 */ /* 0x000fe20000000000 */
[----:B------:R-:W-:Y:S01]  /*16ee0*/  STL [R1+0x16c], R11 ;  /* 0x00016c0b01007387 */ /* 0x000fe20000100800 */
[----:B------:R-:W-:Y:S01]  /*16ef0*/  @!P6 IMAD.IADD R19, R19, 0x1, -R12 ;  /* 0x000000011313e824 */ /* 0x000fe200078e0a0c */
[----:B------:R-:W-:-:S02]  /*16f00*/  ISETP.GT.U32.AND P0, PT, R12, R15, PT ;  /* 0x0000000f0c00720c */ /* 0x000fc40003f04070 */
[----:B------:R0:W-:Y:S01]  /*16f10*/  STL [R1+0x168], R0 ;  /* 0x0001680001007387 */ /* 0x0001e20000100800 */
[----:B------:R-:W-:Y:S01]  /*16f20*/  IABS R13, R6 ;  /* 0x00000006000d7213 */ /* 0x000fe20000000000 */
[----:B------:R-:W-:Y:S01]  /*16f30*/  IMAD.HI.U32 R10, R4, R9, RZ ;  /* 0x00000009040a7227 */ /* 0x000fe200078e00ff */
[----:B------:R-:W-:-:S03]  /*16f40*/  ISETP.GE.AND P6, PT, R5, RZ, PT ;  /* 0x000000ff0500720c */ /* 0x000fc60003fc6270 */
[----:B0-----:R-:W-:Y:S02]  /*16f50*/  IMAD.MOV.U32 R0, RZ, RZ, R2 ;  /* 0x000000ffff007224 */ /* 0x001fe400078e0002 */
[----:B------:R-:W-:Y:S02]  /*16f60*/  IMAD.MOV R10, RZ, RZ, -R10 ;  /* 0x000000ffff0a7224 */ /* 0x000fe400078e0a0a */
[----:B------:R-:W-:Y:S01]  /*16f70*/  @!P5 IMAD.MOV R0, RZ, RZ, -R0 ;  /* 0x000000ffff00d224 */ /* 0x000fe200078e0a00 */
[----:B------:R-:W-:Y:S01]  /*16f80*/  ISETP.GT.U32.AND P5, PT, R12, R19, PT ;  /* 0x000000130c00720c */ /* 0x000fe20003fa4070 */
[----:B------:R-:W-:-:S04]  /*16f90*/  IMAD.HI.U32 R5, R4, R13, RZ ;  /* 0x0000000d04057227 */ /* 0x000fc800078e00ff */
[--C-:B------:R-:W-:Y:S01]  /*16fa0*/  @!P4 IMAD.IADD R18, R18, 0x1, -R12.reuse ;  /* 0x000000011212c824 */ /* 0x100fe200078e0a0c */
[----:B------:R-:W-:Y:S01]  /*16fb0*/  ISETP.GE.AND P4, PT, R6, RZ, PT ;  /* 0x000000ff0600720c */ /* 0x000fe20003f86270 */
[C---:B------:R-:W-:Y:S02]  /*16fc0*/  IMAD R6, R12.reuse, R10, R9 ;  /* 0x0000000a0c067224 */ /* 0x040fe400078e0209 */
[----:B------:R-:W-:Y:S02]  /*16fd0*/  IMAD.MOV R5, RZ, RZ, -R5 ;  /* 0x000000ffff057224 */ /* 0x000fe400078e0a05 */
[--C-:B------:R-:W-:Y:S01]  /*16fe0*/  @!P0 IMAD.IADD R15, R15, 0x1, -R12.reuse ;  /* 0x000000010f0f8824 */ /* 0x100fe200078e0a0c */
[C---:B------:R-:W-:Y:S01]  /*16ff0*/  ISETP.GT.U32.AND P0, PT, R12.reuse, R6, PT ;  /* 0x000000060c00720c */ /* 0x040fe20003f04070 */
[----:B------:R-:W-:Y:S01]  /*17000*/  IMAD R13, R12, R5, R13 ;  /* 0x000000050c0d7224 */ /* 0x000fe200078e020d */
[----:B------:R-:W-:Y:S01]  /*17010*/  ISETP.GE.AND P2, PT, R8, RZ, PT ;  /* 0x000000ff0800720c */ /* 0x000fe20003f46270 */
[----:B------:R-:W-:-:S03]  /*17020*/  @!P5 IMAD.IADD R19, R19, 0x1, -R12 ;  /* 0x000000011313d824 */ /* 0x000fc600078e0a0c */
[----:B------:R-:W-:Y:S01]  /*17030*/  ISETP.GT.U32.AND P5, PT, R12, R13, PT ;  /* 0x0000000d0c00720c */ /* 0x000fe20003fa4070 */
[C---:B------:R-:W-:Y:S01]  /*17040*/  VIADD R10, R26.reuse, 0x4c ;  /* 0x0000004c1a0a7836 */ /* 0x040fe20000000000 */
[----:B------:R0:W-:Y:S01]  /*17050*/  STL [R1+0x164], R0 ;  /* 0x0001640001007387 */ /* 0x0001e20000100800 */
[C---:B------:R-:W-:Y:S02]  /*17060*/  VIADD R8, R26.reuse, 0x4e ;  /* 0x0000004e1a087836 */ /* 0x040fe40000000000 */
[----:B------:R-:W-:Y:S01]  /*17070*/  VIADD R2, R26, 0x4d ;  /* 0x0000004d1a027836 */ /* 0x000fe20000000000 */
[----:B------:R-:W-:Y:S01]  /*17080*/  IABS R11, R10 ;  /* 0x0000000a000b7213 */ /* 0x000fe20000000000 */
[----:B------:R-:W-:Y:S01]  /*17090*/  @!P0 IMAD.IADD R6, R6, 0x1, -R12 ;  /* 0x0000000106068824 */ /* 0x000fe200078e0a0c */
[----:B------:R-:W-:Y:S01]  /*170a0*/  IABS R17, R8 ;  /* 0x0000000800117213 */ /* 0x000fe20000000000 */
[----:B0-----:R-:W-:-:S04]  /*170b0*/  IMAD.MOV.U32 R0, RZ, RZ, R19 ;  /* 0x000000ffff007224 */ /* 0x001fc800078e0013 */
[----:B------:R-:W-:Y:S02]  /*170c0*/  @!P5 IMAD.IADD R13, R13, 0x1, -R12 ;  /* 0x000000010d0dd824 */ /* 0x000fe400078e0a0c */
[----:B------:R-:W-:Y:S01]  /*170d0*/  @!P2 IMAD.MOV R0, RZ, RZ, -R0 ;  /* 0x000000ffff00a224 */ /* 0x000fe200078e0a00 */
[----:B------:R-:W-:Y:S01]  /*170e0*/  ISETP.GT.U32.AND P2, PT, R12, R6, PT ;  /* 0x000000060c00720c */ /* 0x000fe20003f44070 */
[----:B------:R-:W-:Y:S01]  /*170f0*/  IMAD.MOV.U32 R16, RZ, RZ, R14 ;  /* 0x000000ffff107224 */ /* 0x000fe200078e000e */
[----:B------:R-:W-:Y:S01]  /*17100*/  IABS R5, R2 ;  /* 0x0000000200057213 */ /* 0x000fe20000000000 */
[----:B------:R-:W-:Y:S01]  /*17110*/  IMAD.HI.U32 R14, R4, R11, RZ ;  /* 0x0000000b040e7227 */ /* 0x000fe200078e00ff */
[----:B------:R-:W-:-:S03]  /*17120*/  ISETP.GT.U32.AND P0, PT, R12, R13, PT ;  /* 0x0000000d0c00720c */ /* 0x000fc60003f04070 */
[----:B------:R-:W-:-:S04]  /*17130*/  IMAD.HI.U32 R20, R4, R17, RZ ;  /* 0x0000001104147227 */ /* 0x000fc800078e00ff */
[----:B------:R-:W-:Y:S02]  /*17140*/  @!P3 IMAD.MOV R16, RZ, RZ, -R16 ;  /* 0x000000ffff10b224 */ /* 0x000fe400078e0a10 */
[----:B------:R-:W-:Y:S02]  /*17150*/  IMAD.MOV R14, RZ, RZ, -R14 ;  /* 0x000000ffff0e7224 */ /* 0x000fe400078e0a0e */
[----:B------:R-:W-:Y:S01]  /*17160*/  IMAD.HI.U32 R9, R4, R5, RZ ;  /* 0x0000000504097227 */ /* 0x000fe200078e00ff */
[----:B------:R0:W-:Y:S03]  /*17170*/  STL [R1+0x160], R16 ;  /* 0x0001601001007387 */ /* 0x0001e60000100800 */
[----:B------:R-:W-:Y:S02]  /*17180*/  IMAD.MOV R20, RZ, RZ, -R20 ;  /* 0x000000ffff147224 */ /* 0x000fe400078e0a14 */
[----:B------:R-:W-:Y:S01]  /*17190*/  IMAD R11, R12, R14, R11 ;  /* 0x0000000e0c0b7224 */ /* 0x000fe200078e020b */
[----:B------:R1:W-:Y:S01]  /*171a0*/  STL [R1+0x15c], R0 ;  /* 0x00015c0001007387 */ /* 0x0003e20000100800 */
[----:B------:R-:W-:-:S02]  /*171b0*/  IMAD.MOV R9, RZ, RZ, -R9 ;  /* 0x000000ffff097224 */ /* 0x000fc400078e0a09 */
[----:B------:R-:W-:Y:S02]  /*171c0*/  IMAD R17, R12, R20, R17 ;  /* 0x000000140c117224 */ /* 0x000fe400078e0211 */
[----:B0-----:R-:W-:Y:S02]  /*171d0*/  IMAD.MOV.U32 R16, RZ, RZ, R18 ;  /* 0x000000ffff107224 */ /* 0x001fe400078e0012 */
[----:B------:R-:W-:Y:S01]  /*171e0*/  @!P2 IMAD.IADD R6, R6, 0x1, -R12 ;  /* 0x000000010606a824 */ /* 0x000fe200078e0a0c */
[C---:B------:R-:W-:Y:S01]  /*171f0*/  ISETP.GT.U32.AND P2, PT, R12.reuse, R11, PT ;  /* 0x0000000b0c00720c */ /* 0x040fe20003f44070 */
[----:B-1----:R-:W-:Y:S01]  /*17200*/  IMAD.MOV.U32 R0, RZ, RZ, R15 ;  /* 0x000000ffff007224 */ /* 0x002fe200078e000f */
[C---:B------:R-:W-:Y:S01]  /*17210*/  ISETP.GT.U32.AND P3, PT, R12.reuse, R17, PT ;  /* 0x000000110c00720c */ /* 0x040fe20003f64070 */
[----:B------:R-:W-:Y:S02]  /*17220*/  IMAD R5, R12, R9, R5 ;  /* 0x000000090c057224 */ /* 0x000fe400078e0205 */
[----:B------:R-:W-:-:S02]  /*17230*/  @!P1 IMAD.MOV R16, RZ, RZ, -R16 ;  /* 0x000000ffff109224 */ /* 0x000fc400078e0a10 */
[----:B------:R-:W-:Y:S02]  /*17240*/  @!P6 IMAD.MOV R0, RZ, RZ, -R0 ;  /* 0x000000ffff00e224 */ /* 0x000fe400078e0a00 */
[----:B------:R-:W-:Y:S01]  /*17250*/  @!P0 IMAD.IADD R13, R13, 0x1, -R12 ;  /* 0x000000010d0d8824 */ /* 0x000fe200078e0a0c */
[----:B------:R-:W-:Y:S01]  /*17260*/  STL [R1+0x158], R16 ;  /* 0x0001581001007387 */ /* 0x000fe20000100800 */
[----:B------:R-:W-:Y:S02]  /*17270*/  ISETP.GT.U32.AND P6, PT, R12, R5, PT ;  /* 0x000000050c00720c */ /* 0x000fe40003fc4070 */
[----:B------:R-:W-:Y:S01]  /*17280*/  ISETP.GE.AND P0, PT, R2, RZ, PT ;  /* 0x000000ff0200720c */ /* 0x000fe20003f06270 */
[----:B------:R0:W-:Y:S01]  /*17290*/  STL [R1+0x154], R0 ;  /* 0x0001540001007387 */ /* 0x0001e20000100800 */
[C---:B------:R-:W-:Y:S01]  /*172a0*/  VIADD R2, R26.reuse, 0x4a ;  /* 0x0000004a1a027836 */ /* 0x040fe20000000000 */
[----:B------:R-:W-:Y:S01]  /*172b0*/  ISETP.GE.AND P5, PT, R7, RZ, PT ;  /* 0x000000ff0700720c */ /* 0x000fe20003fa6270 */
[----:B------:R-:W-:-:S02]  /*172c0*/  VIADD R7, R26, 0x4b ;  /* 0x0000004b1a077836 */ /* 0x000fc40000000000 */
[----:B------:R-:W-:Y:S02]  /*172d0*/  @!P2 IMAD.IADD R11, R11, 0x1, -R12 ;  /* 0x000000010b0ba824 */ /* 0x000fe400078e0a0c */
[----:B0-----:R-:W-:Y:S01]  /*172e0*/  IMAD.MOV.U32 R0, RZ, RZ, R13 ;  /* 0x000000ffff007224 */ /* 0x001fe200078e000d */
[----:B------:R-:W-:-:S03]  /*172f0*/  IABS R14, R2 ;  /* 0x00000002000e7213 */ /* 0x000fc60000000000 */
[----:B------:R-:W-:Y:S01]  /*17300*/  @!P4 IMAD.MOV R0, RZ, RZ, -R0 ;  /* 0x000000ffff00c224 */ /* 0x000fe200078e0a00 */
[----:B------:R-:W-:Y:S01]  /*17310*/  IABS R9, R7 ;  /* 0x0000000700097213 */ /* 0x000fe20000000000 */
[--C-:B------:R-:W-:Y:S01]  /*17320*/  @!P3 IMAD.IADD R17, R17, 0x1, -R12.reuse ;  /* 0x000000011111b824 */ /* 0x100fe200078e0a0c */
[----:B------:R-:W-:Y:S02]  /*17330*/  ISETP.GT.U32.AND P2, PT, R12, R11, PT ;  /* 0x0000000b0c00720c */ /* 0x000fe40003f44070 */
[----:B------:R0:W-:Y:S01]  /*17340*/  STL [R1+0x130], R0 ;  /* 0x0001300001007387 */ /* 0x0001e20000100800 */
[----:B------:R-:W-:Y:S01]  /*17350*/  @!P6 IMAD.IADD R5, R5, 0x1, -R12 ;  /* 0x000000010505e824 */ /* 0x000fe200078e0a0c */
[----:B------:R-:W-:Y:S01]  /*17360*/  ISETP.GE.AND P1, PT, R8, RZ, PT ;  /* 0x000000ff0800720c */ /* 0x000fe20003f26270 */
[----:B------:R-:W-:Y:S01]  /*17370*/  IMAD.HI.U32 R8, R4, R9, RZ ;  /* 0x0000000904087227 */ /* 0x000fe200078e00ff */
[----:B------:R-:W-:-:S03]  /*17380*/  ISETP.GT.U32.AND P6, PT, R12, R17, PT ;  /* 0x000000110c00720c */ /* 0x000fc60003fc4070 */
[----:B0-----:R-:W-:Y:S02]  /*17390*/  IMAD.MOV.U32 R0, RZ, RZ, R6 ;  /* 0x000000ffff007224 */ /* 0x001fe400078e0006 */
[----:B------:R-:W-:-:S04]  /*173a0*/  IMAD.HI.U32 R6, R4, R14, RZ ;  /* 0x0000000e04067227 */ /* 0x000fc800078e00ff */
[----:B------:R-:W-:Y:S02]  /*173b0*/  IMAD.MOV R6, RZ, RZ, -R6 ;  /* 0x000000ffff067224 */ /* 0x000fe400078e0a06 */
[----:B------:R-:W-:Y:S02]  /*173c0*/  IMAD.MOV R8, RZ, RZ, -R8 ;  /* 0x000000ffff087224 */ /* 0x000fe400078e0a08 */
[----:B------:R-:W-:Y:S01]  /*173d0*/  IMAD R14, R12, R6, R14 ;  /* 0x000000060c0e7224 */ /* 0x000fe200078e020e */
[----:B------:R-:W-:Y:S01]  /*173e0*/  ISETP.GE.AND P3, PT, R10, RZ, PT ;  /* 0x000000ff0a00720c */ /* 0x000fe20003f66270 */
[C---:B------:R-:W-:Y:S01]  /*173f0*/  IMAD R9, R12.reuse, R8, R9 ;  /* 0x000000080c097224 */ /* 0x040fe200078e0209 */
[----:B------:R-:W-:Y:S01]  /*17400*/  ISETP.GT.U32.AND P4, PT, R12, R5, PT ;  /* 0x000000050c00720c */ /* 0x000fe20003f84070 */
[----:B------:R-:W-:Y:S02]  /*17410*/  VIADD R10, R26, 0x49 ;  /* 0x000000491a0a7836 */ /* 0x000fe40000000000 */
[----:B------:R-:W-:Y:S01]  /*17420*/  @!P2 IMAD.IADD R11, R11, 0x1, -R12 ;  /* 0x000000010b0ba824 */ /* 0x000fe200078e0a0c */
[----:B------:R-:W-:Y:S01]  /*17430*/  ISETP.GT.U32.AND P2, PT, R12, R14, PT ;  /* 0x0000000e0c00720c */ /* 0x000fe20003f44070 */
[----:B------:R-:W-:-:S02]  /*17440*/  @!P5 IMAD.MOV R0, RZ, RZ, -R0 ;  /* 0x000000ffff00d224 */ /* 0x000fc400078e0a00 */
[----:B------:R-:W-:Y:S01]  /*17450*/  @!P6 IMAD.IADD R17, R17, 0x1, -R12 ;  /* 0x000000011111e824 */ /* 0x000fe200078e0a0c */
[----:B------:R-:W-:Y:S02]  /*17460*/  ISETP.GT.U32.AND P6, PT, R12, R9, PT ;  /* 0x000000090c00720c */ /* 0x000fe40003fc4070 */
[----:B------:R-:W-:Y:S01]  /*17470*/  IABS R13, R10 ;  /* 0x0000000a000d7213 */ /* 0x000fe20000000000 */
[----:B------:R0:W-:Y:S01]  /*17480*/  STL [R1+0x12c], R0 ;  /* 0x00012c0001007387 */ /* 0x0001e20000100800 */
[----:B------:R-:W-:-:S03]  /*17490*/  VIADD R6, R26, 0x48 ;  /* 0x000000481a067836 */ /* 0x000fc60000000000 */
[----:B------:R-:W-:-:S04]  /*174a0*/  IMAD.HI.U32 R15, R4, R13, RZ ;  /* 0x0000000d040f7227 */ /* 0x000fc800078e00ff */
[----:B0-----:R-:W-:Y:S02]  /*174b0*/  IMAD.MOV.U32 R0, RZ, RZ, R17 ;  /* 0x000000ffff007224 */ /* 0x001fe400078e0011 */
[----:B------:R-:W-:Y:S02]  /*174c0*/  @!P4 IMAD.IADD R5, R5, 0x1, -R12 ;  /* 0x000000010505c824 */ /* 0x000fe400078e0a0c */
[----:B------:R-:W-:Y:S01]  /*174d0*/  @!P1 IMAD.MOV R0, RZ, RZ, -R0 ;  /* 0x000000ffff009224 */ /* 0x000fe200078e0a00 */
[----:B------:R-:W-:Y:S01]  /*174e0*/  ISETP.GE.AND P4, PT, R2, RZ, PT ;  /* 0x000000ff0200720c */ /* 0x000fe20003f86270 */
[----:B------:R-:W-:Y:S01]  /*174f0*/  IMAD.MOV R15, RZ, RZ, -R15 ;  /* 0x000000ffff0f7224 */ /* 0x000fe200078e0a0f */
[----:B------:R-:W-:Y:S01]  /*17500*/  IABS R2, R6 ;  /* 0x0000000600027213 */ /* 0x000fe20000000000 */
[--C-:B------:R-:W-:Y:S01]  /*17510*/  @!P2 IMAD.IADD R14, R14, 0x1, -R12.reuse ;  /* 0x000000010e0ea824 */ /* 0x100fe200078e0a0c */
[----:B------:R0:W-:Y:S01]  /*17520*/  STL [R1+0x128], R0 ;  /* 0x0001280001007387 */ /* 0x0001e20000100800 */
[----:B------:R-:W-:Y:S01]  /*17530*/  @!P6 IMAD.IADD R9, R9, 0x1, -R12 ;  /* 0x000000010909e824 */ /* 0x000fe200078e0a0c */
[----:B------:R-:W-:Y:S01]  /*17540*/  ISETP.GE.AND P5, PT, R7, RZ, PT ;  /* 0x000000ff0700720c */ /* 0x000fe20003fa6270 */
[----:B------:R-:W-:Y:S01]  /*17550*/  IMAD R13, R12, R15, R13 ;  /* 0x0000000f0c0d7224 */ /* 0x000fe200078e020d */
[----:B------:R-:W-:Y:S01]  /*17560*/  ISETP.GE.AND P6, PT, R10, RZ, PT ;  /* 0x000000ff0a00720c */ /* 0x000fe20003fc6270 */
[----:B------:R-:W-:Y:S01]  /*17570*/  IMAD.MOV.U32 R16, RZ, RZ, R5 ;  /* 0x000000ffff107224 */ /* 0x000fe200078e0005 */
[----:B------:R-:W-:Y:S01]  /*17580*/  ISETP.GT.U32.AND P2, PT, R12, R14, PT ;  /* 0x0000000e0c00720c */ /* 0x000fe20003f44070 */
[----:B------:R-:W-:-:S02]  /*17590*/  VIADD R7, R26, 0x47 ;  /* 0x000000471a077836 */ /* 0x000fc40000000000 */
[----:B0-----:R-:W-:Y:S01]  /*175a0*/  IMAD.MOV.U32 R0, RZ, RZ, R11 ;  /* 0x000000ffff007224 */ /* 0x001fe200078e000b */
[----:B------:R-:W-:Y:S01]  /*175b0*/  ISETP.GT.U32.AND P1, PT, R12, R9, PT ;  /* 0x000000090c00720c */ /* 0x000fe20003f24070 */
[----:B------:R-:W-:Y:S01]  /*175c0*/  IMAD.HI.U32 R10, R4, R2, RZ ;  /* 0x00000002040a7227 */ /* 0x000fe200078e00ff */
[----:B------:R-:W-:-:S03]  /*175d0*/  IABS R8, R7 ;  /* 0x0000000700087213 */ /* 0x000fc60000000000 */
[----:B------:R-:W-:Y:S01]  /*175e0*/  @!P0 IMAD.MOV R16, RZ, RZ, -R16 ;  /* 0x000000ffff108224 */ /* 0x000fe200078e0a10 */
[----:B------:R-:W-:Y:S01]  /*175f0*/  ISETP.GT.U32.AND P0, PT, R12, R13, PT ;  /* 0x0000000d0c00720c */ /* 0x000fe20003f04070 */
[----:B------:R-:W-:Y:S01]  /*17600*/  @!P3 IMAD.MOV R0, RZ, RZ, -R0 ;  /* 0x000000ffff00b224 */ /* 0x000fe200078e0a00 */
[----:B------:R-:W-:Y:S01]  /*17610*/  ISETP.GE.AND P3, PT, R6, RZ, PT ;  /* 0x000000ff0600720c */ /* 0x000fe20003f66270 */
[----:B------:R-:W-:Y:S02]  /*17620*/  IMAD.MOV R6, RZ, RZ, -R10 ;  /* 0x000000ffff067224 */ /* 0x000fe400078e0a0a */
[----:B------:R-:W-:-:S04]  /*17630*/  IMAD.HI.U32 R5, R4, R8, RZ ;  /* 0x0000000804057227 */ /* 0x000fc800078e00ff */
[----:B------:R-:W-:Y:S02]  /*17640*/  IMAD R2, R12, R6, R2 ;  /* 0x000000060c027224 */ /* 0x000fe400078e0202 */
[--C-:B------:R-:W-:Y:S02]  /*17650*/  @!P2 IMAD.IADD R14, R14, 0x1, -R12.reuse ;  /* 0x000000010e0ea824 */ /* 0x100fe400078e0a0c */
[----:B------:R-:W-:Y:S01]  /*17660*/  IMAD.MOV R5, RZ, RZ, -R5 ;  /* 0x000000ffff057224 */ /* 0x000fe200078e0a05 */
[C---:B------:R-:W-:Y:S01]  /*17670*/  ISETP.GT.U32.AND P2, PT, R12.reuse, R2, PT ;  /* 0x000000020c00720c */ /* 0x040fe20003f44070 */
[--C-:B------:R-:W-:Y:S02]  /*17680*/  @!P1 IMAD.IADD R9, R9, 0x1, -R12.reuse ;  /* 0x0000000109099824 */ /* 0x100fe400078e0a0c */
[----:B------:R-:W-:Y:S02]  /*17690*/  @!P0 IMAD.IADD R13, R13, 0x1, -R12 ;  /* 0x000000010d0d8824 */ /* 0x000fe400078e0a0c */
[----:B------:R-:W-:-:S02]  /*176a0*/  IMAD R8, R12, R5, R8 ;  /* 0x000000050c087224 */ /* 0x000fc400078e0208 */
[----:B------:R-:W-:Y:S01]  /*176b0*/  IMAD.MOV.U32 R15, RZ, RZ, R9 ;  /* 0x000000ffff0f7224 */ /* 0x000fe200078e0009 */
[----:B------:R-:W-:-:S03]  /*176c0*/  ISETP.GT.U32.AND P0, PT, R12, R13, PT ;  /* 0x0000000d0c00720c */ /* 0x000fc60003f04070 */
[----:B------:R-:W-:Y:S01]  /*176d0*/  @!P5 IMAD.MOV R15, RZ, RZ, -R15 ;  /* 0x000000ffff0fd224 */ /* 0x000fe200078e0a0f */
[----:B------:R-:W-:Y:S01]  /*176e0*/  ISETP.GT.U32.AND P5, PT, R12, R8, PT ;  /* 0x000000080c00720c */ /* 0x000fe20003fa4070 */
[----:B------:R-:W-:Y:S01]  /*176f0*/  STL [R1+0x124], R16 ;  /* 0x0001241001007387 */ /* 0x000fe20000100800 */
[----:B------:R-:W-:Y:S02]  /*17700*/  VIADD R6, R26, 0x45 ;  /* 0x000000451a067836 */ /* 0x000fe40000000000 */
[----:B------:R-:W-:Y:S01]  /*17710*/  @!P2 IMAD.IADD R2, R2, 0x1, -R12 ;  /* 0x000000010202a824 */ /* 0x000fe200078e0a0c */
[----:B------:R0:W-:Y:S01]  /*17720*/  STL [R1+0x120], R0 ;  /* 0x0001200001007387 */ /* 0x0001e20000100800 */
[----:B------:R-:W-:Y:S01]  /*17730*/  VIADD R10, R26, 0x46 ;  /* 0x000000461a0a7836 */ /* 0x000fe20000000000 */
[----:B------:R-:W-:Y:S02]  /*17740*/  IABS R11, R6 ;  /* 0x00000006000b7213 */ /* 0x000fe40000000000 */
[----:B------:R-:W-:-:S02]  /*17750*/  ISETP.GT.U32.AND P2, PT, R12, R2, PT ;  /* 0x000000020c00720c */ /* 0x000fc40003f44070 */
[----:B------:R-:W-:Y:S01]  /*17760*/  ISETP.GE.AND P1, PT, R7, RZ, PT ;  /* 0x000000ff0700720c */ /* 0x000fe20003f26270 */
[----:B0-----:R-:W-:Y:S01]  /*17770*/  IMAD.MOV.U32 R0, RZ, RZ, R14 ;  /* 0x000000ffff007224 */ /* 0x001fe200078e000e */
[----:B------:R-:W-:Y:S01]  /*17780*/  IABS R7, R10 ;  /* 0x0000000a00077213 */ /* 0x000fe20000000000 */
[----:B------:R-:W-:Y:S02]  /*17790*/  @!P0 IMAD.IADD R13, R13, 0x1, -R12 ;  /* 0x000000010d0d8824 */ /* 0x000fe400078e0a0c */
[----:B------:R-:W-:Y:S01]  /*177a0*/  @!P4 IMAD.MOV R0, RZ, RZ, -R0 ;  /* 0x000000ffff00c224 */ /* 0x000fe200078e0a00 */
[----:B------:R-:W-:Y:S01]  /*177b0*/  ISETP.GE.AND P4, PT, R10, RZ, PT ;  /* 0x000000ff0a00720c */ /* 0x000fe20003f86270 */
[----:B------:R-:W-:Y:S01]  /*177c0*/  STL [R1+0x11c], R15 ;  /* 0x00011c0f01007387 */ /* 0x000fe20000100800 */
[----:B------:R-:W-:Y:S02]  /*177d0*/  IMAD.MOV.U32 R10, RZ, RZ, R11 ;  /* 0x000000ffff0a7224 */ /* 0x000fe400078e000b */
[----:B------:R-:W-:Y:S01]  /*177e0*/  @!P5 IMAD.IADD R8, R8, 0x1, -R12 ;  /* 0x000000010808d824 */ /* 0x000fe200078e0a0c */
[----:B------:R0:W-:Y:S01]  /*177f0*/  STL [R1+0x118], R0 ;  /* 0x0001180001007387 */ /* 0x0001e20000100800 */
[----:B------:R-:W-:Y:S01]  /*17800*/  IMAD.HI.U32 R14, R4, R7, RZ ;  /* 0x00000007040e7227 */ /* 0x000fe200078e00ff */
[----:B------:R-:W-:-:S02]  /*17810*/  ISETP.GE.AND P0, PT, R6, RZ, PT ;  /* 0x000000ff0600720c */ /* 0x000fc40003f06270 */
[----:B------:R-:W-:Y:S01]  /*17820*/  ISETP.GT.U32.AND P5, PT, R12, R8, PT ;  /* 0x000000080c00720c */ /* 0x000fe20003fa4070 */
[----:B------:R-:W-:Y:S02]  /*17830*/  VIADD R5, R26, 0x44 ;  /* 0x000000441a057836 */ /* 0x000fe40000000000 */
[----:B------:R-:W-:-:S04]  /*17840*/  IMAD.HI.U32 R6, R4, R10, RZ ;  /* 0x0000000a04067227 */ /* 0x000fc800078e00ff */
[----:B0-----:R-:W-:Y:S02]  /*17850*/  IMAD.MOV.U32 R0, RZ, RZ, R13 ;  /* 0x000000ffff007224 */ /* 0x001fe400078e000d */
[----:B------:R-:W-:Y:S02]  /*17860*/  IMAD.MOV R14, RZ, RZ, -R14 ;  /* 0x000000ffff0e7224 */ /* 0x000fe400078e0a0e */
[----:B------:R-:W-:Y:S01]  /*17870*/  @!P6 IMAD.MOV R0, RZ, RZ, -R0 ;  /* 0x000000ffff00e224 */ /* 0x000fe200078e0a00 */
[----:B------:R-:W-:Y:S01]  /*17880*/  IABS R9, R5 ;  /* 0x0000000500097213 */ /* 0x000fe20000000000 */
[----:B------:R-:W-:Y:S02]  /*17890*/  IMAD.MOV R6, RZ, RZ, -R6 ;  /* 0x000000ffff067224 */ /* 0x000fe400078e0a06 */
[----:B------:R-:W-:Y:S01]  /*178a0*/  @!P2 IMAD.IADD R2, R2, 0x1, -R12 ;  /* 0x000000010202a824 */ /* 0x000fe200078e0a0c */
[----:B------:R0:W-:Y:S01]  /*178b0*/  STL [R1+0x114], R0 ;  /* 0x0001140001007387 */ /* 0x0001e20000100800 */
[----:B------:R-:W-:-:S02]  /*178c0*/  IMAD R7, R12, R14, R7 ;  /* 0x0000000e0c077224 */ /* 0x000fc400078e0207 */
[----:B------:R-:W-:Y:S02]  /*178d0*/  IMAD R10, R12, R6, R10 ;  /* 0x000000060c0a7224 */ /* 0x000fe400078e020a */
[----:B------:R-:W-:Y:S01]  /*178e0*/  IMAD.HI.U32 R11, R4, R9, RZ ;  /* 0x00000009040b7227 */ /* 0x000fe200078e00ff */
[----:B------:R-:W-:-:S03]  /*178f0*/  ISETP.GT.U32.AND P2, PT, R12, R7, PT ;  /* 0x000000070c00720c */ /* 0x000fc60003f44070 */
[----:B0-----:R-:W-:Y:S02]  /*17900*/  IMAD.MOV.U32 R0, RZ, RZ, R2 ;  /* 0x000000ffff007224 */ /* 0x001fe400078e0002 */
[----:B------:R-:W-:Y:S02]  /*17910*/  IMAD.MOV R11, RZ, RZ, -R11 ;  /* 0x000000ffff0b7224 */ /* 0x000fe400078e0a0b */
[----:B------:R-:W-:Y:S01]  /*17920*/  @!P3 IMAD.MOV R0, RZ, RZ, -R0 ;  /* 0x000000ffff00b224 */ /* 0x000fe200078e0a00 */
[----:B------:R-:W-:Y:S01]  /*17930*/  ISETP.GT.U32.AND P3, PT, R12, R10, PT ;  /* 0x0000000a0c00720c */ /* 0x000fe20003f64070 */
[--C-:B------:R-:W-:Y:S02]  /*17940*/  @!P5 IMAD.IADD R8, R8, 0x1, -R12.reuse ;  /* 0x000000010808d824 */ /* 0x100fe400078e0a0c */
[----:B------:R-:W-:Y:S01]  /*17950*/  IMAD R9, R12, R11, R9 ;  /* 0x0000000b0c097224 */ /* 0x000fe200078e0209 */
[----:B------:R0:W-:Y:S01]  /*17960*/  STL [R1+0x110], R0 ;  /* 0x0001100001007387 */ /* 0x0001e20000100800 */
[----:B------:R-:W-:-:S02]  /*17970*/  @!P2 IMAD.IADD R7, R7, 0x1, -R12 ;  /* 0x000000010707a824 */ /* 0x000fc400078e0a0c */
[----:B------:R-:W-:Y:S02]  /*17980*/  VIADD R17, R26, 0x43 ;  /* 0x000000431a117836 */ /* 0x000fe40000000000 */
[----:B0-----:R-:W-:-:S04]  /*17990*/  IMAD.MOV.U32 R0, RZ, RZ, R8 ;  /* 0x000000ffff007224 */ /* 0x001fc800078e0008 */
[----:B------:R-:W-:Y:S01]  /*179a0*/  @!P1 IMAD.MOV R0, RZ, RZ, -R0 ;  /* 0x000000ffff009224 */ /* 0x000fe200078e0a00 */
[----:B------:R-:W-:Y:S01]  /*179b0*/  ISETP.GT.U32.AND P1, PT, R12, R9, PT ;  /* 0x000000090c00720c */ /* 0x000fe20003f24070 */
[----:B------:R-:W-:Y:S01]  /*179c0*/  @!P3 IMAD.IADD R10, R10, 0x1, -R12 ;  /* 0x000000010a0ab824 */ /* 0x000fe200078e0a0c */
[----:B------:R-:W-:Y:S01]  /*179d0*/  ISETP.GT.U32.AND P2, PT, R12, R7, PT ;  /* 0x000000070c00720c */ /* 0x000fe20003f44070 */
[----:B------:R-:W-:Y:S01]  /*179e0*/  VIADD R14, R26, 0x42 ;  /* 0x000000421a0e7836 */ /* 0x000fe20000000000 */
[----:B------:R-:W-:Y:S02]  /*179f0*/  ISETP.GE.AND P5, PT, R17, RZ, PT ;  /* 0x000000ff1100720c */ /* 0x000fe40003fa6270 */
[----:B------:R-:W-:Y:S02]  /*17a00*/  IABS R17, R17 ;  /* 0x0000001100117213 */ /* 0x000fe40000000000 */
[----:B------:R-:W-:Y:S01]  /*17a10*/  ISETP.GT.U32.AND P3, PT, R12, R10, PT ;  /* 0x0000000a0c00720c */ /* 0x000fe20003f64070 */
[----:B------:R-:W-:Y:S01]  /*17a20*/  VIADD R6, R26, 0x41 ;  /* 0x000000411a067836 */ /* 0x000fe20000000000 */
[----:B------:R-:W-:Y:S01]  /*17a30*/  IABS R15, R14 ;  /* 0x0000000e000f7213 */ /* 0x000fe20000000000 */
[----:B------:R-:W-:Y:S01]  /*17a40*/  IMAD.HI.U32 R18, R4, R17, RZ ;  /* 0x0000001104127227 */ /* 0x000fe200078e00ff */
[----:B------:R-:W-:-:S03]  /*17a50*/  ISETP.GE.AND P6, PT, R5, RZ, PT ;  /* 0x000000ff0500720c */ /* 0x000fc60003fc6270 */
[----:B------:R-:W-:Y:S01]  /*17a60*/  @!P1 IMAD.IADD R9, R9, 0x1, -R12 ;  /* 0x0000000109099824 */ /* 0x000fe200078e0a0c */
[----:B------:R-:W-:Y:S01]  /*17a70*/  IABS R5, R6 ;  /* 0x0000000600057213 */ /* 0x000fe20000000000 */
[----:B------:R-:W-:Y:S02]  /*17a80*/  VIADD R11, R26, 0x40 ;  /* 0x000000401a0b7836 */ /* 0x000fe40000000000 */
[----:B------:R-:W-:Y:S01]  /*17a90*/  IMAD.MOV R18, RZ, RZ, -R18 ;  /* 0x000000ffff127224 */ /* 0x000fe200078e0a12 */
[----:B------:R-:W-:Y:S01]  /*17aa0*/  ISETP.GT.U32.AND P1, PT, R12, R9, PT ;  /* 0x000000090c00720c */ /* 0x000fe20003f24070 */
[----:B------:R-:W-:Y:S01]  /*17ab0*/  IMAD.HI.U32 R13, R4, R15, RZ ;  /* 0x0000000f040d7227 */ /* 0x000fe200078e00ff */
[----:B------:R-:W-:-:S03]  /*17ac0*/  IABS R2, R11 ;  /* 0x0000000b00027213 */ /* 0x000fc60000000000 */
[--C-:B------:R-:W-:Y:S01]  /*17ad0*/  @!P2 IMAD.IADD R7, R7, 0x1, -R12.reuse ;  /* 0x000000010707a824 */ /* 0x100fe200078e0a0c */
[----:B------:R-:W-:Y:S01]  /*17ae0*/  ISETP.GE.AND P2, PT, R14, RZ, PT ;  /* 0x000000ff0e00720c */ /* 0x000fe20003f46270 */
[----:B------:R-:W-:Y:S01]  /*17af0*/  IMAD.HI.U32 R8, R4, R5, RZ ;  /* 0x0000000504087227 */ /* 0x000fe200078e00ff */
[----:B------:R0:W-:Y:S03]  /*17b00*/  STL [R1+0x108], R0 ;  /* 0x0001080001007387 */ /* 0x0001e60000100800 */
[----:B------:R-:W-:Y:S02]  /*17b10*/  IMAD R14, R12, R18, R17 ;  /* 0x000000120c0e7224 */ /* 0x000fe400078e0211 */
[----:B------:R-:W-:Y:S02]  /*17b20*/  @!P3 IMAD.IADD R10, R10, 0x1, -R12 ;  /* 0x000000010a0ab824 */ /* 0x000fe400078e0a0c */
[----:B------:R-:W-:-:S02]  /*17b30*/  IMAD.MOV R13, RZ, RZ, -R13 ;  /* 0x000000ffff0d7224 */ /* 0x000fc400078e0a0d */
[----:B------:R-:W-:Y:S01]  /*17b40*/  IMAD.MOV.U32 R16, RZ, RZ, R7 ;  /* 0x000000ffff107224 */ /* 0x000fe200078e0007 */
[C---:B------:R-:W-:Y:S01]  /*17b50*/  ISETP.GT.U32.AND P3, PT, R12.reuse, R14, PT ;  /* 0x0000000e0c00720c */ /* 0x040fe20003f64070 */
[----:B------:R-:W-:Y:S02]  /*17b60*/  IMAD.MOV R8, RZ, RZ, -R8 ;  /* 0x000000ffff087224 */ /* 0x000fe400078e0a08 */
[----:B0-----:R-:W-:Y:S02]  /*17b70*/  IMAD.MOV.U32 R0, RZ, RZ, R10 ;  /* 0x000000ffff007224 */ /* 0x001fe400078e000a */
[----:B------:R-:W-:Y:S02]  /*17b80*/  IMAD R15, R12, R13, R15 ;  /* 0x0000000d0c0f7224 */ /* 0x000fe400078e020f */
[----:B------:R-:W-:-:S04]  /*17b90*/  IMAD.HI.U32 R13, R4, R2, RZ ;  /* 0x00000002040d7227 */ /* 0x000fc800078e00ff */
[----:B------:R-:W-:Y:S02]  /*17ba0*/  @!P4 IMAD.MOV R16, RZ, RZ, -R16 ;  /* 0x000000ffff10c224 */ /* 0x000fe400078e0a10 */
[----:B------:R-:W-:Y:S02]  /*17bb0*/  @!P0 IMAD.MOV R0, RZ, RZ, -R0 ;  /* 0x000000ffff008224 */ /* 0x000fe400078e0a00 */
[C---:B------:R-:W-:Y:S02]  /*17bc0*/  IMAD R5, R12.reuse, R8, R5 ;  /* 0x000000080c057224 */ /* 0x040fe400078e0205 */
[----:B------:R-:W-:Y:S02]  /*17bd0*/  IMAD.MOV R7, RZ, RZ, -R13 ;  /* 0x000000ffff077224 */ /* 0x000fe400078e0a0d */
[----:B------:R-:W-:Y:S01]  /*17be0*/  @!P1 IMAD.IADD R9, R9, 0x1, -R12 ;  /* 0x0000000109099824 */ /* 0x000fe200078e0a0c */
[----:B------:R-:W-:Y:S01]  /*17bf0*/  STL [R1+0x104], R16 ;  /* 0x0001041001007387 */ /* 0x000fe20000100800 */
[C---:B------:R-:W-:Y:S01]  /*17c00*/  ISETP.GT.U32.AND P1, PT, R12.reuse, R5, PT ;  /* 0x000000050c00720c */ /* 0x040fe20003f24070 */
[C---:B------:R-:W-:Y:S01]  /*17c10*/  IMAD R2, R12.reuse, R7, R2 ;  /* 0x000000070c027224 */ /* 0x040fe200078e0202 */
[----:B------:R-:W-:Y:S01]  /*17c20*/  ISETP.GT.U32.AND P4, PT, R12, R15, PT ;  /* 0x0000000f0c00720c */ /* 0x000fe20003f84070 */
[----:B------:R0:W-:Y:S01]  /*17c30*/  STL [R1+0x14c], R0 ;  /* 0x00014c0001007387 */ /* 0x0001e20000100800 */
[----:B------:R-:W-:Y:S01]  /*17c40*/  @!P3 IMAD.IADD R14, R14, 0x1, -R12 ;  /* 0x000000010e0eb824 */ /* 0x000fe200078e0a0c */
[----:B------:R-:W-:Y:S01]  /*17c50*/  ISETP.GE.AND P0, PT, R6, RZ, PT ;  /* 0x000000ff0600720c */ /* 0x000fe20003f06270 */
[----:B0-----:R-:W-:-:S04]  /*17c60*/  IMAD.MOV.U32 R0, RZ, RZ, R9 ;  /* 0x000000ffff007224 */ /* 0x001fc800078e0009 */
[----:B------:R-:W-:Y:S01]  /*17c70*/  @!P6 IMAD.MOV R0, RZ, RZ, -R0 ;  /* 0x000000ffff00e224 */ /* 0x000fe200078e0a00 */
[----:B------:R-:W-:Y:S01]  /*17c80*/  ISETP.GT.U32.AND P6, PT, R12, R2, PT ;  /* 0x000000020c00720c */ /* 0x000fe20003fc4070 */
[----:B------:R-:W-:Y:S01]  /*17c90*/  VIADD R6, R26, 0x3f ;  /* 0x0000003f1a067836 */ /* 0x000fe20000000000 */
[----:B------:R-:W-:Y:S01]  /*17ca0*/  ISETP.GT.U32.AND P3, PT, R12, R14, PT ;  /* 0x0000000e0c00720c */ /* 0x000fe20003f64070 */
[--C-:B------:R-:W-:Y:S02]  /*17cb0*/  @!P1 IMAD.IADD R5, R5, 0x1, -R12.reuse ;  /* 0x0000000105059824 */ /* 0x100fe400078e0a0c */
[----:B------:R-:W-:Y:S01]  /*17cc0*/  @!P4 IMAD.IADD R15, R15, 0x1, -R12 ;  /* 0x000000010f0fc824 */ /* 0x000fe200078e0a0c */
[----:B------:R-:W-:Y:S01]  /*17cd0*/  IABS R13, R6 ;  /* 0x00000006000d7213 */ /* 0x000fe20000000000 */
[----:B------:R-:W-:Y:S01]  /*17ce0*/  VIADD R7, R26, 0x3e ;  /* 0x0000003e1a077836 */ /* 0x000fe20000000000 */
[C---:B------:R-:W-:Y:S02]  /*17cf0*/  ISETP.GT.U32.AND P1, PT, R12.reuse, R5, PT ;  /* 0x000000050c00720c */ /* 0x040fe40003f24070 */
[----:B------:R-:W-:Y:S01]  /*17d00*/  ISETP.GT.U32.AND P4, PT, R12, R15, PT ;  /* 0x0000000f0c00720c */ /* 0x000fe20003f84070 */
[----:B------:R-:W-:Y:S01]  /*17d10*/  IMAD.HI.U32 R17, R4, R13, RZ ;  /* 0x0000000d04117227 */ /* 0x000fe200078e00ff */
[----:B------:R-:W-:-:S03]  /*17d20*/  IABS R9, R7 ;  /* 0x0000000700097213 */ /* 0x000fc60000000000 */
[--C-:B------:R-:W-:Y:S02]  /*17d30*/  @!P6 IMAD.IADD R2, R2, 0x1, -R12.reuse ;  /* 0x000000010202e824 */ /* 0x100fe400078e0a0c */
[----:B------:R-:W-:Y:S01]  /*17d40*/  @!P3 IMAD.IADD R14, R14, 0x1, -R12 ;  /* 0x000000010e0eb824 */ /* 0x000fe200078e0a0c */
[----:B------:R-:W-:Y:S01]  /*17d50*/  ISETP.GE.AND P3, PT, R11, RZ, PT ;  /* 0x000000ff0b00720c */ /* 0x000fe20003f66270 */
[----:B------:R-:W-:Y:S01]  /*17d60*/  IMAD.MOV R17, RZ, RZ, -R17 ;  /* 0x000000ffff117224 */ /* 0x000fe200078e0a11 */
[----:B------:R-:W-:Y:S01]  /*17d70*/  ISETP.GT.U32.AND P6, PT, R12, R2, PT ;  /* 0x000000020c00720c */ /* 0x000fe20003fc4070 */
[----:B------:R-:W-:-:S04]  /*17d80*/  IMAD.HI.U32 R11, R4, R9, RZ ;  /* 0x00000009040b7227 */ /* 0x000fc800078e00ff */
[----:B------:R-:W-:Y:S02]  /*17d90*/  VIADD R8, R26, 0x3d ;  /* 0x0000003d1a087836 */ /* 0x000fe40000000000 */
[----:B------:R-:W-:Y:S02]  /*17da0*/  IMAD R13, R12, R17, R13 ;  /* 0x000000110c0d7224 */ /* 0x000fe400078e020d */
[----:B------:R-:W-:Y:S01]  /*17db0*/  IMAD.MOV R11, RZ, RZ, -R11 ;  /* 0x000000ffff0b7224 */ /* 0x000fe200078e0a0b */
[----:B------:R-:W-:Y:S01]  /*17dc0*/  IABS R10, R8 ;  /* 0x00000008000a7213 */ /* 0x000fe20000000000 */
[--C-:B------:R-:W-:Y:S01]  /*17dd0*/  @!P1 IMAD.IADD R5, R5, 0x1, -R12.reuse ;  /* 0x0000000105059824 */ /* 0x100fe200078e0a0c */
[----:B------:R-:W-:Y:S01]  /*17de0*/  ISETP.GE.AND P1, PT, R8, RZ, PT ;  /* 0x000000ff0800720c */ /* 0x000fe20003f26270 */
[----:B------:R-:W-:Y:S01]  /*17df0*/  @!P4 IMAD.IADD R15, R15, 0x1, -R12 ;  /* 0x000000010f0fc824 */ /* 0x000fe200078e0a0c */
[C---:B------:R-:W-:Y:S01]  /*17e00*/  ISETP.GT.U32.AND P4, PT, R12.reuse, R13, PT ;  /* 0x0000000d0c00720c */ /* 0x040fe20003f84070 */
[----:B------:R-:W-:-:S02]  /*17e10*/  IMAD R8, R12, R11, R9 ;  /* 0x0000000b0c087224 */ /* 0x000fc400078e0209 */
[----:B------:R-:W-:-:S03]  /*17e20*/  @!P6 IMAD.IADD R2, R2, 0x1, -R12 ;  /* 0x000000010202e824 */ /* 0x000fc600078e0a0c */
[----:B------:R-:W-:Y:S01]  /*17e30*/  ISETP.GT.U32.AND P6, PT, R12, R8, PT ;  /* 0x000000080c00720c */ /* 0x000fe20003fc4070 */
[----:B------:R-:W-:Y:S01]  /*17e40*/  IMAD.MOV.U32 R16, RZ, RZ, R14 ;  /* 0x000000ffff107224 */ /* 0x000fe200078e000e */
[----:B------:R0:W-:Y:S03]  /*17e50*/  STL [R1+0x150], R0 ;  /* 0x0001500001007387 */ /* 0x0001e60000100800 */
[----:B------:R-:W-:Y:S01]  /*17e60*/  @!P5 IMAD.MOV R16, RZ, RZ, -R16 ;  /* 0x000000ffff10d224 */ /* 0x000fe200078e0a10 */
[----:B------:R-:W-:Y:S01]  /*17e70*/  ISETP.GE.AND P5, PT, R6, RZ, PT ;  /* 0x000000ff0600720c */ /* 0x000fe20003fa6270 */
[----:B------:R-:W-:Y:S02]  /*17e80*/  @!P4 IMAD.IADD R13, R13, 0x1, -R12 ;  /* 0x000000010d0dc824 */ /* 0x000fe400078e0a0c */
[----:B------:R-:W-:Y:S02]  /*17e90*/  VIADD R6, R26, 0x3c ;  /* 0x0000003c1a067836 */ /* 0x000fe40000000000 */
[----:B0-----:R-:W-:Y:S01]  /*17ea0*/  IMAD.MOV.U32 R0, RZ, RZ, R15 ;  /* 0x000000ffff007224 */ /* 0x001fe200078e000f */
[----:B------:R-:W-:Y:S01]  /*17eb0*/  ISETP.GT.U32.AND P4, PT, R12, R13, PT ;  /* 0x0000000d0c00720c */ /* 0x000fe20003f84070 */
[----:B------:R-:W-:Y:S01]  /*17ec0*/  IMAD.MOV.U32 R15, RZ, RZ, R5 ;  /* 0x000000ffff0f7224 */ /* 0x000fe200078e0005 */
[----:B------:R-:W-:Y:S01]  /*17ed0*/  IABS R9, R6 ;  /* 0x0000000600097213 */ /* 0x000fe20000000000 */
[----:B------:R-:W-:-:S02]  /*17ee0*/  VIADD R5, R26, 0x3b ;  /* 0x0000003b1a057836 */ /* 0x000fc40000000000 */
[----:B------:R-:W-:Y:S02]  /*17ef0*/  @!P6 IMAD.IADD R8, R8, 0x1, -R12 ;  /* 0x000000010808e824 */ /* 0x000fe400078e0a0c */
[----:B------:R-:W-:Y:S01]  /*17f00*/  IMAD.HI.U32 R14, R4, R10, RZ ;  /* 0x0000000a040e7227 */ /* 0x000fe200078e00ff */
[----:B------:R-:W-:-:S03]  /*17f10*/  IABS R22, R5 ;  /* 0x0000000500167213 */ /* 0x000fc60000000000 */
[----:B------:R-:W-:Y:S01]  /*17f20*/  @!P2 IMAD.MOV R0, RZ, RZ, -R0 ;  /* 0x000000ffff00a224 */ /* 0x000fe200078e0a00 */
[----:B------:R-:W-:Y:S01]  /*17f30*/  ISETP.GE.AND P2, PT, R7, RZ, PT ;  /* 0x000000ff0700720c */ /* 0x000fe20003f46270 */
[----:B------:R-:W-:Y:S01]  /*17f40*/  IMAD.MOV R14, RZ, RZ, -R14 ;  /* 0x000000ffff0e7224 */ /* 0x000fe200078e0a0e */
[----:B------:R-:W-:Y:S01]  /*17f50*/  ISETP.GT.U32.AND P6, PT, R12, R8, PT ;  /* 0x000000080c00720c */ /* 0x000fe20003fc4070 */
[----:B------:R-:W-:Y:S01]  /*17f60*/  IMAD.HI.U32 R7, R4, R9, RZ ;  /* 0x0000000904077227 */ /* 0x000fe200078e00ff */
[----:B------:R-:W-:Y:S03]  /*17f70*/  STL [R1+0x134], R16 ;  /* 0x0001341001007387 */ /* 0x000fe60000100800 */
[----:B------:R-:W-:Y:S01]  /*17f80*/  IMAD R10, R12, R14, R10 ;  /* 0x0000000e0c0a7224 */ /* 0x000fe200078e020a */
[----:B------:R0:W-:Y:S01]  /*17f90*/  STL [R1+0x140], R0 ;  /* 0x0001400001007387 */ /* 0x0001e20000100800 */
[----:B------:R-:W-:-:S02]  /*17fa0*/  IMAD.MOV R7, RZ, RZ, -R7 ;  /* 0x000000ffff077224 */ /* 0x000fc400078e0a07 */
[----:B------:R-:W-:Y:S01]  /*17fb0*/  @!P4 IMAD.IADD R13, R13, 0x1, -R12 ;  /* 0x000000010d0dc824 */ /* 0x000fe200078e0a0c */
[C---:B------:R-:W-:Y:S01]  /*17fc0*/  ISETP.GT.U32.AND P4, PT, R12.reuse, R10, PT ;  /* 0x0000000a0c00720c */ /* 0x040fe20003f84070 */
[----:B------:R-:W-:Y:S02]  /*17fd0*/  IMAD R9, R12, R7, R9 ;  /* 0x000000070c097224 */ /* 0x000fe400078e0209 */
[----:B0-----:R-:W-:Y:S02]  /*17fe0*/  IMAD.MOV.U32 R0, RZ, RZ, R2 ;  /* 0x000000ffff007224 */ /* 0x001fe400078e0002 */
[----:B------:R-:W-:-:S04]  /*17ff0*/  IMAD.HI.U32 R2, R4, R22, RZ ;  /* 0x0000001604027227 */ /* 0x000fc800078e00ff */
[----:B------:R-:W-:Y:S02]  /*18000*/  IMAD.MOV R2, RZ, RZ, -R2 ;  /* 0x000000ffff027224 */ /* 0x000fe400078e0a02 */
[----:B------:R-:W-:Y:S01]  /*18010*/  @!P6 IMAD.IADD R8, R8, 0x1, -R12 ;  /* 0x000000010808e824 */ /* 0x000fe200078e0a0c */
[C---:B------:R-:W-:Y:S01]  /*18020*/  ISETP.GT.U32.AND P6, PT, R12.reuse, R9, PT ;  /* 0x000000090c00720c */ /* 0x040fe20003fc4070 */
[----:B------:R-:W-:Y:S02]  /*18030*/  IMAD R22, R12, R2, R22 ;  /* 0x000000020c167224 */ /* 0x000fe400078e0216 */
[----:B------:R-:W-:-:S04]  /*18040*/  IMAD.MOV.U32 R14, RZ, RZ, R13 ;  /* 0x000000ffff0e7224 */ /* 0x000fc800078e000d */
[----:B------:R-:W-:Y:S01]  /*18050*/  @!P5 IMAD.MOV R14, RZ, RZ, -R14 ;  /* 0x000000ffff0ed224 */ /* 0x000fe200078e0a0e */
[----:B------:R-:W-:Y:S01]  /*18060*/  ISETP.GT.U32.AND P5, PT, R12, R22, PT ;  /* 0x000000160c00720c */ /* 0x000fe20003fa4070 */
[----:B------:R-:W-:Y:S01]  /*18070*/  @!P3 IMAD.MOV R0, RZ, RZ, -R0 ;  /* 0x000000ffff00b224 */ /* 0x000fe200078e0a00 */
[----:B------:R-:W-:Y:S01]  /*18080*/  ISETP.GE.AND P3, PT, R5, RZ, PT ;  /* 0x000000ff0500720c */ /* 0x000fe20003f66270 */
[--C-:B------:R-:W-:Y:S02]  /*18090*/  @!P4 IMAD.IADD R10, R10, 0x1, -R12.reuse ;  /* 0x000000010a0ac824 */ /* 0x100fe400078e0a0c */
[----:B------:R-:W-:Y:S02]  /*180a0*/  VIADD R5, R26, 0x3a ;  /* 0x0000003a1a057836 */ /* 0x000fe40000000000 */
[----:B------:R-:W-:Y:S01]  /*180b0*/  @!P0 IMAD.MOV R15, RZ, RZ, -R15 ;  /* 0x000000ffff0f8224 */ /* 0x000fe200078e0a0f */
[----:B------:R-:W-:Y:S01]  /*180c0*/  ISETP.GE.AND P0, PT, R6, RZ, PT ;  /* 0x000000ff0600720c */ /* 0x000fe20003f06270 */
[----:B------:R-:W-:Y:S01]  /*180d0*/  VIADD R6, R26, 0x39 ;  /* 0x000000391a067836 */ /* 0x000fe20000000000 */
[----:B------:R-:W-:Y:S01]  /*180e0*/  ISETP.GT.U32.AND P4, PT, R12, R10, PT ;  /* 0x0000000a0c00720c */ /* 0x000fe20003f84070 */
[--C-:B------:R-:W-:Y:S01]  /*180f0*/  @!P6 IMAD.IADD R9, R9, 0x1, -R12.reuse ;  /* 0x000000010909e824 */ /* 0x100fe200078e0a0c */
[----:B------:R-:W-:Y:S01]  /*18100*/  IABS R11, R5 ;  /* 0x00000005000b7213 */ /* 0x000fe20000000000 */
[----:B------:R-:W-:Y:S01]  /*18110*/  @!P5 IMAD.IADD R22, R22, 0x1, -R12 ;  /* 0x000000011616d824 */ /* 0x000fe200078e0a0c */
[----:B------:R-:W-:-:S02]  /*18120*/  IABS R17, R6 ;  /* 0x0000000600117213 */ /* 0x000fc40000000000 */
[----:B------:R-:W-:Y:S01]  /*18130*/  ISETP.GT.U32.AND P6, PT, R12, R9, PT ;  /* 0x000000090c00720c */ /* 0x000fe20003fc4070 */
[----:B------:R-:W-:Y:S01]  /*18140*/  IMAD.HI.U32 R7, R4, R11, RZ ;  /* 0x0000000b04077227 */ /* 0x000fe200078e00ff */
[----:B------:R-:W-:-:S03]  /*18150*/  ISETP.GT.U32.AND P5, PT, R12, R22, PT ;  /* 0x000000160c00720c */ /* 0x000fc60003fa4070 */
[----:B------:R-:W-:-:S04]  /*18160*/  IMAD.HI.U32 R2, R4, R17, RZ ;  /* 0x0000001104027227 */ /* 0x000fc800078e00ff */
[----:B------:R-:W-:Y:S02]  /*18170*/  IMAD.MOV R7, RZ, RZ, -R7 ;  /* 0x000000ffff077224 */ /* 0x000fe400078e0a07 */
[----:B------:R-:W-:Y:S02]  /*18180*/  VIADD R20, R26, 0x38 ;  /* 0x000000381a147836 */ /* 0x000fe40000000000 */
[----:B------:R-:W-:Y:S01]  /*18190*/  @!P4 IMAD.IADD R10, R10, 0x1, -R12 ;  /* 0x000000010a0ac824 */ /* 0x000fe200078e0a0c */
[----:B------:R-:W-:Y:S01]  /*181a0*/  ISETP.GE.AND P4, PT, R6, RZ, PT ;  /* 0x000000ff0600720c */ /* 0x000fe20003f86270 */
[----:B------:R-:W-:Y:S01]  /*181b0*/  IMAD.MOV R2, RZ, RZ, -R2 ;  /* 0x000000ffff027224 */ /* 0x000fe200078e0a02 */
[----:B------:R-:W-:Y:S01]  /*181c0*/  IABS R6, R20 ;  /* 0x0000001400067213 */ /* 0x000fe20000000000 */
[----:B------:R-:W-:Y:S02]  /*181d0*/  IMAD R11, R12, R7, R11 ;  /* 0x000000070c0b7224 */ /* 0x000fe400078e020b */
[----:B------:R-:W-:Y:S01]  /*181e0*/  VIADD R21, R26, 0x37 ;  /* 0x000000371a157836 */ /* 0x000fe20000000000 */
[----:B------:R0:W-:Y:S01]  /*181f0*/  STL [R1+0x144], R15 ;  /* 0x0001440f01007387 */ /* 0x0001e20000100800 */
[----:B------:R-:W-:-:S02]  /*18200*/  IMAD R17, R12, R2, R17 ;  /* 0x000000020c117224 */ /* 0x000fc400078e0211 */
[--C-:B------:R-:W-:Y:S01]  /*18210*/  @!P6 IMAD.IADD R9, R9, 0x1, -R12.reuse ;  /* 0x000000010909e824 */ /* 0x100fe200078e0a0c */
[----:B------:R1:W-:Y:S01]  /*18220*/  STL [R1+0x148], R0 ;  /* 0x0001480001007387 */ /* 0x0003e20000100800 */
[----:B------:R-:W-:Y:S01]  /*18230*/  ISETP.GT.U32.AND P6, PT, R12, R11, PT ;  /* 0x0000000b0c00720c */ /* 0x000fe20003fc4070 */
[----:B------:R-:W-:Y:S01]  /*18240*/  @!P5 IMAD.IADD R22, R22, 0x1, -R12 ;  /* 0x000000011616d824 */ /* 0x000fe200078e0a0c */
[----:B0-----:R-:W-:Y:S01]  /*18250*/  IABS R15, R21 ;  /* 0x00000015000f7213 */ /* 0x001fe20000000000 */
[----:B-1----:R-:W-:Y:S02]  /*18260*/  IMAD.MOV.U32 R0, RZ, RZ, R8 ;  /* 0x000000ffff007224 */ /* 0x002fe400078e0008 */
[----:B------:R-:W-:Y:S01]  /*18270*/  IMAD.HI.U32 R8, R4, R6, RZ ;  /* 0x0000000604087227 */ /* 0x000fe200078e00ff */
[----:B------:R-:W-:-:S03]  /*18280*/  ISETP.GT.U32.AND P5, PT, R12, R17, PT ;  /* 0x000000110c00720c */ /* 0x000fc60003fa4070 */
[----:B------:R-:W-:Y:S02]  /*18290*/  IMAD.MOV R8, RZ, RZ, -R8 ;  /* 0x000000ffff087224 */ /* 0x000fe400078e0a08 */
[----:B------:R-:W-:-:S04]  /*182a0*/  IMAD.HI.U32 R24, R4, R15, RZ ;  /* 0x0000000f04187227 */ /* 0x000fc800078e00ff */
[C---:B------:R-:W-:Y:S02]  /*182b0*/  IMAD R6, R12.reuse, R8, R6 ;  /* 0x000000080c067224 */ /* 0x040fe400078e0206 */
[----:B------:R-:W-:Y:S02]  /*182c0*/  IMAD.MOV R24, RZ, RZ, -R24 ;  /* 0x000000ffff187224 */ /* 0x000fe400078e0a18 */
[----:B------:R-:W-:Y:S01]  /*182d0*/  @!P2 IMAD.MOV R0, RZ, RZ, -R0 ;  /* 0x000000ffff00a224 */ /* 0x000fe200078e0a00 */
[----:B------:R-:W-:Y:S01]  /*182e0*/  STL [R1+0x138], R14 ;  /* 0x0001380e01007387 */ /* 0x000fe20000100800 */
[--C-:B------:R-:W-:Y:S01]  /*182f0*/  @!P6 IMAD.IADD R11, R11, 0x1, -R12.reuse ;  /* 0x000000010b0be824 */ /* 0x100fe200078e0a0c */
[C---:B------:R-:W-:Y:S01]  /*18300*/  ISETP.GT.U32.AND P6, PT, R12.reuse, R6, PT ;  /* 0x000000060c00720c */ /* 0x040fe20003fc4070 */
[----:B------:R-:W-:Y:S01]  /*18310*/  IMAD R15, R12, R24, R15 ;  /* 0x000000180c0f7224 */ /* 0x000fe200078e020f */
[----:B------:R0:W-:Y:S01]  /*18320*/  STL [R1+0x13c], R0 ;  /* 0x00013c0001007387 */ /* 0x0001e20000100800 */
[----:B------:R-:W-:Y:S01]  /*18330*/  ISETP.GE.AND P2, PT, R5, RZ, PT ;  /* 0x000000ff0500720c */ /* 0x000fe20003f46270 */
[----:B------:R-:W-:-:S02]  /*18340*/  @!P5 IMAD.IADD R17, R17, 0x1, -R12 ;  /* 0x000000011111d824 */ /* 0x000fc400078e0a0c */
[----:B------:R-:W-:Y:S01]  /*18350*/  VIADD R5, R26, 0x36 ;  /* 0x000000361a057836 */ /* 0x000fe20000000000 */
[----:B------:R-:W-:Y:S01]  /*18360*/  ISETP.GT.U32.AND P5, PT, R12, R15, PT ;  /* 0x0000000f0c00720c */ /* 0x000fe20003fa4070 */
[----:B------:R-:W-:Y:S02]  /*18370*/  VIADD R19, R26, 0x35 ;  /* 0x000000351a137836 */ /* 0x000fe40000000000 */
[----:B0-----:R-:W-:Y:S01]  /*18380*/  IMAD.MOV.U32 R0, RZ, RZ, R10 ;  /* 0x000000ffff007224 */ /* 0x001fe200078e000a */
[----:B------:R-:W-:-:S03]  /*18390*/  IABS R18, R5 ;  /* 0x0000000500127213 */ /* 0x000fc60000000000 */
[----:B------:R-:W-:Y:S01]  /*183a0*/  @!P1 IMAD.MOV R0, RZ, RZ, -R0 ;  /* 0x000000ffff009224 */ /* 0x000fe200078e0a00 */
[----:B------:R-:W-:Y:S01]  /*183b0*/  IABS R7, R19 ;  /* 0x0000001300077213 */ /* 0x000fe20000000000 */
[----:B------:R-:W-:-:S03]  /*183c0*/  VIADD R13, R26, 0x34 ;  /* 0x000000341a0d7836 */ /* 0x000fc60000000000 */
[----:B------:R0:W-:Y:S01]  /*183d0*/  STL [R1+0x100], R0 ;  /* 0x0001000001007387 */ /* 0x0001e20000100800 */
[----:B------:R-:W-:Y:S01]  /*183e0*/  @!P6 IMAD.IADD R6, R6, 0x1, -R12 ;  /* 0x000000010606e824 */ /* 0x000fe200078e0a0c */
[----:B------:R-:W-:Y:S01]  /*183f0*/  IABS R2, R13 ;  /* 0x0000000d00027213 */ /* 0x000fe20000000000 */
[----:B------:R-:W-:Y:S01]  /*18400*/  IMAD.HI.U32 R23, R4, R18, RZ ;  /* 0x0000001204177227 */ /* 0x000fe200078e00ff */
[----:B------:R-:W-:-:S03]  /*18410*/  ISETP.GT.U32.AND P6, PT, R12, R11, PT ;  /* 0x0000000b0c00720c */ /* 0x000fc60003fc4070 */
[----:B------:R-:W-:-:S04]  /*18420*/  IMAD.HI.U32 R8, R4, R7, RZ ;  /* 0x0000000704087227 */ /* 0x000fc800078e00ff */
[----:B0-----:R-:W-:Y:S02]  /*18430*/  IMAD.MOV.U32 R0, RZ, RZ, R9 ;  /* 0x000000ffff007224 */ /* 0x001fe400078e0009 */
[----:B------:R-:W-:Y:S02]  /*18440*/  @!P5 IMAD.IADD R15, R15, 0x1, -R12 ;  /* 0x000000010f0fd824 */ /* 0x000fe400078e0a0c */
[----:B------:R-:W-:Y:S01]  /*18450*/  @!P0 IMAD.MOV R0, RZ, RZ, -R0 ;  /* 0x000000ffff008224 */ /* 0x000fe200078e0a00 */
[----:B------:R-:W-:Y:S01]  /*18460*/  ISETP.GT.U32.AND P5, PT, R12, R6, PT ;  /* 0x000000060c00720c */ /* 0x000fe20003fa4070 */
[----:B------:R-:W-:Y:S02]  /*18470*/  IMAD.MOV R23, RZ, RZ, -R23 ;  /* 0x000000ffff177224 */ /* 0x000fe400078e0a17 */
[----:B------:R-:W-:Y:S01]  /*18480*/  IMAD.HI.U32 R14, R4, R2, RZ ;  /* 0x00000002040e7227 */ /* 0x000fe200078e00ff */
[----:B------:R0:W-:Y:S03]  /*18490*/  STL [R1+0xfc], R0 ;  /* 0x0000fc0001007387 */ /* 0x0001e60000100800 */
[----:B------:R-:W-:-:S02]  /*184a0*/  IMAD.MOV R24, RZ, RZ, -R8 ;  /* 0x000000ffff187224 */ /* 0x000fc400078e0a08 */
[C---:B------:R-:W-:Y:S02]  /*184b0*/  IMAD R8, R12.reuse, R23, R18 ;  /* 0x000000170c087224 */ /* 0x040fe400078e0212 */
[----:B------:R-:W-:Y:S02]  /*184c0*/  IMAD.MOV R18, RZ, RZ, -R14 ;  /* 0x000000ffff127224 */ /* 0x000fe400078e0a0e */
[C---:B------:R-:W-:Y:S02]  /*184d0*/  IMAD R7, R12.reuse, R24, R7 ;  /* 0x000000180c077224 */ /* 0x040fe400078e0207 */
[----:B0-----:R-:W-:Y:S01]  /*184e0*/  IMAD.MOV.U32 R0, RZ, RZ, R22 ;  /* 0x000000ffff007224 */ /* 0x001fe200078e0016 */
[C---:B------:R-:W-:Y:S01]  /*184f0*/  ISETP.GT.U32.AND P1, PT, R12.reuse, R17, PT ;  /* 0x000000110c00720c */ /* 0x040fe20003f24070 */
[C---:B------:R-:W-:Y:S02]  /*18500*/  IMAD R2, R12.reuse, R18, R2 ;  /* 0x000000120c027224 */ /* 0x040fe400078e0202 */
[----:B------:R-:W-:Y:S01]  /*18510*/  @!P3 IMAD.MOV R0, RZ, RZ, -R0 ;  /* 0x000000ffff00b224 */ /* 0x000fe200078e0a00 */
[C---:B------:R-:W-:Y:S01]  /*18520*/  ISETP.GT.U32.AND P3, PT, R12.reuse, R8, PT ;  /* 0x000000080c00720c */ /* 0x040fe20003f64070 */
[--C-:B------:R-:W-:Y:S01]  /*18530*/  @!P6 IMAD.IADD R11, R11, 0x1, -R12.reuse ;  /* 0x000000010b0be824 */ /* 0x100fe200078e0a0c */
[----:B------:R-:W-:Y:S01]  /*18540*/  ISETP.GT.U32.AND P6, PT, R12, R7, PT ;  /* 0x000000070c00720c */ /* 0x000fe20003fc4070 */
[----:B------:R-:W-:Y:S01]  /*18550*/  @!P5 IMAD.IADD R6, R6, 0x1, -R12 ;  /* 0x000000010606d824 */ /* 0x000fe200078e0a0c */
[----:B------:R-:W-:-:S02]  /*18560*/  ISETP.GT.U32.AND P0, PT, R12, R15, PT ;  /* 0x0000000f0c00720c */ /* 0x000fc40003f04070 */
[----:B------:R-:W-:Y:S01]  /*18570*/  ISETP.GT.U32.AND P5, PT, R12, R2, PT ;  /* 0x000000020c00720c */ /* 0x000fe20003fa4070 */
[C---:B------:R-:W-:Y:S02]  /*18580*/  VIADD R14, R26.reuse, 0x33 ;  /* 0x000000331a0e7836 */ /* 0x040fe40000000000 */
[--C-:B------:R-:W-:Y:S02]  /*18590*/  @!P1 IMAD.IADD R17, R17, 0x1, -R12.reuse ;  /* 0x0000000111119824 */ /* 0x100fe400078e0a0c */
[----:B------:R-:W-:Y:S01]  /*185a0*/  VIADD R10, R26, 0x32 ;  /* 0x000000321a0a7836 */ /* 0x000fe20000000000 */
[----:B------:R-:W-:Y:S01]  /*185b0*/  IABS R18, R14 ;  /* 0x0000000e00127213 */ /* 0x000fe20000000000 */
[--C-:B------:R-:W-:Y:S02]  /*185c0*/  @!P3 IMAD.IADD R8, R8, 0x1, -R12.reuse ;  /* 0x000000010808b824 */ /* 0x100fe400078e0a0c */
[----:B------:R-:W-:Y:S01]  /*185d0*/  IMAD.MOV.U32 R16, RZ, RZ, R11 ;  /* 0x000000ffff107224 */ /* 0x000fe200078e000b */
[----:B------:R0:W-:Y:S01]  /*185e0*/  STL [R1+0xf8], R0 ;  /* 0x0000f80001007387 */ /* 0x0001e20000100800 */
[--C-:B------:R-:W-:Y:S01]  /*185f0*/  @!P6 IMAD.IADD R7, R7, 0x1, -R12.reuse ;  /* 0x000000010707e824 */ /* 0x100fe200078e0a0c */
[----:B------:R-:W-:Y:S01]  /*18600*/  ISETP.GE.AND P1, PT, R20, RZ, PT ;  /* 0x000000ff1400720c */ /* 0x000fe20003f26270 */
[----:B------:R-:W-:Y:S01]  /*18610*/  @!P0 IMAD.IADD R15, R15, 0x1, -R12 ;  /* 0x000000010f0f8824 */ /* 0x000fe200078e0a0c */
[----:B------:R-:W-:Y:S01]  /*18620*/  ISETP.GE.AND P0, PT, R21, RZ, PT ;  /* 0x000000ff1500720c */ /* 0x000fe20003f06270 */
[----:B------:R-:W-:Y:S01]  /*18630*/  @!P2 IMAD.MOV R16, RZ, RZ, -R16 ;  /* 0x000000ffff10a224 */ /* 0x000fe200078e0a10 */
[----:B------:R-:W-:Y:S01]  /*18640*/  IABS R9, R10 ;  /* 0x0000000a00097213 */ /* 0x000fe20000000000 */
[----:B------:R-:W-:Y:S01]  /*18650*/  @!P5 IMAD.IADD R2, R2, 0x1, -R12 ;  /* 0x000000010202d824 */ /* 0x000fe200078e0a0c */
[C---:B------:R-:W-:Y:S01]  /*18660*/  ISETP.GT.U32.AND P2, PT, R12.reuse, R8, PT ;  /* 0x000000080c00720c */ /* 0x040fe20003f44070 */
[----:B0-----:R-:W-:Y:S01]  /*18670*/  IMAD.MOV.U32 R0, RZ, RZ, R17 ;  /* 0x000000ffff007224 */ /* 0x001fe200078e0011 */
[----:B------:R-:W-:Y:S01]  /*18680*/  ISETP.GT.U32.AND P5, PT, R12, R7, PT ;  /* 0x000000070c00720c */ /* 0x000fe20003fa4070 */
[----:B------:R-:W-:-:S04]  /*18690*/  IMAD.HI.U32 R22, R4, R18, RZ ;  /* 0x0000001204167227 */ /* 0x000fc800078e00ff */
[----:B------:R-:W-:Y:S01]  /*186a0*/  @!P4 IMAD.MOV R0, RZ, RZ, -R0 ;  /* 0x000000ffff00c224 */ /* 0x000fe200078e0a00 */
[----:B------:R0:W-:Y:S01]  /*186b0*/  STL [R1+0xf4], R16 ;  /* 0x0000f41001007387 */ /* 0x0001e20000100800 */
[----:B------:R-:W-:Y:S01]  /*186c0*/  IMAD.HI.U32 R20, R4, R9, RZ ;  /* 0x0000000904147227 */ /* 0x000fe200078e00ff */
[----:B------:R-:W-:-:S03]  /*186d0*/  ISETP.GE.AND P3, PT, R5, RZ, PT ;  /* 0x000000ff0500720c */ /* 0x000fc60003f66270 */
[----:B------:R-:W-:Y:S01]  /*186e0*/  IMAD.MOV R22, RZ, RZ, -R22 ;  /* 0x000000ffff167224 */ /* 0x000fe200078e0a16 */
[----:B------:R1:W-:Y:S01]  /*186f0*/  STL [R1+0xf0], R0 ;  /* 0x0000f00001007387 */ /* 0x0003e20000100800 */
[----:B------:R-:W-:Y:S01]  /*18700*/  IMAD.MOV R20, RZ, RZ, -R20 ;  /* 0x000000ffff147224 */ /* 0x000fe200078e0a14 */
[----:B------:R-:W-:Y:S01]  /*18710*/  ISETP.GE.AND P6, PT, R19, RZ, PT ;  /* 0x000000ff1300720c */ /* 0x000fe20003fc6270 */
[----:B0-----:R-:W-:Y:S02]  /*18720*/  IMAD.MOV.U32 R16, RZ, RZ, R6 ;  /* 0x000000ffff107224 */ /* 0x001fe400078e0006 */
[C---:B------:R-:W-:Y:S01]  /*18730*/  IMAD R5, R12.reuse, R22, R18 ;  /* 0x000000160c057224 */ /* 0x040fe200078e0212 */
[----:B------:R-:W-:Y:S01]  /*18740*/  ISETP.GT.U32.AND P4, PT, R12, R2, PT ;  /* 0x000000020c00720c */ /* 0x000fe20003f84070 */
[----:B------:R-:W-:Y:S02]  /*18750*/  VIADD R11, R26, 0x31 ;  /* 0x000000311a0b7836 */ /* 0x000fe40000000000 */
[----:B-1----:R-:W-:-:S02]  /*18760*/  IMAD.MOV.U32 R0, RZ, RZ, R15 ;  /* 0x000000ffff007224 */ /* 0x002fc400078e000f */
[----:B------:R-:W-:Y:S02]  /*18770*/  @!P1 IMAD.MOV R16, RZ, RZ, -R16 ;  /* 0x000000ffff109224 */ /* 0x000fe400078e0a10 */
[----:B------:R-:W-:Y:S01]  /*18780*/  @!P0 IMAD.MOV R0, RZ, RZ, -R0 ;  /* 0x000000ffff008224 */ /* 0x000fe200078e0a00 */
[C---:B------:R-:W-:Y:S01]  /*18790*/  ISETP.GT.U32.AND P1, PT, R12.reuse, R5, PT ;  /* 0x000000050c00720c */ /* 0x040fe20003f24070 */
[----:B------:R-:W-:Y:S01]  /*187a0*/  IMAD R9, R12, R20, R9 ;  /* 0x000000140c097224 */ /* 0x000fe200078e0209 */
[----:B------:R-:W-:Y:S01]  /*187b0*/  ISETP.GE.AND P0, PT, R13, RZ, PT ;  /* 0x000000ff0d00720c */ /* 0x000fe20003f06270 */
[--C-:B------:R-:W-:Y:S01]  /*187c0*/  @!P2 IMAD.IADD R8, R8, 0x1, -R12.reuse ;  /* 0x000000010808a824 */ /* 0x100fe200078e0a0c */
[----:B------:R-:W-:Y:S01]  /*187d0*/  IABS R13, R11 ;  /* 0x0000000b000d7213 */ /* 0x000fe20000000000 */
[----:B------:R-:W-:Y:S01]  /*187e0*/  @!P5 IMAD.IADD R7, R7, 0x1, -R12 ;  /* 0x000000010707d824 */ /* 0x000fe200078e0a0c */
[----:B------:R-:W-:Y:S01]  /*187f0*/  STL [R1+0xec], R16 ;  /* 0x0000ec1001007387 */ /* 0x000fe20000100800 */
[----:B------:R-:W-:Y:S01]  /*18800*/  IMAD.MOV.U32 R15, RZ, RZ, R8 ;  /* 0x000000ffff0f7224 */ /* 0x000fe200078e0008 */
[----:B------:R-:W-:-:S02]  /*18810*/  ISETP.GT.U32.AND P2, PT, R12, R9, PT ;  /* 0x000000090c00720c */ /* 0x000fc40003f44070 */
[----:B------:R0:W-:Y:S01]  /*18820*/  STL [R1+0xe8], R0 ;  /* 0x0000e80001007387 */ /* 0x0001e20000100800 */
[----:B------:R-:W-:Y:S01]  /*18830*/  ISETP.GE.AND P5, PT, R14, RZ, PT ;  /* 0x000000ff0e00720c */ /* 0x000fe20003fa6270 */
[----:B------:R-:W-:-:S04]  /*18840*/  IMAD.HI.U32 R14, R4, R13, RZ ;  /* 0x0000000d040e7227 */ /* 0x000fc800078e00ff */
[----:B------:R-:W-:Y:S02]  /*18850*/  @!P3 IMAD.MOV R15, RZ, RZ, -R15 ;  /* 0x000000ffff0fb224 */ /* 0x000fe400078e0a0f */
[----:B0-----:R-:W-:Y:S02]  /*18860*/  IMAD.MOV.U32 R0, RZ, RZ, R7 ;  /* 0x000000ffff007224 */ /* 0x001fe400078e0007 */
[----:B------:R-:W-:Y:S02]  /*18870*/  @!P4 IMAD.IADD R2, R2, 0x1, -R12 ;  /* 0x000000010202c824 */ /* 0x000fe400078e0a0c */
[----:B------:R-:W-:Y:S02]  /*18880*/  @!P6 IMAD.MOV R0, RZ, RZ, -R0 ;  /* 0x000000ffff00e224 */ /* 0x000fe400078e0a00 */
[----:B------:R-:W-:Y:S01]  /*18890*/  IMAD.MOV R14, RZ, RZ, -R14 ;  /* 0x000000ffff0e7224 */ /* 0x000fe200078e0a0e */
[----:B------:R-:W-:Y:S01]  /*188a0*/  STL [R1+0xe4], R15 ;  /* 0x0000e40f01007387 */ /* 0x000fe20000100800 */
[----:B------:R-:W-:-:S02]  /*188b0*/  @!P1 IMAD.IADD R5, R5, 0x1, -R12 ;  /* 0x0000000105059824 */ /* 0x000fc400078e0a0c */
[----:B------:R-:W-:Y:S01]  /*188c0*/  VIADD R6, R26, 0x30 ;  /* 0x000000301a067836 */ /* 0x000fe20000000000 */
[----:B------:R0:W-:Y:S01]  /*188d0*/  STL [R1+0xe0], R0 ;  /* 0x0000e00001007387 */ /* 0x0001e20000100800 */
[C---:B------:R-:W-:Y:S02]  /*188e0*/  IMAD R14, R12.reuse, R14, R13 ;  /* 0x0000000e0c0e7224 */ /* 0x040fe400078e020d */
[----:B------:R-:W-:Y:S01]  /*188f0*/  @!P2 IMAD.IADD R9, R9, 0x1, -R12 ;  /* 0x000000010909a824 */ /* 0x000fe200078e0a0c */
[----:B------:R-:W-:Y:S01]  /*18900*/  ISETP.GT.U32.AND P2, PT, R12, R5, PT ;  /* 0x000000050c00720c */ /* 0x000fe20003f44070 */
[----:B0-----:R-:W-:Y:S01]  /*18910*/  IMAD.MOV.U32 R0, RZ, RZ, R2 ;  /* 0x000000ffff007224 */ /* 0x001fe200078e0002 */
[----:B------:R-:W-:-:S03]  /*18920*/  IABS R18, R6 ;  /* 0x0000000600127213 */ /* 0x000fc60000000000 */
[----:B------:R-:W-:Y:S01]  /*18930*/  @!P0 IMAD.MOV R0, RZ, RZ, -R0 ;  /* 0x000000ffff008224 */ /* 0x000fe200078e0a00 */
[----:B------:R-:W-:Y:S02]  /*18940*/  ISETP.GT.U32.AND P0, PT, R12, R14, PT ;  /* 0x0000000e0c00720c */ /* 0x000fe40003f04070 */
[----:B------:R-:W-:Y:S01]  /*18950*/  ISETP.GE.AND P4, PT, R10, RZ, PT ;  /* 0x000000ff0a00720c */ /* 0x000fe20003f86270 */
[----:B------:R-:W-:Y:S01]  /*18960*/  IMAD.HI.U32 R10, R4, R18, RZ ;  /* 0x00000012040a7227 */ /* 0x000fe200078e00ff */
[----:B------:R-:W-:-:S03]  /*18970*/  ISETP.GT.U32.AND P3, PT, R12, R9, PT ;  /* 0x000000090c00720c */ /* 0x000fc60003f64070 */
[----:B------:R-:W-:Y:S02]  /*18980*/  VIADD R15, R26, 0x2f ;  /* 0x0000002f1a0f7836 */ /* 0x000fe40000000000 */
[----:B------:R-:W-:Y:S02]  /*18990*/  IMAD.MOV R10, RZ, RZ, -R10 ;  /* 0x000000ffff0a7224 */ /* 0x000fe400078e0a0a */
[----:B------:R-:W-:Y:S01]  /*189a0*/  @!P2 IMAD.IADD R5, R5, 0x1, -R12 ;  /* 0x000000010505a824 */ /* 0x000fe200078e0a0c */
[----:B------:R-:W-:Y:S01]  /*189b0*/  ISETP.GE.AND P2, PT, R15, RZ, PT ;  /* 0x000000ff0f00720c */ /* 0x000fe20003f46270 */
[----:B------:R-:W-:Y:S01]  /*189c0*/  IMAD R18, R12, R10, R18 ;  /* 0x0000000a0c127224 */ /* 0x000fe200078e0212 */
[----:B------:R-:W-:Y:S01]  /*189d0*/  IABS R15, R15 ;  /* 0x0000000f000f7213 */ /* 0x000fe20000000000 */
[--C-:B------:R-:W-:Y:S02]  /*189e0*/  @!P0 IMAD.IADD R14, R14, 0x1, -R12.reuse ;  /* 0x000000010e0e8824 */ /* 0x100fe400078e0a0c */
[----:B------:R-:W-:Y:S01]  /*189f0*/  @!P3 IMAD.IADD R9, R9, 0x1, -R12 ;  /* 0x000000010909b824 */ /* 0x000fe200078e0a0c */
[----:B------:R-:W-:Y:S01]  /*18a00*/  ISETP.GT.U32.AND P3, PT, R12, R18, PT ;  /* 0x000000120c00720c */ /* 0x000fe20003f64070 */
[----:B------:R-:W-:Y:S01]  /*18a10*/  IMAD.HI.U32 R8, R4, R15, RZ ;  /* 0x0000000f04087227 */ /* 0x000fe200078e00ff */
[----:B------:R-:W-:Y:S01]  /*18a20*/  ISETP.GT.U32.AND P0, PT, R12, R14, PT ;  /* 0x0000000e0c00720c */ /* 0x000fe20003f04070 */
[----:B------:R0:W-:Y:S02]  /*18a30*/  STL [R1+0xdc], R0 ;  /* 0x0000dc0001007387 */ /* 0x0001e40000100800 */
[----:B------:R-:W-:-:S02]  /*18a40*/  IMAD.MOV R8, RZ, RZ, -R8 ;  /* 0x000000ffff087224 */ /* 0x000fc400078e0a08 */
[C---:B------:R-:W-:Y:S02]  /*18a50*/  VIADD R2, R26.reuse, 0x2e ;  /* 0x0000002e1a027836 */ /* 0x040fe40000000000 */
[----:B------:R-:W-:Y:S02]  /*18a60*/  VIADD R7, R26, 0x2d ;  /* 0x0000002d1a077836 */ /* 0x000fe40000000000 */
[----:B0-----:R-:W-:Y:S02]  /*18a70*/  IMAD.MOV.U32 R0, RZ, RZ, R5 ;  /* 0x000000ffff007224 */ /* 0x001fe400078e0005 */
[----:B------:R-:W-:Y:S02]  /*18a80*/  IMAD R15, R12, R8, R15 ;  /* 0x000000080c0f7224 */ /* 0x000fe400078e020f */
[----:B------:R-:W-:Y:S01]  /*18a90*/  @!P5 IMAD.MOV R0, RZ, RZ, -R0 ;  /* 0x000000ffff00d224 */ /* 0x000fe200078e0a00 */
[----:B------:R-:W-:Y:S01]  /*18aa0*/  ISETP.GE.AND P6, PT, R6, RZ, PT ;  /* 0x000000ff0600720c */ /* 0x000fe20003fc6270 */
[--C-:B------:R-:W-:Y:S01]  /*18ab0*/  @!P3 IMAD.IADD R18, R18, 0x1, -R12.reuse ;  /* 0x000000011212b824 */ /* 0x100fe200078e0a0c */
[----:B------:R-:W-:Y:S01]  /*18ac0*/  ISETP.GE.AND P1, PT, R11, RZ, PT ;  /* 0x000000ff0b00720c */ /* 0x000fe20003f26270 */
[----:B------:R-:W-:Y:S01]  /*18ad0*/  @!P0 IMAD.IADD R14, R14, 0x1, -R12 ;  /* 0x000000010e0e8824 */ /* 0x000fe200078e0a0c */
[----:B------:R-:W-:Y:S01]  /*18ae0*/  IABS R6, R2 ;  /* 0x0000000200067213 */ /* 0x000fe20000000000 */
[----:B------:R0:W-:Y:S01]  /*18af0*/  STL [R1+0xd8], R0 ;  /* 0x0000d80001007387 */ /* 0x0001e20000100800 */
[----:B------:R-:W-:-:S02]  /*18b00*/  IABS R11, R7 ;  /* 0x00000007000b7213 */ /* 0x000fc40000000000 */
[----:B------:R-:W-:Y:S01]  /*18b10*/  ISETP.GT.U32.AND P0, PT, R12, R15, PT ;  /* 0x0000000f0c00720c */ /* 0x000fe20003f04070 */
[----:B------:R-:W-:Y:S01]  /*18b20*/  IMAD.MOV.U32 R5, RZ, RZ, R6 ;  /* 0x000000ffff057224 */ /* 0x000fe200078e0006 */
[----:B------:R-:W-:Y:S01]  /*18b30*/  ISETP.GE.AND P5, PT, R2, RZ, PT ;  /* 0x000000ff0200720c */ /* 0x000fe20003fa6270 */
[----:B------:R-:W-:Y:S01]  /*18b40*/  IMAD.HI.U32 R2, R4, R11, RZ ;  /* 0x0000000b04027227 */ /* 0x000fe200078e00ff */
[----:B------:R-:W-:-:S03]  /*18b50*/  ISETP.GT.U32.AND P3, PT, R12, R18, PT ;  /* 0x000000120c00720c */ /* 0x000fc60003f64070 */
[----:B0-----:R-:W-:Y:S02]  /*18b60*/  IMAD.MOV.U32 R0, RZ, RZ, R9 ;  /* 0x000000ffff007224 */ /* 0x001fe400078e0009 */
[----:B------:R-:W-:-:S04]  /*18b70*/  IMAD.HI.U32 R6, R4, R5, RZ ;  /* 0x0000000504067227 */ /* 0x000fc800078e00ff */
[----:B------:R-:W-:Y:S01]  /*18b80*/  @!P4 IMAD.MOV R0, RZ, RZ, -R0 ;  /* 0x000000ffff00c224 */ /* 0x000fe200078e0a00 */
[----:B------:R-:W-:Y:S01]  /*18b90*/  ISETP.GE.AND P4, PT, R7, RZ, PT ;  /* 0x000000ff0700720c */ /* 0x000fe20003f86270 */
[----:B------:R-:W-:Y:S02]  /*18ba0*/  IMAD.MOV R7, RZ, RZ, -R2 ;  /* 0x000000ffff077224 */ /* 0x000fe400078e0a02 */
[----:B------:R-:W-:Y:S01]  /*18bb0*/  VIADD R2, R26, 0x2c ;  /* 0x0000002c1a027836 */ /* 0x000fe20000000000 */
[----:B------:R0:W-:Y:S01]  /*18bc0*/  STL [R1+0xd4], R0 ;  /* 0x0000d40001007387 */ /* 0x0001e20000100800 */
[----:B------:R-:W-:Y:S02]  /*18bd0*/  IMAD.MOV R6, RZ, RZ, -R6 ;  /* 0x000000ffff067224 */ /* 0x000fe400078e0a06 */
[----:B------:R-:W-:Y:S01]  /*18be0*/  @!P0 IMAD.IADD R15, R15, 0x1, -R12 ;  /* 0x000000010f0f8824 */ /* 0x000fe200078e0a0c */
[----:B------:R-:W-:Y:S01]  /*18bf0*/  IABS R8, R2 ;  /* 0x0000000200087213 */ /* 0x000fe20000000000 */
[----:B------:R-:W-:-:S02]  /*18c00*/  IMAD R5, R12, R6, R5 ;  /* 0x000000060c057224 */ /* 0x000fc400078e0205 */
[----:B0-----:R-:W-:Y:S01]  /*18c10*/  IMAD.MOV.U32 R0, RZ, RZ, R14 ;  /* 0x000000ffff007224 */ /* 0x001fe200078e000e */
[C---:B------:R-:W-:Y:S01]  /*18c20*/  ISETP.GT.U32.AND P0, PT, R12.reuse, R15, PT ;  /* 0x0000000f0c00720c */ /* 0x040fe20003f04070 */
[----:B------:R-:W-:Y:S02]  /*18c30*/  IMAD R11, R12, R7, R11 ;  /* 0x000000070c0b7224 */ /* 0x000fe400078e020b */
[----:B------:R-:W-:Y:S02]  /*18c40*/  @!P1 IMAD.MOV R0, RZ, RZ, -R0 ;  /* 0x000000ffff009224 */ /* 0x000fe400078e0a00 */
[----:B------:R-:W-:Y:S01]  /*18c50*/  @!P3 IMAD.IADD R18, R18, 0x1, -R12 ;  /* 0x000000011212b824 */ /* 0x000fe200078e0a0c */
[----:B------:R-:W-:Y:S01]  /*18c60*/  ISETP.GT.U32.AND P3, PT, R12, R5, PT ;  /* 0x000000050c00720c */ /* 0x000fe20003f64070 */
[----:B------:R-:W-:Y:S01]  /*18c70*/  IMAD.HI.U32 R14, R4, R8, RZ ;  /* 0x00000008040e7227 */ /* 0x000fe200078e00ff */
[----:B------:R0:W-:Y:S01]  /*18c80*/  STL [R1+0xd0], R0 ;  /* 0x0000d00001007387 */ /* 0x0001e20000100800 */
[----:B------:R-:W-:-:S02]  /*18c90*/  ISETP.GT.U32.AND P1, PT, R12, R11, PT ;  /* 0x0000000b0c00720c */ /* 0x000fc40003f24070 */
[----:B------:R-:W-:Y:S02]  /*18ca0*/  IMAD.MOV R14, RZ, RZ, -R14 ;  /* 0x000000ffff0e7224 */ /* 0x000fe400078e0a0e */
[----:B0-----:R-:W-:-:S04]  /*18cb0*/  IMAD.MOV.U32 R0, RZ, RZ, R18 ;  /* 0x000000ffff007224 */ /* 0x001fc800078e0012 */
[----:B------:R-:W-:Y:S01]  /*18cc0*/  @!P6 IMAD.MOV R0, RZ, RZ, -R0 ;  /* 0x000000ffff00e224 */ /* 0x000fe200078e0a00 */
[----:B------:R-:W-:Y:S01]  /*18cd0*/  ISETP.GE.AND P6, PT, R2, RZ, PT ;  /* 0x000000ff0200720c */ /* 0x000fe20003fc6270 */
[----:B------:R-:W-:Y:S02]  /*18ce0*/  IMAD R2, R12, R14, R8 ;  /* 0x0000000e0c027224 */ /* 0x000fe400078e0208 */
[----:B------:R-:W-:Y:S02]  /*18cf0*/  VIADD R9, R26, 0x2a ;  /* 0x0000002a1a097836 */ /* 0x000fe40000000000 */
[--C-:B------:R-:W-:Y:S01]  /*18d00*/  @!P0 IMAD.IADD R15, R15, 0x1, -R12.reuse ;  /* 0x000000010f0f8824 */ /* 0x100fe200078e0a0c */
[----:B------:R-:W-:Y:S01]  /*18d10*/  ISETP.GT.U32.AND P0, PT, R12, R2, PT ;  /* 0x000000020c00720c */ /* 0x000fe20003f04070 */
[----:B------:R-:W-:Y:S01]  /*18d20*/  @!P3 IMAD.IADD R5, R5, 0x1, -R12 ;  /* 0x000000010505b824 */ /* 0x000fe200078e0a0c */
[----:B------:R-:W-:Y:S01]  /*18d30*/  IABS R10, R9 ;  /* 0x00000009000a7213 */ /* 0x000fe20000000000 */
[----:B------:R-:W-:-:S02]  /*18d40*/  VIADD R13, R26, 0x2b ;  /* 0x0000002b1a0d7836 */ /* 0x000fc40000000000 */
[----:B------:R-:W-:Y:S02]  /*18d50*/  @!P1 IMAD.IADD R11, R11, 0x1, -R12 ;  /* 0x000000010b0b9824 */ /* 0x000fe400078e0a0c */
[----:B------:R-:W-:Y:S01]  /*18d60*/  VIADD R6, R26, 0x29 ;  /* 0x000000291a067836 */ /* 0x000fe20000000000 */
[----:B------:R-:W-:Y:S01]  /*18d70*/  ISETP.GT.U32.AND P3, PT, R12, R5, PT ;  /* 0x000000050c00720c */ /* 0x000fe20003f64070 */
[----:B------:R-:W-:Y:S01]  /*18d80*/  IMAD.HI.U32 R8, R4, R10, RZ ;  /* 0x0000000a04087227 */ /* 0x000fe200078e00ff */
[----:B------:R-:W-:Y:S02]  /*18d90*/  IABS R17, R13 ;  /* 0x0000000d00117213 */ /* 0x000fe40000000000 */
[----:B------:R-:W-:Y:S02]  /*18da0*/  ISETP.GT.U32.AND P1, PT, R12, R11, PT ;  /* 0x0000000b0c00720c */ /* 0x000fe40003f24070 */
[----:B------:R-:W-:Y:S01]  /*18db0*/  IABS R7, R6 ;  /* 0x0000000600077213 */ /* 0x000fe20000000000 */
[----:B------:R-:W-:Y:S01]  /*18dc0*/  IMAD.HI.U32 R18, R4, R17, RZ ;  /* 0x0000001104127227 */ /* 0x000fe200078e00ff */
[----:B------:R0:W-:Y:S03]  /*18dd0*/  STL [R1+0xc8], R0 ;  /* 0x0000c80001007387 */ /* 0x0001e60000100800 */
[----:B------:R-:W-:-:S02]  /*18de0*/  IMAD.MOV R8, RZ, RZ, -R8 ;  /* 0x000000ffff087224 */ /* 0x000fc400078e0a08 */
[----:B------:R-:W-:Y:S02]  /*18df0*/  @!P0 IMAD.IADD R2, R2, 0x1, -R12 ;  /* 0x0000000102028824 */ /* 0x000fe400078e0a0c */
[----:B------:R-:W-:-:S04]  /*18e00*/  IMAD.HI.U32 R14, R4, R7, RZ ;  /* 0x00000007040e7227 */ /* 0x000fc800078e00ff */
[----:B0-----:R-:W-:Y:S01]  /*18e10*/  IMAD.MOV.U32 R0, RZ, RZ, R15 ;  /* 0x000000ffff007224 */ /* 0x001fe200078e000f */
[C---:B------:R-:W-:Y:S01]  /*18e20*/  ISETP.GT.U32.AND P0, PT, R12.reuse, R2, PT ;  /* 0x000000020c00720c */ /* 0x040fe20003f04070 */
[----:B------:R-:W-:Y:S02]  /*18e30*/  IMAD.MOV R18, RZ, RZ, -R18 ;  /* 0x000000ffff127224 */ /* 0x000fe400078e0a12 */
[----:B------:R-:W-:Y:S02]  /*18e40*/  IMAD R10, R12, R8, R10 ;  /* 0x000000080c0a7224 */ /* 0x000fe400078e020a */
[----:B------:R-:W-:Y:S02]  /*18e50*/  IMAD.MOV R14, RZ, RZ, -R14 ;  /* 0x000000ffff0e7224 */ /* 0x000fe400078e0a0e */
[----:B------:R-:W-:Y:S02]  /*18e60*/  VIADD R8, R26, 0x28 ;  /* 0x000000281a087836 */ /* 0x000fe40000000000 */
[----:B------:R-:W-:Y:S01]  /*18e70*/  @!P3 IMAD.IADD R5, R5, 0x1, -R12 ;  /* 0x000000010505b824 */ /* 0x000fe200078e0a0c */
[----:B------:R-:W-:Y:S01]  /*18e80*/  ISETP.GE.AND P3, PT, R13, RZ, PT ;  /* 0x000000ff0d00720c */ /* 0x000fe20003f66270 */
[----:B------:R-:W-:-:S02]  /*18e90*/  @!P2 IMAD.MOV R0, RZ, RZ, -R0 ;  /* 0x000000ffff00a224 */ /* 0x000fc400078e0a00 */
[C---:B------:R-:W-:Y:S02]  /*18ea0*/  IMAD R13, R12.reuse, R18, R17 ;  /* 0x000000120c0d7224 */ /* 0x040fe400078e0211 */
[----:B------:R-:W-:Y:S01]  /*18eb0*/  @!P1 IMAD.IADD R11, R11, 0x1, -R12 ;  /* 0x000000010b0b9824 */ /* 0x000fe200078e0a0c */
[C---:B------:R-:W-:Y:S01]  /*18ec0*/  ISETP.GT.U32.AND P1, PT, R12.reuse, R10, PT ;  /* 0x0000000a0c00720c */ /* 0x040fe20003f24070 */
[C---:B------:R-:W-:Y:S01]  /*18ed0*/  IMAD R7, R12.reuse, R14, R7 ;  /* 0x0000000e0c077224 */ /* 0x040fe200078e0207 */
[----:B------:R-:W-:Y:S01]  /*18ee0*/  IABS R14, R8 ;  /* 0x00000008000e7213 */ /* 0x000fe20000000000 */
[----:B------:R0:W-:Y:S01]  /*18ef0*/  STL [R1+0xb8], R0 ;  /* 0x0000b80001007387 */ /* 0x0001e20000100800 */
[----:B------:R-:W-:Y:S01]  /*18f00*/  IMAD.MOV.U32 R15, RZ, RZ, R5 ;  /* 0x000000ffff0f7224 */ /* 0x000fe200078e0005 */
[----:B------:R-:W-:Y:S02]  /*18f10*/  ISETP.GT.U32.AND P2, PT, R12, R13, PT ;  /* 0x0000000d0c00720c */ /* 0x000fe40003f44070 */
[----:B------:R-:W-:-:S02]  /*18f20*/  IMAD.MOV.U32 R5, RZ, RZ, R14 ;  /* 0x000000ffff057224 */ /* 0x000fc400078e000e */
[----:B------:R-:W-:Y:S02]  /*18f30*/  @!P5 IMAD.MOV R15, RZ, RZ, -R15 ;  /* 0x000000ffff0fd224 */ /* 0x000fe400078e0a0f */
[----:B0-----:R-:W-:Y:S01]  /*18f40*/  IMAD.MOV.U32 R0, RZ, RZ, R11 ;  /* 0x000000ffff007224 */ /* 0x001fe200078e000b */
[----:B------:R-:W-:Y:S01]  /*18f50*/  ISETP.GE.AND P5, PT, R9, RZ, PT ;  /* 0x000000ff0900720c */ /* 0x000fe20003fa6270 */
[----:B------:R-:W-:Y:S02]  /*18f60*/  VIADD R9, R26, 0x27 ;  /* 0x000000271a097836 */ /* 0x000fe40000000000 */
[----:B------:R-:W-:Y:S02]  /*18f70*/  @!P4 IMAD.MOV R0, RZ, RZ, -R0 ;  /* 0x000000ffff00c224 */ /* 0x000fe400078e0a00 */
[----:B------:R-:W-:Y:S01]  /*18f80*/  @!P0 IMAD.IADD R2, R2, 0x1, -R12 ;  /* 0x0000000102028824 */ /* 0x000fe200078e0a0c */
[----:B------:R-:W-:Y:S01]  /*18f90*/  STL [R1+0xb4], R15 ;  /* 0x0000b40f01007387 */ /* 0x000fe20000100800 */
[----:B------:R-:W-:Y:S01]  /*18fa0*/  IMAD.HI.U32 R11, R4, R5, RZ ;  /* 0x00000005040b7227 */ /* 0x000fe200078e00ff */
[----:B------:R-:W-:-:S02]  /*18fb0*/  ISETP.GT.U32.AND P4, PT, R12, R7, PT ;  /* 0x000000070c00720c */ /* 0x000fc40003f84070 */
[----:B------:R0:W-:Y:S01]  /*18fc0*/  STL [R1+0xac], R0 ;  /* 0x0000ac0001007387 */ /* 0x0001e20000100800 */
[--C-:B------:R-:W-:Y:S01]  /*18fd0*/  @!P1 IMAD.IADD R10, R10, 0x1, -R12.reuse ;  /* 0x000000010a0a9824 */ /* 0x100fe200078e0a0c */
[----:B------:R-:W-:Y:S01]  /*18fe0*/  IABS R18, R9 ;  /* 0x0000000900127213 */ /* 0x000fe20000000000 */
[----:B------:R-:W-:Y:S02]  /*18ff0*/  IMAD.MOV R11, RZ, RZ, -R11 ;  /* 0x000000ffff0b7224 */ /* 0x000fe400078e0a0b */
[----:B------:R-:W-:Y:S02]  /*19000*/  @!P2 IMAD.IADD R13, R13, 0x1, -R12 ;  /* 0x000000010d0da824 */ /* 0x000fe400078e0a0c */
[----:B0-----:R-:W-:Y:S02]  /*19010*/  IMAD.MOV.U32 R0, RZ, RZ, R2 ;  /* 0x000000ffff007224 */ /* 0x001fe400078e0002 */
[C---:B------:R-:W-:Y:S02]  /*19020*/  IMAD R5, R12.reuse, R11, R5 ;  /* 0x0000000b0c057224 */ /* 0x040fe400078e0205 */
[----:B------:R-:W-:Y:S01]  /*19030*/  @!P6 IMAD.MOV R0, RZ, RZ, -R0 ;  /* 0x000000ffff00e224 */ /* 0x000fe200078e0a00 */
[----:B------:R-:W-:Y:S01]  /*19040*/  ISETP.GT.U32.AND P6, PT, R12, R10, PT ;  /* 0x0000000a0c00720c */ /* 0x000fe20003fc4070 */
[----:B------:R-:W-:Y:S01]  /*19050*/  IMAD.HI.U32 R11, R4, R18, RZ ;  /* 0x00000012040b7227 */ /* 0x000fe200078e00ff */
[----:B------:R-:W-:-:S03]  /*19060*/  ISETP.GT.U32.AND P1, PT, R12, R13, PT ;  /* 0x0000000d0c00720c */ /* 0x000fc60003f24070 */
[----:B------:R-:W-:Y:S02]  /*19070*/  IMAD.MOV R11, RZ, RZ, -R11 ;  /* 0x000000ffff0b7224 */ /* 0x000fe400078e0a0b */
[----:B------:R-:W-:Y:S02]  /*19080*/  @!P4 IMAD.IADD R7, R7, 0x1, -R12 ;  /* 0x000000010707c824 */ /* 0x000fe400078e0a0c */
[----:B------:R-:W-:Y:S01]  /*19090*/  IMAD R18, R12, R11, R18 ;  /* 0x0000000b0c127224 */ /* 0x000fe200078e0212 */
[----:B------:R-:W-:Y:S01]  /*190a0*/  ISETP.GE.AND P0, PT, R6, RZ, PT ;  /* 0x000000ff0600720c */ /* 0x000fe20003f06270 */
[----:B------:R-:W-:Y:S01]  /*190b0*/  VIADD R6, R26, 0x26 ;  /* 0x000000261a067836 */ /* 0x000fe20000000000 */
[----:B------:R-:W-:Y:S01]  /*190c0*/  ISETP.GT.U32.AND P4, PT, R12, R7, PT ;  /* 0x000000070c00720c */ /* 0x000fe20003f84070 */
[--C-:B------:R-:W-:Y:S01]  /*190d0*/  @!P6 IMAD.IADD R10, R10, 0x1, -R12.reuse ;  /* 0x000000010a0ae824 */ /* 0x100fe200078e0a0c */
[C---:B------:R-:W-:Y:S01]  /*190e0*/  ISETP.GT.U32.AND P6, PT, R12.reuse, R18, PT ;  /* 0x000000120c00720c */ /* 0x040fe20003fc4070 */
[----:B------:R-:W-:Y:S01]  /*190f0*/  @!P1 IMAD.IADD R13, R13, 0x1, -R12 ;  /* 0x000000010d0d9824 */ /* 0x000fe200078e0a0c */
[----:B------:R-:W-:Y:S01]  /*19100*/  ISETP.GT.U32.AND P1, PT, R12, R5, PT ;  /* 0x000000050c00720c */ /* 0x000fe20003f24070 */
[----:B------:R-:W-:Y:S01]  /*19110*/  VIADD R2, R26, 0x25 ;  /* 0x000000251a027836 */ /* 0x000fe20000000000 */
[----:B------:R-:W-:-:S02]  /*19120*/  IABS R17, R6 ;  /* 0x0000000600117213 */ /* 0x000fc40000000000 */
[----:B------:R-:W-:Y:S01]  /*19130*/  ISETP.GE.AND P2, PT, R8, RZ, PT ;  /* 0x000000ff0800720c */ /* 0x000fe20003f46270 */
[----:B------:R-:W-:Y:S01]  /*19140*/  VIADD R8, R26, 0x24 ;  /* 0x000000241a087836 */ /* 0x000fe20000000000 */
[----:B------:R-:W-:Y:S01]  /*19150*/  IABS R15, R2 ;  /* 0x00000002000f7213 */ /* 0x000fe20000000000 */
[----:B------:R-:W-:Y:S01]  /*19160*/  IMAD.HI.U32 R11, R4, R17, RZ ;  /* 0x00000011040b7227 */ /* 0x000fe200078e00ff */
[----:B------:R0:W-:Y:S03]  /*19170*/  STL [R1+0xa8], R0 ;  /* 0x0000a80001007387 */ /* 0x0001e60000100800 */
[--C-:B------:R-:W-:Y:S01]  /*19180*/  @!P4 IMAD.IADD R7, R7, 0x1, -R12.reuse ;  /* 0x000000010707c824 */ /* 0x100fe200078e0a0c */
[----:B------:R-:W-:Y:S01]  /*19190*/  ISETP.GE.AND P4, PT, R9, RZ, PT ;  /* 0x000000ff0900720c */ /* 0x000fe20003f86270 */
[----:B------:R-:W-:Y:S01]  /*191a0*/  @!P6 IMAD.IADD R18, R18, 0x1, -R12 ;  /* 0x000000011212e824 */ /* 0x000fe200078e0a0c */
[----:B------:R-:W-:Y:S01]  /*191b0*/  IABS R14, R8 ;  /* 0x00000008000e7213 */ /* 0x000fe20000000000 */
[----:B------:R-:W-:-:S04]  /*191c0*/  IMAD.HI.U32 R9, R4, R15, RZ ;  /* 0x0000000f04097227 */ /* 0x000fc800078e00ff */
[----:B0-----:R-:W-:Y:S02]  /*191d0*/  IMAD.MOV.U32 R0, RZ, RZ, R13 ;  /* 0x000000ffff007224 */ /* 0x001fe400078e000d */
[----:B------:R-:W-:Y:S02]  /*191e0*/  IMAD.MOV R11, RZ, RZ, -R11 ;  /* 0x000000ffff0b7224 */ /* 0x000fe400078e0a0b */
[----:B------:R-:W-:Y:S01]  /*191f0*/  @!P3 IMAD.MOV R0, RZ, RZ, -R0 ;  /* 0x000000ffff00b224 */ /* 0x000fe200078e0a00 */
[----:B------:R-:W-:Y:S01]  /*19200*/  ISETP.GT.U32.AND P3, PT, R12, R18, PT ;  /* 0x000000120c00720c */ /* 0x000fe20003f64070 */
[----:B------:R-:W-:Y:S01]  /*19210*/  @!P1 IMAD.IADD R5, R5, 0x1, -R12 ;  /* 0x0000000105059824 */ /* 0x000fe200078e0a0c */
[----:B------:R-:W-:Y:S01]  /*19220*/  ISETP.GE.AND P1, PT, R6, RZ, PT ;  /* 0x000000ff0600720c */ /* 0x000fe20003f26270 */
[----:B------:R-:W-:Y:S02]  /*19230*/  IMAD.MOV R9, RZ, RZ, -R9 ;  /* 0x000000ffff097224 */ /* 0x000fe400078e0a09 */
[----:B------:R-:W-:-:S02]  /*19240*/  IMAD R17, R12, R11, R17 ;  /* 0x0000000b0c117224 */ /* 0x000fc400078e0211 */
[----:B------:R-:W-:Y:S01]  /*19250*/  IMAD.HI.U32 R6, R4, R14, RZ ;  /* 0x0000000e04067227 */ /* 0x000fe200078e00ff */
[----:B------:R0:W-:Y:S03]  /*19260*/  STL [R1+0xa4], R0 ;  /* 0x0000a40001007387 */ /* 0x0001e60000100800 */
[C---:B------:R-:W-:Y:S02]  /*19270*/  IMAD R15, R12.reuse, R9, R15 ;  /* 0x000000090c0f7224 */ /* 0x040fe400078e020f */
[----:B------:R-:W-:Y:S01]  /*19280*/  @!P5 IMAD.MOV R10, RZ, RZ, -R10 ;  /* 0x000000ffff0ad224 */ /* 0x000fe200078e0a0a */
[C---:B------:R-:W-:Y:S01]  /*19290*/  ISETP.GT.U32.AND P5, PT, R12.reuse, R17, PT ;  /* 0x000000110c00720c */ /* 0x040fe20003fa4070 */
[----:B------:R-:W-:Y:S02]  /*192a0*/  IMAD.MOV R6, RZ, RZ, -R6 ;  /* 0x000000ffff067224 */ /* 0x000fe400078e0a06 */
[----:B0-----:R-:W-:Y:S01]  /*192b0*/  IMAD.MOV.U32 R0, RZ, RZ, R7 ;  /* 0x000000ffff007224 */ /* 0x001fe200078e0007 */
[C---:B------:R-:W-:Y:S01]  /*192c0*/  ISETP.GT.U32.AND P6, PT, R12.reuse, R5, PT ;  /* 0x000000050c00720c */ /* 0x040fe20003fc4070 */
[----:B------:R-:W-:-:S02]  /*192d0*/  IMAD R14, R12, R6, R14 ;  /* 0x000000060c0e7224 */ /* 0x000fc400078e020e */
[----:B------:R-:W-:Y:S01]  /*192e0*/  @!P0 IMAD.MOV R0, RZ, RZ, -R0 ;  /* 0x000000ffff008224 */ /* 0x000fe200078e0a00 */
[----:B------:R-:W-:Y:S01]  /*192f0*/  ISETP.GT.U32.AND P0, PT, R12, R15, PT ;  /* 0x0000000f0c00720c */ /* 0x000fe20003f04070 */
[--C-:B------:R-:W-:Y:S01]  /*19300*/  @!P3 IMAD.IADD R18, R18, 0x1, -R12.reuse ;  /* 0x000000011212b824 */ /* 0x100fe200078e0a0c */
[----:B------:R-:W-:Y:S01]  /*19310*/  ISETP.GT.U32.AND P3, PT, R12, R14, PT ;  /* 0x0000000e0c00720c */ /* 0x000fe20003f64070 */
[----:B------:R-:W-:Y:S01]  /*19320*/  VIADD R7, R26, 0x23 ;  /* 0x000000231a077836 */ /* 0x000fe20000000000 */
[----:B------:R0:W-:Y:S01]  /*19330*/  STL [R1+0xa0], R10 ;  /* 0x0000a00a01007387 */ /* 0x0001e20000100800 */
[----:B------:R-:W-:-:S03]  /*19340*/  @!P5 IMAD.IADD R17, R17, 0x1, -R12 ;  /* 0x000000011111d824 */ /* 0x000fc600078e0a0c */
[----:B------:R-:W-:Y:S01]  /*19350*/  IABS R6, R7 ;  /* 0x0000000700067213 */ /* 0x000fe20000000000 */
[--C-:B------:R-:W-:Y:S01]  /*19360*/  @!P6 IMAD.IADD R5, R5, 0x1, -R12.reuse ;  /* 0x000000010505e824 */ /* 0x100fe200078e0a0c */
[----:B------:R-:W-:Y:S01]  /*19370*/  ISETP.GE.AND P6, PT, R2, RZ, PT ;  /* 0x000000ff0200720c */ /* 0x000fe20003fc6270 */
[----:B0-----:R-:W-:Y:S02]  /*19380*/  VIADD R10, R26, 0x22 ;  /* 0x000000221a0a7836 */ /* 0x001fe40000000000 */
[--C-:B------:R-:W-:Y:S01]  /*19390*/  @!P0 IMAD.IADD R15, R15, 0x1, -R12.reuse ;  /* 0x000000010f0f8824 */ /* 0x100fe200078e0a0c */
[----:B------:R-:W-:Y:S01]  /*193a0*/  ISETP.GT.U32.AND P0, PT, R12, R17, PT ;  /* 0x000000110c00720c */ /* 0x000fe20003f04070 */
[----:B------:R-:W-:Y:S01]  /*193b0*/  IMAD.HI.U32 R9, R4, R6, RZ ;  /* 0x0000000604097227 */ /* 0x000fe200078e00ff */
[----:B------:R-:W-:Y:S01]  /*193c0*/  IABS R2, R10 ;  /* 0x0000000a00027213 */ /* 0x000fe20000000000 */
[----:B------:R0:W-:Y:S02]  /*193d0*/  STL [R1+0x94], R0 ;  /* 0x0000940001007387 */ /* 0x0001e40000100800 */
[----:B------:R-:W-:Y:S01]  /*193e0*/  @!P3 IMAD.IADD R14, R14, 0x1, -R12 ;  /* 0x000000010e0eb824 */ /* 0x000fe200078e0a0c */
[----:B------:R-:W-:Y:S01]  /*193f0*/  ISETP.GT.U32.AND P3, PT, R12, R15, PT ;  /* 0x0000000f0c00720c */ /* 0x000fe20003f64070 */
[----:B------:R-:W-:Y:S01]  /*19400*/  IMAD.MOV R9, RZ, RZ, -R9 ;  /* 0x000000ffff097224 */ /* 0x000fe200078e0a09 */
[----:B------:R-:W-:Y:S01]  /*19410*/  ISETP.GE.AND P5, PT, R8, RZ, PT ;  /* 0x000000ff0800720c */ /* 0x000fe20003fa6270 */
[----:B0-----:R-:W-:-:S02]  /*19420*/  IMAD.MOV.U32 R0, RZ, RZ, R5 ;  /* 0x000000ffff007224 */ /* 0x001fc400078e0005 */
[----:B------:R-:W-:-:S04]  /*19430*/  IMAD.HI.U32 R5, R4, R2, RZ ;  /* 0x0000000204057227 */ /* 0x000fc800078e00ff */
[----:B------:R-:W-:Y:S02]  /*19440*/  IMAD R6, R12, R9, R6 ;  /* 0x000000090c067224 */ /* 0x000fe400078e0206 */
[----:B------:R-:W-:Y:S02]  /*19450*/  IMAD.MOV R5, RZ, RZ, -R5 ;  /* 0x000000ffff057224 */ /* 0x000fe400078e0a05 */
[----:B------:R-:W-:Y:S02]  /*19460*/  VIADD R8, R26, 0x21 ;  /* 0x000000211a087836 */ /* 0x000fe40000000000 */
[----:B------:R-:W-:Y:S01]  /*19470*/  @!P0 IMAD.IADD R17, R17, 0x1, -R12 ;  /* 0x0000000111118824 */ /* 0x000fe200078e0a0c */
[C---:B------:R-:W-:Y:S01]  /*19480*/  ISETP.GT.U32.AND P0, PT, R12.reuse, R6, PT ;  /* 0x000000060c00720c */ /* 0x040fe20003f04070 */
[----:B------:R-:W-:Y:S01]  /*19490*/  IMAD R2, R12, R5, R2 ;  /* 0x000000050c027224 */ /* 0x000fe200078e0202 */
[----:B------:R-:W-:Y:S01]  /*194a0*/  IABS R19, R8 ;  /* 0x0000000800137213 */ /* 0x000fe20000000000 */
[----:B------:R-:W-:-:S03]  /*194b0*/  @!P3 IMAD.IADD R15, R15, 0x1, -R12 ;  /* 0x000000010f0fb824 */ /* 0x000fc600078e0a0c */
[----:B------:R-:W-:Y:S01]  /*194c0*/  ISETP.GT.U32.AND P3, PT, R12, R2, PT ;  /* 0x000000020c00720c */ /* 0x000fe20003f64070 */
[----:B------:R-:W-:-:S04]  /*194d0*/  IMAD.HI.U32 R20, R4, R19, RZ ;  /* 0x0000001304147227 */ /* 0x000fc800078e00ff */
[----:B------:R-:W-:Y:S01]  /*194e0*/  @!P2 IMAD.MOV R0, RZ, RZ, -R0 ;  /* 0x000000ffff00a224 */ /* 0x000fe200078e0a00 */
[----:B------:R-:W-:Y:S01]  /*194f0*/  ISETP.GT.U32.AND P2, PT, R12, R14, PT ;  /* 0x0000000e0c00720c */ /* 0x000fe20003f44070 */
[----:B------:R-:W-:Y:S02]  /*19500*/  IMAD.MOV R20, RZ, RZ, -R20 ;  /* 0x000000ffff147224 */ /* 0x000fe400078e0a14 */
[--C-:B------:R-:W-:Y:S01]  /*19510*/  @!P0 IMAD.IADD R6, R6, 0x1, -R12.reuse ;  /* 0x0000000106068824 */ /* 0x100fe200078e0a0c */
[----:B------:R-:W-:Y:S01]  /*19520*/  ISETP.GE.AND P0, PT, R10, RZ, PT ;  /* 0x000000ff0a00720c */ /* 0x000fe20003f06270 */
[----:B------:R-:W-:Y:S02]  /*19530*/  VIADD R9, R26, 0x20 ;  /* 0x000000201a097836 */ /* 0x000fe40000000000 */
[----:B------:R-:W-:Y:S02]  /*19540*/  IMAD R10, R12, R20, R19 ;  /* 0x000000140c0a7224 */ /* 0x000fe400078e0213 */
[----:B------:R-:W-:Y:S01]  /*19550*/  IMAD.MOV.U32 R16, RZ, RZ, R17 ;  /* 0x000000ffff107224 */ /* 0x000fe200078e0011 */
[----:B------:R0:W-:Y:S01]  /*19560*/  STL [R1+0x90], R0 ;  /* 0x0000900001007387 */ /* 0x0001e20000100800 */
[----:B------:R-:W-:Y:S01]  /*19570*/  @!P3 IMAD.IADD R2, R2, 0x1, -R12 ;  /* 0x000000010202b824 */ /* 0x000fe200078e0a0c */
[----:B------:R-:W-:Y:S01]  /*19580*/  IABS R13, R9 ;  /* 0x00000009000d7213 */ /* 0x000fe20000000000 */
[----:B------:R-:W-:Y:S01]  /*19590*/  @!P1 IMAD.MOV R16, RZ, RZ, -R16 ;  /* 0x000000ffff109224 */ /* 0x000fe200078e0a10 */
[C---:B------:R-:W-:Y:S01]  /*195a0*/  ISETP.GT.U32.AND P1, PT, R12.reuse, R10, PT ;  /* 0x0000000a0c00720c */ /* 0x040fe20003f24070 */
[----:B0-----:R-:W-:Y:S01]  /*195b0*/  IMAD.MOV.U32 R0, RZ, RZ, R18 ;  /* 0x000000ffff007224 */ /* 0x001fe200078e0012 */
[----:B------:R-:W-:Y:S01]  /*195c0*/  ISETP.GT.U32.AND P3, PT, R12, R2, PT ;  /* 0x000000020c00720c */ /* 0x000fe20003f64070 */
[----:B------:R-:W-:-:S02]  /*195d0*/  VIADD R5, R26, 0x1f ;  /* 0x0000001f1a057836 */ /* 0x000fc40000000000 */
[----:B------:R-:W-:Y:S01]  /*195e0*/  @!P4 IMAD.MOV R0, RZ, RZ, -R0 ;  /* 0x000000ffff00c224 */ /* 0x000fe200078e0a00 */
[----:B------:R-:W-:Y:S01]  /*195f0*/  ISETP.GT.U32.AND P4, PT, R12, R6, PT ;  /* 0x000000060c00720c */ /* 0x000fe20003f84070 */
[--C-:B------:R-:W-:Y:S02]  /*19600*/  @!P2 IMAD.IADD R14, R14, 0x1, -R12.reuse ;  /* 0x000000010e0ea824 */ /* 0x100fe400078e0a0c */
[----:B------:R-:W-:Y:S01]  /*19610*/  IMAD.HI.U32 R11, R4, R13, RZ ;  /* 0x0000000d040b7227 */ /* 0x000fe200078e00ff */
[----:B------:R0:W-:Y:S01]  /*19620*/  STL [R1+0x8c], R0 ;  /* 0x00008c0001007387 */ /* 0x0001e20000100800 */
[----:B------:R-:W-:Y:S02]  /*19630*/  ISETP.GE.AND P2, PT, R7, RZ, PT ;  /* 0x000000ff0700720c */ /* 0x000fe40003f46270 */
[----:B------:R-:W-:Y:S01]  /*19640*/  IMAD.MOV R11, RZ, RZ, -R11 ;  /* 0x000000ffff0b7224 */ /* 0x000fe200078e0a0b */
[----:B------:R-:W-:Y:S01]  /*19650*/  IABS R7, R5 ;  /* 0x0000000500077213 */ /* 0x000fe20000000000 */
[----:B------:R-:W-:-:S02]  /*19660*/  @!P1 IMAD.IADD R10, R10, 0x1, -R12 ;  /* 0x000000010a0a9824 */ /* 0x000fc400078e0a0c */
[----:B0-----:R-:W-:Y:S02]  /*19670*/  IMAD.MOV.U32 R0, RZ, RZ, R14 ;  /* 0x000000ffff007224 */ /* 0x001fe400078e000e */
[----:B------:R-:W-:Y:S02]  /*19680*/  IMAD R13, R12, R11, R13 ;  /* 0x0000000b0c0d7224 */ /* 0x000fe400078e020d */
[----:B------:R-:W-:Y:S01]  /*19690*/  @!P5 IMAD.MOV R0, RZ, RZ, -R0 ;  /* 0x000000ffff00d224 */ /* 0x000fe200078e0a00 */
[----:B------:R-:W-:Y:S01]  /*196a0*/  ISETP.GE.AND P5, PT, R9, RZ, PT ;  /* 0x000000ff0900720c */ /* 0x000fe20003fa6270 */
[----:B------:R-:W-:Y:S01]  /*196b0*/  IMAD.HI.U32 R9, R4, R7, RZ ;  /* 0x0000000704097227 */ /* 0x000fe200078e00ff */
[----:B------:R-:W-:-:S03]  /*196c0*/  ISETP.GT.U32.AND P1, PT, R12, R10, PT ;  /* 0x0000000a0c00720c */ /* 0x000fc60003f24070 */
[----:B------:R-:W-:Y:S01]  /*196d0*/  @!P6 IMAD.MOV R15, RZ, RZ, -R15 ;  /* 0x000000ffff0fe224 */ /* 0x000fe200078e0a0f */
[----:B------:R-:W-:Y:S01]  /*196e0*/  ISETP.GE.AND P6, PT, R8, RZ, PT ;  /* 0x000000ff0800720c */ /* 0x000fe20003fc6270 */
[--C-:B------:R-:W-:Y:S01]  /*196f0*/  @!P4 IMAD.IADD R6, R6, 0x1, -R12.reuse ;  /* 0x000000010606c824 */ /* 0x100fe200078e0a0c */
[----:B------:R-:W-:Y:S01]  /*19700*/  ISETP.GE.AND P4, PT, R5, RZ, PT ;  /* 0x000000ff0500720c */ /* 0x000fe20003f86270 */
[----:B------:R-:W-:Y:S01]  /*19710*/  @!P3 IMAD.IADD R2, R2, 0x1, -R12 ;  /* 0x000000010202b824 */ /* 0x000fe200078e0a0c */
[----:B------:R-:W-:Y:S01]  /*19720*/  ISETP.GT.U32.AND P3, PT, R12, R13, PT ;  /* 0x0000000d0c00720c */ /* 0x000fe20003f64070 */
[----:B------:R-:W-:Y:S01]  /*19730*/  VIADD R8, R26, 0x1e ;  /* 0x0000001e1a087836 */ /* 0x000fe20000000000 */
[----:B------:R-:W-:Y:S01]  /*19740*/  STL [R1+0x88], R16 ;  /* 0x0000881001007387 */ /* 0x000fe20000100800 */
[----:B------:R-:W-:-:S03]  /*19750*/  IMAD.MOV R5, RZ, RZ, -R9 ;  /* 0x000000ffff057224 */ /* 0x000fc600078e0a09 */
[----:B------:R-:W-:Y:S01]  /*19760*/  STL [R1+0x80], R15 ;  /* 0x0000800f01007387 */ /* 0x000fe20000100800 */
[----:B------:R-:W-:Y:S01]  /*19770*/  IABS R9, R8 ;  /* 0x0000000800097213 */ /* 0x000fe20000000000 */
[----:B------:R-:W-:Y:S02]  /*19780*/  IMAD R5, R12, R5, R7 ;  /* 0x000000050c057224 */ /* 0x000fe400078e0207 */
[----:B------:R0:W-:Y:S01]  /*19790*/  STL [R1+0x7c], R0 ;  /* 0x00007c0001007387 */ /* 0x0001e20000100800 */
[----:B------:R-:W-:Y:S02]  /*197a0*/  IMAD.MOV.U32 R14, RZ, RZ, R6 ;  /* 0x000000ffff0e7224 */ /* 0x000fe400078e0006 */
[----:B0-----:R-:W-:Y:S02]  /*197b0*/  IMAD.MOV.U32 R0, RZ, RZ, R2 ;  /* 0x000000ffff007224 */ /* 0x001fe400078e0002 */
[----:B------:R-:W-:-:S04]  /*197c0*/  IMAD.HI.U32 R2, R4, R9, RZ ;  /* 0x0000000904027227 */ /* 0x000fc800078e00ff */
[----:B------:R-:W-:Y:S01]  /*197d0*/  @!P0 IMAD.MOV R0, RZ, RZ, -R0 ;  /* 0x000000ffff008224 */ /* 0x000fe200078e0a00 */
[----:B------:R-:W-:Y:S01]  /*197e0*/  ISETP.GT.U32.AND P0, PT, R12, R5, PT ;  /* 0x000000050c00720c */ /* 0x000fe20003f04070 */
[----:B------:R-:W-:Y:S02]  /*197f0*/  @!P2 IMAD.MOV R14, RZ, RZ, -R14 ;  /* 0x000000ffff0ea224 */ /* 0x000fe400078e0a0e */
[----:B------:R-:W-:Y:S02]  /*19800*/  @!P3 IMAD.IADD R13, R13, 0x1, -R12 ;  /* 0x000000010d0db824 */ /* 0x000fe400078e0a0c */
[----:B------:R-:W-:Y:S02]  /*19810*/  IMAD.MOV R2, RZ, RZ, -R2 ;  /* 0x000000ffff027224 */ /* 0x000fe400078e0a02 */
[----:B------:R-:W-:Y:S01]  /*19820*/  @!P1 IMAD.IADD R10, R10, 0x1, -R12 ;  /* 0x000000010a0a9824 */ /* 0x000fe200078e0a0c */
[----:B------:R-:W-:Y:S01]  /*19830*/  STL [R1+0x78], R14 ;  /* 0x0000780e01007387 */ /* 0x000fe20000100800 */
[C---:B------:R-:W-:Y:S01]  /*19840*/  ISETP.GT.U32.AND P3, PT, R12.reuse, R13, PT ;  /* 0x0000000d0c00720c */ /* 0x040fe20003f64070 */
[----:B------:R-:W-:-:S02]  /*19850*/  IMAD R9, R12, R2, R9 ;  /* 0x000000020c097224 */ /* 0x000fc400078e0209 */
[----:B------:R0:W-:Y:S01]  /*19860*/  STL [R1+0x74], R0 ;  /* 0x0000740001007387 */ /* 0x0001e20000100800 */
[C---:B------:R-:W-:Y:S02]  /*19870*/  VIADD R6, R26.reuse, 0x1d ;  /* 0x0000001d1a067836 */ /* 0x040fe40000000000 */
[----:B------:R-:W-:Y:S02]  /*19880*/  @!P0 IMAD.IADD R5, R5, 0x1, -R12 ;  /* 0x0000000105058824 */ /* 0x000fe400078e0a0c */
[----:B0-----:R-:W-:Y:S02]  /*19890*/  IMAD.MOV.U32 R0, RZ, RZ, R10 ;  /* 0x000000ffff007224 */ /* 0x001fe400078e000a */
[----:B------:R-:W-:Y:S02]  /*198a0*/  VIADD R14, R26, 0x1c ;  /* 0x0000001c1a0e7836 */ /* 0x000fe40000000000 */
[----:B------:R-:W-:Y:S01]  /*198b0*/  @!P6 IMAD.MOV R0, RZ, RZ, -R0 ;  /* 0x000000ffff00e224 */ /* 0x000fe200078e0a00 */
[----:B------:R-:W-:-:S02]  /*198c0*/  ISETP.GT.U32.AND P6, PT, R12, R9, PT ;  /* 0x000000090c00720c */ /* 0x000fc40003fc4070 */
[----:B------:R-:W-:Y:S02]  /*198d0*/  IABS R7, R6 ;  /* 0x0000000600077213 */ /* 0x000fe40000000000 */
[----:B------:R-:W-:Y:S02]  /*198e0*/  ISETP.GE.AND P2, PT, R8, RZ, PT ;  /* 0x000000ff0800720c */ /* 0x000fe40003f46270 */
[----:B------:R-:W-:Y:S02]  /*198f0*/  IABS R8, R14 ;  /* 0x0000000e00087213 */ /* 0x000fe40000000000 */
[----:B------:R-:W-:Y:S01]  /*19900*/  ISETP.GT.U32.AND P0, PT, R12, R5, PT ;  /* 0x000000050c00720c */ /* 0x000fe20003f04070 */
[----:B------:R-:W-:Y:S01]  /*19910*/  IMAD.HI.U32 R11, R4, R7, RZ ;  /* 0x00000007040b7227 */ /* 0x000fe200078e00ff */
[----:B------:R-:W-:-:S03]  /*19920*/  ISETP.GE.AND P1, PT, R6, RZ, PT ;  /* 0x000000ff0600720c */ /* 0x000fc60003f26270 */
[----:B------:R-:W-:Y:S02]  /*19930*/  @!P3 IMAD.IADD R13, R13, 0x1, -R12 ;  /* 0x000000010d0db824 */ /* 0x000fe400078e0a0c */
[----:B------:R-:W-:Y:S01]  /*19940*/  VIADD R6, R26, 0x1b ;  /* 0x0000001b1a067836 */ /* 0x000fe20000000000 */
[----:B------:R0:W-:Y:S01]  /*19950*/  STL [R1+0x70], R0 ;  /* 0x0000700001007387 */ /* 0x0001e20000100800 */
[----:B------:R-:W-:-:S04]  /*19960*/  IMAD.HI.U32 R10, R4, R8, RZ ;  /* 0x00000008040a7227 */ /* 0x000fc800078e00ff */
[----:B------:R-:W-:Y:S01]  /*19970*/  IMAD.MOV R11, RZ, RZ, -R11 ;  /* 0x000000ffff0b7224 */ /* 0x000fe200078e0a0b */
[----:B------:R-:W-:Y:S01]  /*19980*/  IABS R2, R6 ;  /* 0x0000000600027213 */ /* 0x000fe20000000000 */
[----:B------:R-:W-:Y:S02]  /*19990*/  @!P6 IMAD.IADD R9, R9, 0x1, -R12 ;  /* 0x000000010909e824 */ /* 0x000fe400078e0a0c */
[----:B0-----:R-:W-:Y:S02]  /*199a0*/  IMAD.MOV.U32 R0, RZ, RZ, R13 ;  /* 0x000000ffff007224 */ /* 0x001fe400078e000d */
[----:B------:R-:W-:Y:S02]  /*199b0*/  IMAD.MOV R10, RZ, RZ, -R10 ;  /* 0x000000ffff0a7224 */ /* 0x000fe400078e0a0a */
[----:B------:R-:W-:Y:S02]  /*199c0*/  IMAD R7, R12, R11, R7 ;  /* 0x0000000b0c077224 */ /* 0x000fe400078e0207 */
[----:B------:R-:W-:Y:S01]  /*199d0*/  @!P5 IMAD.MOV R0, RZ, RZ, -R0 ;  /* 0x000000ffff00d224 */ /* 0x000fe200078e0a00 */
[----:B------:R-:W-:Y:S01]  /*199e0*/  ISETP.GE.AND P5, PT, R6, RZ, PT ;  /* 0x000000ff0600720c */ /* 0x000fe20003fa6270 */
[C---:B------:R-:W-:Y:S01]  /*199f0*/  IMAD R6, R12.reuse, R10, R8 ;  /* 0x0000000a0c067224 */ /* 0x040fe200078e0208 */
[C---:B------:R-:W-:Y:S01]  /*19a00*/  ISETP.GT.U32.AND P6, PT, R12.reuse, R9, PT ;  /* 0x000000090c00720c */ /* 0x040fe20003fc4070 */
[----:B------:R-:W-:Y:S01]  /*19a10*/  @!P0 IMAD.IADD R5, R5, 0x1, -R12 ;  /* 0x0000000105058824 */ /* 0x000fe200078e0a0c */
[----:B------:R-:W-:Y:S01]  /*19a20*/  ISETP.GT.U32.AND P0, PT, R12, R7, PT ;  /* 0x000000070c00720c */ /* 0x000fe20003f04070 */
[----:B------:R-:W-:Y:S01]  /*19a30*/  IMAD.HI.U32 R8, R4, R2, RZ ;  /* 0x0000000204087227 */ /* 0x000fe200078e00ff */
[----:B------:R0:W-:Y:S03]  /*19a40*/  STL [R1+0x6c], R0 ;  /* 0x00006c0001007387 */ /* 0x0001e60000100800 */
[----:B0-----:R-:W-:-:S02]  /*19a50*/  IMAD.MOV.U32 R0, RZ, RZ, R5 ;  /* 0x000000ffff007224 */ /* 0x001fc400078e0005 */
[----:B------:R-:W-:-:S04]  /*19a60*/  IMAD.MOV R5, RZ, RZ, -R8 ;  /* 0x000000ffff057224 */ /* 0x000fc800078e0a08 */
[C---:B------:R-:W-:Y:S02]  /*19a70*/  IMAD R2, R12.reuse, R5, R2 ;  /* 0x000000050c027224 */ /* 0x040fe400078e0202 */
[----:B------:R-:W-:Y:S02]  /*19a80*/  @!P6 IMAD.IADD R9, R9, 0x1, -R12 ;  /* 0x000000010909e824 */ /* 0x000fe400078e0a0c */
[----:B------:R-:W-:Y:S01]  /*19a90*/  @!P4 IMAD.MOV R0, RZ, RZ, -R0 ;  /* 0x000000ffff00c224 */ /* 0x000fe200078e0a00 */
[C---:B------:R-:W-:Y:S01]  /*19aa0*/  ISETP.GT.U32.AND P6, PT, R12.reuse, R2, PT ;  /* 0x000000020c00720c */ /* 0x040fe20003fc4070 */
[----:B------:R-:W-:Y:S01]  /*19ab0*/  @!P0 IMAD.IADD R7, R7, 0x1, -R12 ;  /* 0x0000000107078824 */ /* 0x000fe200078e0a0c */
[----:B------:R-:W-:Y:S01]  /*19ac0*/  ISETP.GT.U32.AND P4, PT, R12, R6, PT ;  /* 0x000000060c00720c */ /* 0x000fe20003f84070 */
[----:B------:R-:W-:-:S03]  /*19ad0*/  VIADD R8, R26, 0x19 ;  /* 0x000000191a087836 */ /* 0x000fc60000000000 */
[----:B------:R-:W-:Y:S01]  /*19ae0*/  ISETP.GT.U32.AND P0, PT, R12, R7, PT ;  /* 0x000000070c00720c */ /* 0x000fe20003f04070 */
[C---:B------:R-:W-:Y:S01]  /*19af0*/  VIADD R5, R26.reuse, 0x18 ;  /* 0x000000181a057836 */ /* 0x040fe20000000000 */
[----:B------:R-:W-:Y:S01]  /*19b00*/  IABS R13, R8 ;  /* 0x00000008000d7213 */ /* 0x000fe20000000000 */
[----:B------:R-:W-:Y:S01]  /*19b10*/  VIADD R15, R26, 0x1a ;  /* 0x0000001a1a0f7836 */ /* 0x000fe20000000000 */
[----:B------:R0:W-:Y:S01]  /*19b20*/  STL [R1+0x68], R0 ;  /* 0x0000680001007387 */ /* 0x0001e20000100800 */
[----:B------:R-:W-:Y:S02]  /*19b30*/  ISETP.GE.AND P3, PT, R14, RZ, PT ;  /* 0x000000ff0e00720c */ /* 0x000fe40003f66270 */
[--C-:B------:R-:W-:Y:S01]  /*19b40*/  @!P6 IMAD.IADD R2, R2, 0x1, -R12.reuse ;  /* 0x000000010202e824 */ /* 0x100fe200078e0a0c */
[----:B------:R-:W-:Y:S01]  /*19b50*/  IABS R11, R5 ;  /* 0x00000005000b7213 */ /* 0x000fe20000000000 */
[----:B------:R-:W-:Y:S01]  /*19b60*/  @!P4 IMAD.IADD R6, R6, 0x1, -R12 ;  /* 0x000000010606c824 */ /* 0x000fe200078e0a0c */
[----:B------:R-:W-:Y:S01]  /*19b70*/  IABS R14, R15 ;  /* 0x0000000f000e7213 */ /* 0x000fe20000000000 */
[----:B0-----:R-:W-:-:S02]  /*19b80*/  IMAD.MOV.U32 R0, RZ, RZ, R9 ;  /* 0x000000ffff007224 */ /* 0x001fc400078e0009 */
[----:B------:R-:W-:Y:S01]  /*19b90*/  IMAD.HI.U32 R9, R4, R13, RZ ;  /* 0x0000000d04097227 */ /* 0x000fe200078e00ff */
[----:B------:R-:W-:-:S03]  /*19ba0*/  ISETP.GT.U32.AND P6, PT, R12, R2, PT ;  /* 0x000000020c00720c */ /* 0x000fc60003fc4070 */
[----:B------:R-:W-:Y:S01]  /*19bb0*/  @!P2 IMAD.MOV R0, RZ, RZ, -R0 ;  /* 0x000000ffff00a224 */ /* 0x000fe200078e0a00 */
[----:B------:R-:W-:Y:S01]  /*19bc0*/  ISETP.GE.AND P2, PT, R15, RZ, PT ;  /* 0x000000ff0f00720c */ /* 0x000fe20003f46270 */
[----:B------:R-:W-:Y:S01]  /*19bd0*/  IMAD.HI.U32 R15, R4, R11, RZ ;  /* 0x0000000b040f7227 */ /* 0x000fe200078e00ff */
[----:B------:R-:W-:-:S03]  /*19be0*/  ISETP.GT.U32.AND P4, PT, R12, R6, PT ;  /* 0x000000060c00720c */ /* 0x000fc60003f84070 */
[----:B------:R-:W-:Y:S02]  /*19bf0*/  IMAD.MOV R9, RZ, RZ, -R9 ;  /* 0x000000ffff097224 */ /* 0x000fe400078e0a09 */
[----:B------:R-:W-:Y:S01]  /*19c00*/  @!P0 IMAD.IADD R7, R7, 0x1, -R12 ;  /* 0x0000000107078824 */ /* 0x000fe200078e0a0c */
[----:B------:R-:W-:Y:S01]  /*19c10*/  ISETP.GE.AND P0, PT, R8, RZ, PT ;  /* 0x000000ff0800720c */ /* 0x000fe20003f06270 */
[----:B------:R-:W-:-:S04]  /*19c20*/  IMAD.HI.U32 R10, R4, R14, RZ ;  /* 0x0000000e040a7227 */ /* 0x000fc800078e00ff */
[----:B------:R-:W-:Y:S02]  /*19c30*/  IMAD.MOV R8, RZ, RZ, -R15 ;  /* 0x000000ffff087224 */ /* 0x000fe400078e0a0f */
[C---:B------:R-:W-:Y:S02]  /*19c40*/  IMAD R13, R12.reuse, R9, R13 ;  /* 0x000000090c0d7224 */ /* 0x040fe400078e020d */
[----:B------:R-:W-:Y:S02]  /*19c50*/  IMAD.MOV.U32 R16, RZ, RZ, R7 ;  /* 0x000000ffff107224 */ /* 0x000fe400078e0007 */
[----:B------:R-:W-:Y:S02]  /*19c60*/  IMAD.MOV R10, RZ, RZ, -R10 ;  /* 0x000000ffff0a7224 */ /* 0x000fe400078e0a0a */
[C---:B------:R-:W-:Y:S02]  /*19c70*/  IMAD R11, R12.reuse, R8, R11 ;  /* 0x000000080c0b7224 */ /* 0x040fe400078e020b */
[----:B------:R-:W-:Y:S01]  /*19c80*/  @!P1 IMAD.MOV R16, RZ, RZ, -R16 ;  /* 0x000000ffff109224 */ /* 0x000fe200078e0a10 */
[C---:B------:R-:W-:Y:S01]  /*19c90*/  ISETP.GT.U32.AND P1, PT, R12.reuse, R13, PT ;  /* 0x0000000d0c00720c */ /* 0x040fe20003f24070 */
[----:B------:R-:W-:-:S02]  /*19ca0*/  IMAD R14, R12, R10, R14 ;  /* 0x0000000a0c0e7224 */ /* 0x000fc400078e020e */
[--C-:B------:R-:W-:Y:S01]  /*19cb0*/  @!P6 IMAD.IADD R2, R2, 0x1, -R12.reuse ;  /* 0x000000010202e824 */ /* 0x100fe200078e0a0c */
[----:B------:R-:W-:Y:S01]  /*19cc0*/  ISETP.GT.U32.AND P6, PT, R12, R11, PT ;  /* 0x0000000b0c00720c */ /* 0x000fe20003fc4070 */
[----:B------:R-:W-:Y:S01]  /*19cd0*/  @!P4 IMAD.IADD R6, R6, 0x1, -R12 ;  /* 0x000000010606c824 */ /* 0x000fe200078e0a0c */
[----:B------:R-:W-:Y:S01]  /*19ce0*/  ISETP.GT.U32.AND P4, PT, R12, R14, PT ;  /* 0x0000000e0c00720c */ /* 0x000fe20003f84070 */
[----:B------:R0:W-:Y:S01]  /*19cf0*/  STL [R1+0x64], R0 ;  /* 0x0000640001007387 */ /* 0x0001e20000100800 */
[----:B------:R-:W-:Y:S02]  /*19d00*/  VIADD R15, R26, 0x16 ;  /* 0x000000161a0f7836 */ /* 0x000fe40000000000 */
[----:B0-----:R-:W-:-:S03]  /*19d10*/  IMAD.MOV.U32 R0, RZ, RZ, R6 ;  /* 0x000000ffff007224 */ /* 0x001fc600078e0006 */
[----:B------:R-:W-:Y:S01]  /*19d20*/  IABS R18, R15 ;  /* 0x0000000f00127213 */ /* 0x000fe20000000000 */
[----:B------:R-:W-:Y:S02]  /*19d30*/  @!P1 IMAD.IADD R13, R13, 0x1, -R12 ;  /* 0x000000010d0d9824 */ /* 0x000fe400078e0a0c */
[----:B------:R-:W-:Y:S01]  /*19d40*/  @!P3 IMAD.MOV R0, RZ, RZ, -R0 ;  /* 0x000000ffff00b224 */ /* 0x000fe200078e0a00 */
[----:B------:R-:W-:Y:S01]  /*19d50*/  STL [R1+0x54], R16 ;  /* 0x0000541001007387 */ /* 0x000fe20000100800 */
[----:B------:R-:W-:Y:S02]  /*19d60*/  VIADD R6, R26, 0x17 ;  /* 0x000000171a067836 */ /* 0x000fe40000000000 */
[--C-:B------:R-:W-:Y:S01]  /*19d70*/  @!P6 IMAD.IADD R11, R11, 0x1, -R12.reuse ;  /* 0x000000010b0be824 */ /* 0x100fe200078e0a0c */
[----:B------:R0:W-:Y:S01]  /*19d80*/  STL [R1+0x4c], R0 ;  /* 0x00004c0001007387 */ /* 0x0001e20000100800 */
[----:B------:R-:W-:Y:S01]  /*19d90*/  ISETP.GT.U32.AND P6, PT, R12, R13, PT ;  /* 0x0000000d0c00720c */ /* 0x000fe20003fc4070 */
[----:B------:R-:W-:Y:S01]  /*19da0*/  @!P4 IMAD.IADD R14, R14, 0x1, -R12 ;  /* 0x000000010e0ec824 */ /* 0x000fe200078e0a0c */
[----:B------:R-:W-:-:S02]  /*19db0*/  ISETP.GE.AND P3, PT, R5, RZ, PT ;  /* 0x000000ff0500720c */ /* 0x000fc40003f66270 */
[----:B------:R-:W-:Y:S01]  /*19dc0*/  IABS R5, R6 ;  /* 0x0000000600057213 */ /* 0x000fe20000000000 */
[----:B0-----:R-:W-:Y:S02]  /*19dd0*/  IMAD.MOV.U32 R0, RZ, RZ, R2 ;  /* 0x000000ffff007224 */ /* 0x001fe400078e0002 */
[----:B------:R-:W-:Y:S01]  /*19de0*/  IMAD.HI.U32 R2, R4, R18, RZ ;  /* 0x0000001204027227 */ /* 0x000fe200078e00ff */
[----:B------:R-:W-:Y:S02]  /*19df0*/  ISETP.GE.AND P4, PT, R6, RZ, PT ;  /* 0x000000ff0600720c */ /* 0x000fe40003f86270 */
[----:B------:R-:W-:Y:S01]  /*19e00*/  ISETP.GT.U32.AND P1, PT, R12, R14, PT ;  /* 0x0000000e0c00720c */ /* 0x000fe20003f24070 */
[----:B------:R-:W-:Y:S02]  /*19e10*/  IMAD.MOV R2, RZ, RZ, -R2 ;  /* 0x000000ffff027224 */ /* 0x000fe400078e0a02 */
[----:B------:R-:W-:-:S04]  /*19e20*/  IMAD.HI.U32 R6, R4, R5, RZ ;  /* 0x0000000504067227 */ /* 0x000fc800078e00ff */
[C---:B------:R-:W-:Y:S02]  /*19e30*/  IMAD R18, R12.reuse, R2, R18 ;  /* 0x000000020c127224 */ /* 0x040fe400078e0212 */
[----:B------:R-:W-:Y:S02]  /*19e40*/  IMAD.MOV R6, RZ, RZ, -R6 ;  /* 0x000000ffff067224 */ /* 0x000fe400078e0a06 */
[--C-:B------:R-:W-:Y:S01]  /*19e50*/  @!P6 IMAD.IADD R13, R13, 0x1, -R12.reuse ;  /* 0x000000010d0de824 */ /* 0x100fe200078e0a0c */
[C---:B------:R-:W-:Y:S01]  /*19e60*/  ISETP.GT.U32.AND P6, PT, R12.reuse, R18, PT ;  /* 0x000000120c00720c */ /* 0x040fe20003fc4070 */
[----:B------:R-:W-:Y:S02]  /*19e70*/  IMAD R5, R12, R6, R5 ;  /* 0x000000060c057224 */ /* 0x000fe400078e0205 */
[----:B------:R-:W-:Y:S02]  /*19e80*/  VIADD R9, R26, 0x15 ;  /* 0x000000151a097836 */ /* 0x000fe40000000000 */
[----:B------:R-:W-:Y:S01]  /*19e90*/  @!P1 IMAD.IADD R14, R14, 0x1, -R12 ;  /* 0x000000010e0e9824 */ /* 0x000fe200078e0a0c */
[----:B------:R-:W-:Y:S01]  /*19ea0*/  ISETP.GT.U32.AND P1, PT, R12, R5, PT ;  /* 0x000000050c00720c */ /* 0x000fe20003f24070 */
[----:B------:R-:W-:Y:S01]  /*19eb0*/  @!P5 IMAD.MOV R0, RZ, RZ, -R0 ;  /* 0x000000ffff00d224 */ /* 0x000fe200078e0a00 */
[----:B------:R-:W-:Y:S01]  /*19ec0*/  IABS R10, R9 ;  /* 0x00000009000a7213 */ /* 0x000fe20000000000 */
[----:B------:R-:W-:Y:S01]  /*19ed0*/  VIADD R6, R26, 0x14 ;  /* 0x000000141a067836 */ /* 0x000fe20000000000 */
[----:B------:R-:W-:-:S02]  /*19ee0*/  ISETP.GT.U32.AND P5, PT, R12, R11, PT ;  /* 0x0000000b0c00720c */ /* 0x000fc40003fa4070 */
[----:B------:R0:W-:Y:S01]  /*19ef0*/  STL [R1+0x40], R0 ;  /* 0x0000400001007387 */ /* 0x0001e20000100800 */
[----:B------:R-:W-:Y:S01]  /*19f00*/  @!P6 IMAD.IADD R18, R18, 0x1, -R12 ;  /* 0x000000011212e824 */ /* 0x000fe200078e0a0c */
[----:B------:R-:W-:Y:S01]  /*19f10*/  IABS R7, R6 ;  /* 0x0000000600077213 */ /* 0x000fe20000000000 */
[----:B------:R-:W-:-:S04]  /*19f20*/  IMAD.HI.U32 R2, R4, R10, RZ ;  /* 0x0000000a04027227 */ /* 0x000fc800078e00ff */
[----:B0-----:R-:W-:Y:S01]  /*19f30*/  IMAD.MOV.U32 R0, RZ, RZ, R14 ;  /* 0x000000ffff007224 */ /* 0x001fe200078e000e */
[----:B------:R-:W-:Y:S01]  /*19f40*/  ISETP.GT.U32.AND P6, PT, R12, R18, PT ;  /* 0x000000120c00720c */ /* 0x000fe20003fc4070 */
[----:B------:R-:W-:Y:S02]  /*19f50*/  IMAD.MOV R2, RZ, RZ, -R2 ;  /* 0x000000ffff027224 */ /* 0x000fe400078e0a02 */
[----:B------:R-:W-:Y:S01]  /*19f60*/  @!P2 IMAD.MOV R0, RZ, RZ, -R0 ;  /* 0x000000ffff00a224 */ /* 0x000fe200078e0a00 */
[----:B------:R-:W-:Y:S01]  /*19f70*/  ISETP.GE.AND P2, PT, R9, RZ, PT ;  /* 0x000000ff0900720c */ /* 0x000fe20003f46270 */
[----:B------:R-:W-:Y:S02]  /*19f80*/  @!P1 IMAD.IADD R5, R5, 0x1, -R12 ;  /* 0x0000000105059824 */ /* 0x000fe400078e0a0c */
[----:B------:R-:W-:-:S04]  /*19f90*/  IMAD.HI.U32 R9, R4, R7, RZ ;  /* 0x0000000704097227 */ /* 0x000fc800078e00ff */
[C---:B------:R-:W-:Y:S01]  /*19fa0*/  IMAD R10, R12.reuse, R2, R10 ;  /* 0x000000020c0a7224 */ /* 0x040fe200078e020a */
[C---:B------:R-:W-:Y:S01]  /*19fb0*/  ISETP.GT.U32.AND P1, PT, R12.reuse, R5, PT ;  /* 0x000000050c00720c */ /* 0x040fe20003f24070 */
[----:B------:R-:W-:Y:S02]  /*19fc0*/  IMAD.MOV R9, RZ, RZ, -R9 ;  /* 0x000000ffff097224 */ /* 0x000fe400078e0a09 */
[----:B------:R-:W-:Y:S01]  /*19fd0*/  @!P0 IMAD.MOV R13, RZ, RZ, -R13 ;  /* 0x000000ffff0d8224 */ /* 0x000fe200078e0a0d */
[C---:B------:R-:W-:Y:S01]  /*19fe0*/  ISETP.GT.U32.AND P0, PT, R12.reuse, R10, PT ;  /* 0x0000000a0c00720c */ /* 0x040fe20003f04070 */
[--C-:B------:R-:W-:Y:S02]  /*19ff0*/  @!P5 IMAD.IADD R11, R11, 0x1, -R12.reuse ;  /* 0x000000010b0bd824 */ /* 0x100fe400078e0a0c */
[----:B------:R-:W-:Y:S01]  /*1a000*/  IMAD R7, R12, R9, R7 ;  /* 0x000000090c077224 */ /* 0x000fe200078e0207 */
[----:B------:R0:W-:Y:S01]  /*1a010*/  STL [R1+0x3c], R0 ;  /* 0x00003c0001007387 */ /* 0x0001e20000100800 */
[----:B------:R-:W-:-:S02]  /*1a020*/  @!P6 IMAD.IADD R18, R18, 0x1, -R12 ;  /* 0x000000011212e824 */ /* 0x000fc400078e0a0c */
[----:B------:R-:W-:Y:S01]  /*1a030*/  VIADD R8, R26, 0x13 ;  /* 0x000000131a087836 */ /* 0x000fe20000000000 */
[----:B------:R-:W-:Y:S01]  /*1a040*/  ISETP.GT.U32.AND P6, PT, R12, R7, PT ;  /* 0x000000070c00720c */ /* 0x000fe20003fc4070 */
[----:B------:R1:W-:Y:S01]  /*1a050*/  STL [R1+0x38], R13 ;  /* 0x0000380d01007387 */ /* 0x0003e20000100800 */
[----:B0-----:R-:W-:Y:S01]  /*1a060*/  IMAD.MOV.U32 R0, RZ, RZ, R11 ;  /* 0x000000ffff007224 */ /* 0x001fe200078e000b */
[----:B------:R-:W-:Y:S01]  /*1a070*/  ISETP.GE.AND P5, PT, R15, RZ, PT ;  /* 0x000000ff0f00720c */ /* 0x000fe20003fa6270 */
[----:B------:R-:W-:Y:S02]  /*1a080*/  @!P1 IMAD.IADD R5, R5, 0x1, -R12 ;  /* 0x0000000105059824 */ /* 0x000fe400078e0a0c */
[----:B------:R-:W-:Y:S02]  /*1a090*/  @!P3 IMAD.MOV R0, RZ, RZ, -R0 ;  /* 0x000000ffff00b224 */ /* 0x000fe400078e0a00 */
[----:B-1----:R-:W-:Y:S01]  /*1a0a0*/  VIADD R13, R26, 0x12 ;  /* 0x000000121a0d7836 */ /* 0x002fe20000000000 */
[----:B------:R-:W-:Y:S01]  /*1a0b0*/  IABS R15, R8 ;  /* 0x00000008000f7213 */ /* 0x000fe20000000000 */
[----:B------:R-:W-:Y:S01]  /*1a0c0*/  @!P0 IMAD.IADD R10, R10, 0x1, -R12 ;  /* 0x000000010a0a8824 */ /* 0x000fe200078e0a0c */
[----:B------:R0:W-:Y:S02]  /*1a0d0*/  STL [R1+0x34], R0 ;  /* 0x0000340001007387 */ /* 0x0001e40000100800 */
[----:B------:R-:W-:Y:S01]  /*1a0e0*/  ISETP.GE.AND P0, PT, R13, RZ, PT ;  /* 0x000000ff0d00720c */ /* 0x000fe20003f06270 */
[----:B------:R-:W-:Y:S01]  /*1a0f0*/  IMAD.HI.U32 R2, R4, R15, RZ ;  /* 0x0000000f04027227 */ /* 0x000fe200078e00ff */
[----:B------:R-:W-:-:S03]  /*1a100*/  IABS R13, R13 ;  /* 0x0000000d000d7213 */ /* 0x000fc60000000000 */
[----:B0-----:R-:W-:Y:S02]  /*1a110*/  IMAD.MOV.U32 R0, RZ, RZ, R5 ;  /* 0x000000ffff007224 */ /* 0x001fe400078e0005 */
[----:B------:R-:W-:Y:S01]  /*1a120*/  @!P6 IMAD.IADD R7, R7, 0x1, -R12 ;  /* 0x000000010707e824 */ /* 0x000fe200078e0a0c */
[----:B------:R-:W-:Y:S01]  /*1a130*/  ISETP.GT.U32.AND P6, PT, R12, R10, PT ;  /* 0x0000000a0c00720c */ /* 0x000fe20003fc4070 */
[----:B------:R-:W-:Y:S02]  /*1a140*/  @!P4 IMAD.MOV R0, RZ, RZ, -R0 ;  /* 0x000000ffff00c224 */ /* 0x000fe400078e0a00 */
[----:B------:R-:W-:Y:S02]  /*1a150*/  IMAD.MOV R2, RZ, RZ, -R2 ;  /* 0x000000ffff027224 */ /* 0x000fe400078e0a02 */
[----:B------:R-:W-:Y:S01]  /*1a160*/  IMAD.HI.U32 R9, R4, R13, RZ ;  /* 0x0000000d04097227 */ /* 0x000fe200078e00ff */
[----:B------:R0:W-:Y:S03]  /*1a170*/  STL [R1+0x30], R0 ;  /* 0x0000300001007387 */ /* 0x0001e60000100800 */
[----:B------:R-:W-:-:S02]  /*1a180*/  IMAD R15, R12, R2, R15 ;  /* 0x000000020c0f7224 */ /* 0x000fc400078e020f */
[----:B------:R-:W-:Y:S02]  /*1a190*/  IMAD.MOV R9, RZ, RZ, -R9 ;  /* 0x000000ffff097224 */ /* 0x000fe400078e0a09 */
[----:B------:R-:W-:Y:S02]  /*1a1a0*/  VIADD R2, R26, 0x11 ;  /* 0x000000111a027836 */ /* 0x000fe40000000000 */
[----:B0-----:R-:W-:Y:S02]  /*1a1b0*/  IMAD.MOV.U32 R0, RZ, RZ, R18 ;  /* 0x000000ffff007224 */ /* 0x001fe400078e0012 */
[C---:B------:R-:W-:Y:S02]  /*1a1c0*/  IMAD R13, R12.reuse, R9, R13 ;  /* 0x000000090c0d7224 */ /* 0x040fe400078e020d */
[----:B------:R-:W-:Y:S01]  /*1a1d0*/  @!P5 IMAD.MOV R0, RZ, RZ, -R0 ;  /* 0x000000ffff00d224 */ /* 0x000fe200078e0a00 */
[----:B------:R-:W-:Y:S01]  /*1a1e0*/  ISETP.GT.U32.AND P5, PT, R12, R15, PT ;  /* 0x0000000f0c00720c */ /* 0x000fe20003fa4070 */
[----:B------:R-:W-:Y:S01]  /*1a1f0*/  @!P6 IMAD.IADD R10, R10, 0x1, -R12 ;  /* 0x000000010a0ae824 */ /* 0x000fe200078e0a0c */
[----:B------:R-:W-:-:S02]  /*1a200*/  IABS R11, R2 ;  /* 0x00000002000b7213 */ /* 0x000fc40000000000 */
[C---:B------:R-:W-:Y:S02]  /*1a210*/  ISETP.GT.U32.AND P6, PT, R12.reuse, R13, PT ;  /* 0x0000000d0c00720c */ /* 0x040fe40003fc4070 */
[----:B------:R-:W-:Y:S01]  /*1a220*/  ISETP.GT.U32.AND P4, PT, R12, R7, PT ;  /* 0x000000070c00720c */ /* 0x000fe20003f84070 */
[----:B------:R-:W-:-:S04]  /*1a230*/  IMAD.HI.U32 R5, R4, R11, RZ ;  /* 0x0000000b04057227 */ /* 0x000fc800078e00ff */
[----:B------:R-:W-:Y:S01]  /*1a240*/  VIADD R17, R26, 0xf ;  /* 0x0000000f1a117836 */ /* 0x000fe20000000000 */
[----:B------:R-:W-:Y:S01]  /*1a250*/  ISETP.GE.AND P3, PT, R6, RZ, PT ;  /* 0x000000ff0600720c */ /* 0x000fe20003f66270 */
[----:B------:R-:W-:Y:S02]  /*1a260*/  IMAD.MOV R5, RZ, RZ, -R5 ;  /* 0x000000ffff057224 */ /* 0x000fe400078e0a05 */
[--C-:B------:R-:W-:Y:S01]  /*1a270*/  @!P5 IMAD.IADD R15, R15, 0x1, -R12.reuse ;  /* 0x000000010f0fd824 */ /* 0x100fe200078e0a0c */
[----:B------:R-:W-:Y:S01]  /*1a280*/  IABS R6, R17 ;  /* 0x0000001100067213 */ /* 0x000fe20000000000 */
[----:B------:R-:W-:Y:S02]  /*1a290*/  IMAD R11, R12, R5, R11 ;  /* 0x000000050c0b7224 */ /* 0x000fe400078e020b */
[----:B------:R-:W-:Y:S02]  /*1a2a0*/  VIADD R14, R26, 0x10 ;  /* 0x000000101a0e7836 */ /* 0x000fe40000000000 */
[----:B------:R-:W-:Y:S01]  /*1a2b0*/  @!P6 IMAD.IADD R13, R13, 0x1, -R12 ;  /* 0x000000010d0de824 */ /* 0x000fe200078e0a0c */
[----:B------:R-:W-:Y:S01]  /*1a2c0*/  ISETP.GT.U32.AND P6, PT, R12, R15, PT ;  /* 0x0000000f0c00720c */ /* 0x000fe20003fc4070 */
[----:B------:R-:W-:Y:S01]  /*1a2d0*/  IMAD.HI.U32 R9, R4, R6, RZ ;  /* 0x0000000604097227 */ /* 0x000fe200078e00ff */
[----:B------:R-:W-:-:S03]  /*1a2e0*/  ISETP.GE.AND P1, PT, R8, RZ, PT ;  /* 0x000000ff0800720c */ /* 0x000fc60003f26270 */
[----:B------:R-:W-:Y:S01]  /*1a2f0*/  @!P4 IMAD.IADD R7, R7, 0x1, -R12 ;  /* 0x000000010707c824 */ /* 0x000fe200078e0a0c */
[C---:B------:R-:W-:Y:S01]  /*1a300*/  ISETP.GT.U32.AND P4, PT, R12.reuse, R11, PT ;  /* 0x0000000b0c00720c */ /* 0x040fe20003f84070 */
[----:B------:R-:W-:Y:S01]  /*1a310*/  IMAD.MOV R9, RZ, RZ, -R9 ;  /* 0x000000ffff097224 */ /* 0x000fe200078e0a09 */
[----:B------:R-:W-:Y:S01]  /*1a320*/  IABS R8, R14 ;  /* 0x0000000e00087213 */ /* 0x000fe20000000000 */
[----:B------:R0:W-:Y:S02]  /*1a330*/  STL [R1+0x28], R0 ;  /* 0x0000280001007387 */ /* 0x0001e40000100800 */
[----:B------:R-:W-:Y:S02]  /*1a340*/  IMAD R6, R12, R9, R6 ;  /* 0x000000090c067224 */ /* 0x000fe400078e0206 */
[----:B------:R-:W-:-:S04]  /*1a350*/  IMAD.HI.U32 R18, R4, R8, RZ ;  /* 0x0000000804127227 */ /* 0x000fc800078e00ff */
[----:B0-----:R-:W-:Y:S02]  /*1a360*/  IMAD.MOV.U32 R0, RZ, RZ, R10 ;  /* 0x000000ffff007224 */ /* 0x001fe400078e000a */
[----:B------:R-:W-:Y:S02]  /*1a370*/  VIADD R5, R26, 0xe ;  /* 0x0000000e1a057836 */ /* 0x000fe40000000000 */
[----:B------:R-:W-:Y:S02]  /*1a380*/  @!P2 IMAD.MOV R0, RZ, RZ, -R0 ;  /* 0x000000ffff00a224 */ /* 0x000fe400078e0a00 */
[----:B------:R-:W-:Y:S02]  /*1a390*/  IMAD.MOV R18, RZ, RZ, -R18 ;  /* 0x000000ffff127224 */ /* 0x000fe400078e0a12 */
[--C-:B------:R-:W-:Y:S01]  /*1a3a0*/  @!P6 IMAD.IADD R15, R15, 0x1, -R12.reuse ;  /* 0x000000010f0fe824 */ /* 0x100fe200078e0a0c */
[----:B------:R-:W-:Y:S01]  /*1a3b0*/  ISETP.GT.U32.AND P6, PT, R12, R6, PT ;  /* 0x000000060c00720c */ /* 0x000fe20003fc4070 */
[----:B------:R-:W-:Y:S01]  /*1a3c0*/  @!P4 IMAD.IADD R11, R11, 0x1, -R12 ;  /* 0x000000010b0bc824 */ /* 0x000fe200078e0a0c */
[----:B------:R-:W-:Y:S01]  /*1a3d0*/  ISETP.GE.AND P5, PT, R2, RZ, PT ;  /* 0x000000ff0200720c */ /* 0x000fe20003fa6270 */
[----:B------:R0:W-:Y:S01]  /*1a3e0*/  STL [R1+0x24], R0 ;  /* 0x0000240001007387 */ /* 0x0001e20000100800 */
[----:B------:R-:W-:Y:S01]  /*1a3f0*/  IABS R2, R5 ;  /* 0x0000000500027213 */ /* 0x000fe20000000000 */
[C---:B------:R-:W-:Y:S01]  /*1a400*/  IMAD R8, R12.reuse, R18, R8 ;  /* 0x000000120c087224 */ /* 0x040fe200078e0208 */
[----:B------:R-:W-:Y:S01]  /*1a410*/  ISETP.GT.U32.AND P4, PT, R12, R13, PT ;  /* 0x0000000d0c00720c */ /* 0x000fe20003f84070 */
[----:B------:R-:W-:Y:S01]  /*1a420*/  VIADD R9, R26, 0xd ;  /* 0x0000000d1a097836 */ /* 0x000fe20000000000 */
[----:B------:R-:W-:Y:S01]  /*1a430*/  ISETP.GT.U32.AND P2, PT, R12, R11, PT ;  /* 0x0000000b0c00720c */ /* 0x000fe20003f44070 */
[----:B0-----:R-:W-:-:S02]  /*1a440*/  IMAD.MOV.U32 R0, RZ, RZ, R7 ;  /* 0x000000ffff007224 */ /* 0x001fc400078e0007 */
[----:B------:R-:W-:-:S04]  /*1a450*/  IMAD.HI.U32 R18, R4, R2, RZ ;  /* 0x0000000204127227 */ /* 0x000fc800078e00ff */
[----:B------:R-:W-:Y:S01]  /*1a460*/  @!P3 IMAD.MOV R0, RZ, RZ, -R0 ;  /* 0x000000ffff00b224 */ /* 0x000fe200078e0a00 */
[----:B------:R-:W-:Y:S01]  /*1a470*/  ISETP.GT.U32.AND P3, PT, R12, R8, PT ;  /* 0x000000080c00720c */ /* 0x000fe20003f64070 */
[----:B------:R-:W-:Y:S01]  /*1a480*/  IMAD.MOV R18, RZ, RZ, -R18 ;  /* 0x000000ffff127224 */ /* 0x000fe200078e0a12 */
[----:B------:R-:W-:Y:S01]  /*1a490*/  IABS R7, R9 ;  /* 0x0000000900077213 */ /* 0x000fe20000000000 */
[----:B------:R-:W-:Y:S02]  /*1a4a0*/  VIADD R10, R26, 0xb ;  /* 0x0000000b1a0a7836 */ /* 0x000fe40000000000 */
[----:B------:R-:W-:Y:S01]  /*1a4b0*/  @!P6 IMAD.IADD R6, R6, 0x1, -R12 ;  /* 0x000000010606e824 */ /* 0x000fe200078e0a0c */
[----:B------:R0:W-:Y:S01]  /*1a4c0*/  STL [R1+0x1c], R0 ;  /* 0x00001c0001007387 */ /* 0x0001e20000100800 */
[----:B------:R-:W-:Y:S02]  /*1a4d0*/  IMAD R2, R12, R18, R2 ;  /* 0x000000120c027224 */ /* 0x000fe400078e0202 */
[----:B------:R-:W-:Y:S01]  /*1a4e0*/  @!P4 IMAD.IADD R13, R13, 0x1, -R12 ;  /* 0x000000010d0dc824 */ /* 0x000fe200078e0a0c */
[----:B------:R-:W-:Y:S01]  /*1a4f0*/  ISETP.GE.AND P4, PT, R14, RZ, PT ;  /* 0x000000ff0e00720c */ /* 0x000fe20003f86270 */
[----:B------:R-:W-:Y:S01]  /*1a500*/  IMAD.HI.U32 R14, R4, R7, RZ ;  /* 0x00000007040e7227 */ /* 0x000fe200078e00ff */
[----:B------:R-:W-:-:S02]  /*1a510*/  IABS R29, R10 ;  /* 0x0000000a001d7213 */ /* 0x000fc40000000000 */
[C---:B------:R-:W-:Y:S01]  /*1a520*/  ISETP.GT.U32.AND P6, PT, R12.reuse, R6, PT ;  /* 0x000000060c00720c */ /* 0x040fe20003fc4070 */
[----:B0-----:R-:W-:Y:S02]  /*1a530*/  IMAD.MOV.U32 R0, RZ, RZ, R15 ;  /* 0x000000ffff007224 */ /* 0x001fe400078e000f */
[----:B------:R-:W-:Y:S01]  /*1a540*/  @!P2 IMAD.IADD R11, R11, 0x1, -R12 ;  /* 0x000000010b0ba824 */ /* 0x000fe200078e0a0c */
[----:B------:R-:W-:Y:S01]  /*1a550*/  ISETP.GT.U32.AND P2, PT, R12, R2, PT ;  /* 0x000000020c00720c */ /* 0x000fe20003f44070 */
[----:B------:R-:W-:Y:S02]  /*1a560*/  @!P1 IMAD.MOV R0, RZ, RZ, -R0 ;  /* 0x000000ffff009224 */ /* 0x000fe400078e0a00 */
[----:B------:R-:W-:Y:S01]  /*1a570*/  @!P3 IMAD.IADD R8, R8, 0x1, -R12 ;  /* 0x000000010808b824 */ /* 0x000fe200078e0a0c */
[----:B------:R-:W-:Y:S01]  /*1a580*/  ISETP.GE.AND P3, PT, R17, RZ, PT ;  /* 0x000000ff1100720c */ /* 0x000fe20003f66270 */
[----:B------:R-:W-:Y:S02]  /*1a590*/  IMAD.MOV R14, RZ, RZ, -R14 ;  /* 0x000000ffff0e7224 */ /* 0x000fe400078e0a0e */
[----:B------:R-:W-:-:S02]  /*1a5a0*/  IMAD.MOV.U32 R15, RZ, RZ, R13 ;  /* 0x000000ffff0f7224 */ /* 0x000fc400078e000d */
[----:B------:R-:W-:Y:S01]  /*1a5b0*/  IMAD.HI.U32 R13, R4, R29, RZ ;  /* 0x0000001d040d7227 */ /* 0x000fe200078e00ff */
[----:B------:R0:W-:Y:S03]  /*1a5c0*/  STL [R1+0x18], R0 ;  /* 0x0000180001007387 */ /* 0x0001e60000100800 */
[C---:B------:R-:W-:Y:S02]  /*1a5d0*/  IMAD R7, R12.reuse, R14, R7 ;  /* 0x0000000e0c077224 */ /* 0x040fe400078e0207 */
[----:B------:R-:W-:Y:S01]  /*1a5e0*/  IMAD.MOV R13, RZ, RZ, -R13 ;  /* 0x000000ffff0d7224 */ /* 0x000fe200078e0a0d */
[----:B------:R-:W-:Y:S01]  /*1a5f0*/  ISETP.GT.U32.AND P1, PT, R12, R8, PT ;  /* 0x000000080c00720c */ /* 0x000fe20003f24070 */
[----:B0-----:R-:W-:Y:S02]  /*1a600*/  IMAD.MOV.U32 R0, RZ, RZ, R11 ;  /* 0x000000ffff007224 */ /* 0x001fe400078e000b */
[----:B------:R-:W-:-:S02]  /*1a610*/  @!P6 IMAD.IADD R6, R6, 0x1, -R12 ;  /* 0x000000010606e824 */ /* 0x000fc400078e0a0c */
[----:B------:R-:W-:Y:S01]  /*1a620*/  @!P5 IMAD.MOV R0, RZ, RZ, -R0 ;  /* 0x000000ffff00d224 */ /* 0x000fe200078e0a00 */
[C---:B------:R-:W-:Y:S01]  /*1a630*/  ISETP.GT.U32.AND P5, PT, R12.reuse, R7, PT ;  /* 0x000000070c00720c */ /* 0x040fe20003fa4070 */
[----:B------:R-:W-:Y:S02]  /*1a640*/  IMAD R29, R12, R13, R29 ;  /* 0x0000000d0c1d7224 */ /* 0x000fe400078e021d */
[----:B------:R-:W-:Y:S02]  /*1a650*/  @!P2 IMAD.IADD R2, R2, 0x1, -R12 ;  /* 0x000000010202a824 */ /* 0x000fe400078e0a0c */
[----:B------:R-:W-:Y:S01]  /*1a660*/  @!P3 IMAD.MOV R6, RZ, RZ, -R6 ;  /* 0x000000ffff06b224 */ /* 0x000fe200078e0a06 */
[C---:B------:R-:W-:Y:S01]  /*1a670*/  ISETP.GT.U32.AND P3, PT, R12.reuse, R29, PT ;  /* 0x0000001d0c00720c */ /* 0x040fe20003f64070 */
[----:B------:R-:W-:Y:S01]  /*1a680*/  @!P0 IMAD.MOV R15, RZ, RZ, -R15 ;  /* 0x000000ffff0f8224 */ /* 0x000fe200078e0a0f */
[----:B------:R-:W-:Y:S01]  /*1a690*/  ISETP.GT.U32.AND P0, PT, R12, R2, PT ;  /* 0x000000020c00720c */ /* 0x000fe20003f04070 */
[----:B------:R-:W-:-:S03]  /*1a6a0*/  @!P1 IMAD.IADD R8, R8, 0x1, -R12 ;  /* 0x0000000108089824 */ /* 0x000fc600078e0a0c */
[----:B------:R-:W-:Y:S01]  /*1a6b0*/  STL [R1+0x14], R15 ;  /* 0x0000140f01007387 */ /* 0x000fe20000100800 */
[--C-:B------:R-:W-:Y:S01]  /*1a6c0*/  @!P5 IMAD.IADD R7, R7, 0x1, -R12.reuse ;  /* 0x000000010707d824 */ /* 0x100fe200078e0a0c */
[----:B------:R-:W-:Y:S02]  /*1a6d0*/  ISETP.GE.AND P2, PT, R5, RZ, PT ;  /* 0x000000ff0500720c */ /* 0x000fe40003f46270 */
[----:B------:R0:W-:Y:S02]  /*1a6e0*/  STL [R1+0x10], R0 ;  /* 0x0000100001007387 */ /* 0x0001e40000100800 */
[----:B------:R-:W-:Y:S01]  /*1a6f0*/  ISETP.GT.U32.AND P5, PT, R12, R7, PT ;  /* 0x000000070c00720c */ /* 0x000fe20003fa4070 */
[----:B------:R-:W-:Y:S02]  /*1a700*/  @!P3 IMAD.IADD R29, R29, 0x1, -R12 ;  /* 0x000000011d1db824 */ /* 0x000fe400078e0a0c */
[----:B0-----:R-:W-:Y:S02]  /*1a710*/  IMAD.MOV.U32 R0, RZ, RZ, R8 ;  /* 0x000000ffff007224 */ /* 0x001fe400078e0008 */
[----:B------:R-:W-:-:S02]  /*1a720*/  @!P0 IMAD.IADD R2, R2, 0x1, -R12 ;  /* 0x0000000102028824 */ /* 0x000fc400078e0a0c */
[----:B------:R-:W-:Y:S01]  /*1a730*/  @!P4 IMAD.MOV R0, RZ, RZ, -R0 ;  /* 0x000000ffff00c224 */ /* 0x000fe200078e0a00 */
[----:B------:R-:W-:Y:S02]  /*1a740*/  ISETP.GT.U32.AND P3, PT, R12, R29, PT ;  /* 0x0000001d0c00720c */ /* 0x000fe40003f64070 */
[----:B------:R-:W-:Y:S02]  /*1a750*/  ISETP.GE.AND P1, PT, R9, RZ, PT ;  /* 0x000000ff0900720c */ /* 0x000fe40003f26270 */
[----:B------:R0:W-:Y:S01]  /*1a760*/  STL [R1+0xc], R0 ;  /* 0x00000c0001007387 */ /* 0x0001e20000100800 */
[----:B------:R-:W-:Y:S01]  /*1a770*/  ISETP.GE.AND P6, PT, R10, RZ, PT ;  /* 0x000000ff0a00720c */ /* 0x000fe20003fc6270 */
[----:B------:R-:W-:Y:S02]  /*1a780*/  @!P5 IMAD.IADD R7, R7, 0x1, -R12 ;  /* 0x000000010707d824 */ /* 0x000fe400078e0a0c */
[----:B0-----:R-:W-:-:S04]  /*1a790*/  IMAD.MOV.U32 R0, RZ, RZ, R2 ;  /* 0x000000ffff007224 */ /* 0x001fc800078e0002 */
[----:B------:R-:W-:Y:S01]  /*1a7a0*/  @!P2 IMAD.MOV R0, RZ, RZ, -R0 ;  /* 0x000000ffff00a224 */ /* 0x000fe200078e0a00 */
[----:B------:R-:W-:Y:S01]  /*1a7b0*/  STL [R1+0x8], R6 ;  /* 0x0000080601007387 */ /* 0x000fe20000100800 */
[----:B------:R-:W-:-:S03]  /*1a7c0*/  @!P3 IMAD.IADD R29, R29, 0x1, -R12 ;  /* 0x000000011d1db824 */ /* 0x000fc600078e0a0c */
[----:B------:R0:W-:Y:S01]  /*1a7d0*/  STL [R1+0x4], R0 ;  /* 0x0000040001007387 */ /* 0x0001e20000100800 */
[----:B------:R-:W-:Y:S02]  /*1a7e0*/  @!P6 IMAD.MOV R29, RZ, RZ, -R29 ;  /* 0x000000ffff1de224 */ /* 0x000fe400078e0a1d */
[----:B0-----:R-:W-:-:S04]  /*1a7f0*/  IMAD.MOV.U32 R0, RZ, RZ, R7 ;  /* 0x000000ffff007224 */ /* 0x001fc800078e0007 */
[----:B------:R-:W-:-:S05]  /*1a800*/  @!P1 IMAD.MOV R0, RZ, RZ, -R0 ;  /* 0x000000ffff009224 */ /* 0x000fca00078e0a00 */
[----:B------:R-:W-:Y:S04]  /*1a810*/  STL [R1+0x3478], R0 ;  /* 0x0034780001007387 */ /* 0x000fe80000100800 */
[----:B------:R0:W-:Y:S04]  /*1a820*/  STL [R1+0x347c], R29 ;  /* 0x00347c1d01007387 */ /* 0x0001e80000100800 */
[----:B0-----:R-:W2:Y:S01]  /*1a830*/  LDL R29, [R1+0x460] ;  /* 0x00046000011d7983 */ /* 0x001ea20000100800 */
[----:B------:R-:W-:Y:S02]  /*1a840*/  IMAD.MOV.U32 R0, RZ, RZ, R3 ;  /* 0x000000ffff007224 */ /* 0x000fe400078e0003 */
[----:B------:R-:W0:Y:S01]  /*1a850*/  S2R R3, SR_TID.X ;  /* 0x0000000000037919 */ /* 0x000e220000002100 */
[----:B------:R-:W-:-:S02]  /*1a860*/  VIADD R9, R26, 0xa ;  /* 0x0000000a1a097836 */ /* 0x000fc40000000000 */
[----:B------:R-:W-:-:S03]  /*1a870*/  VIADD R21, R26, 0x67 ;  /* 0x000000671a157836 */ /* 0x000fc60000000000 */
[----:B------:R-:W-:Y:S01]  /*1a880*/  IABS R17, R9 ;  /* 0x0000000900117213 */ /* 0x000fe20000000000 */
[C---:B------:R-:W-:Y:S02]  /*1a890*/  VIADD R14, R26.reuse, 0x9 ;  /* 0x000000091a0e7836 */ /* 0x040fe40000000000 */
[----:B------:R-:W-:Y:S02]  /*1a8a0*/  VIADD R5, R26, 0x8 ;  /* 0x000000081a057836 */ /* 0x000fe40000000000 */
[----:B------:R-:W-:Y:S01]  /*1a8b0*/  IMAD.HI.U32 R2, R4, R17, RZ ;  /* 0x0000001104027227 */ /* 0x000fe200078e00ff */
[----:B------:R-:W-:Y:S02]  /*1a8c0*/  ISETP.GE.AND P4, PT, R21, RZ, PT ;  /* 0x000000ff1500720c */ /* 0x000fe40003f86270 */
[----:B------:R-:W-:Y:S01]  /*1a8d0*/  ISETP.GE.AND P2, PT, R14, RZ, PT ;  /* 0x000000ff0e00720c */ /* 0x000fe20003f46270 */
[----:B-----5:R-:W-:Y:S01]  /*1a8e0*/  IMAD.MOV.U32 R28, RZ, RZ, R27 ;  /* 0x000000ffff1c7224 */ /* 0x020fe200078e001b */
[----:B------:R-:W-:Y:S01]  /*1a8f0*/  IABS R21, R21 ;  /* 0x0000001500157213 */ /* 0x000fe20000000000 */
[----:B------:R-:W-:Y:S01]  /*1a900*/  IMAD.MOV R2, RZ, RZ, -R2 ;  /* 0x000000ffff027224 */ /* 0x000fe200078e0a02 */
[----:B------:R-:W-:-:S02]  /*1a910*/  IABS R14, R14 ;  /* 0x0000000e000e7213 */ /* 0x000fc40000000000 */
[----:B------:R-:W-:Y:S02]  /*1a920*/  IABS R15, R5 ;  /* 0x00000005000f7213 */ /* 0x000fe40000000000 */
[----:B0-----:R-:W-:-:S04]  /*1a930*/  SHF.R.U32.HI R3, RZ, 0x4, R3 ;  /* 0x00000004ff037819 */ /* 0x001fc80000011603 */
[----:B------:R-:W-:-:S04]  /*1a940*/  SGXT.U32 R3, R3, 0x2 ;  /* 0x000000020303781a */ /* 0x000fc80000000000 */
[----:B------:R-:W-:Y:S01]  /*1a950*/  LOP3.LUT R3, R3, 0x78, RZ, 0xfc, !PT ;  /* 0x0000007803037812 */ /* 0x000fe200078efcff */
[----:B------:R-:W-:Y:S01]  /*1a960*/  IMAD.MOV.U32 R16, RZ, RZ, R28 ;  /* 0x000000ffff107224 */ /* 0x000fe200078e001c */
[----:B------:R-:W-:Y:S01]  /*1a970*/  ISETP.GE.AND P0, PT, R9, RZ, PT ;  /* 0x000000ff0900720c */ /* 0x000fe20003f06270 */
[----:B------:R-:W-:Y:S01]  /*1a980*/  VIADD R18, R26, 0x7 ;  /* 0x000000071a127836 */ /* 0x000fe20000000000 */
[----:B------:R-:W-:Y:S01]  /*1a990*/  ISETP.GE.AND P5, PT, R5, RZ, PT ;  /* 0x000000ff0500720c */ /* 0x000fe20003fa6270 */
[----:B------:R-:W-:Y:S02]  /*1a9a0*/  IMAD R3, R3, UR7, RZ ;  /* 0x0000000703037c24 */ /* 0x000fe4000f8e02ff */
[----:B------:R-:W-:Y:S02]  /*1a9b0*/  IMAD R28, RZ, RZ, -UR7 ;  /* 0x80000007ff1c7e24 */ /* 0x000fe4000f8e02ff */
[----:B------:R-:W-:Y:S02]  /*1a9c0*/  IMAD R17, R12, R2, R17 ;  /* 0x000000020c117224 */ /* 0x000fe400078e0211 */
[----:B------:R-:W-:-:S02]  /*1a9d0*/  VIADD R8, R26, 0x6 ;  /* 0x000000061a087836 */ /* 0x000fc40000000000 */
[C---:B------:R-:W-:Y:S02]  /*1a9e0*/  VIADD R27, R26.reuse, 0x5 ;  /* 0x000000051a1b7836 */ /* 0x040fe40000000000 */
[----:B------:R-:W-:Y:S02]  /*1a9f0*/  VIADD R9, R26, 0x4 ;  /* 0x000000041a097836 */ /* 0x000fe40000000000 */
[----:B------:R-:W-:Y:S01]  /*1aa00*/  IMAD.HI.U32 R6, R4, R21, RZ ;  /* 0x0000001504067227 */ /* 0x000fe200078e00ff */
[----:B------:R-:W-:-:S03]  /*1aa10*/  ISETP.GE.AND P3, PT, R18, RZ, PT ;  /* 0x000000ff1200720c */ /* 0x000fc60003f66270 */
[----:B------:R-:W-:-:S04]  /*1aa20*/  IMAD.HI.U32 R5, R4, R14, RZ ;  /* 0x0000000e04057227 */ /* 0x000fc800078e00ff */
[----:B------:R-:W-:Y:S01]  /*1aa30*/  IMAD.HI.U32 R2, R4, R15, RZ ;  /* 0x0000000f04027227 */ /* 0x000fe200078e00ff */
[----:B------:R-:W-:-:S03]  /*1aa40*/  IABS R18, R18 ;  /* 0x0000001200127213 */ /* 0x000fc60000000000 */
[----:B------:R-:W-:Y:S01]  /*1aa50*/  IMAD R3, R28, 0x4, R3 ;  /* 0x000000041c037824 */ /* 0x000fe200078e0203 */
[----:B------:R-:W-:Y:S01]  /*1aa60*/  IABS R11, R8 ;  /* 0x00000008000b7213 */ /* 0x000fe20000000000 */
[----:B------:R-:W-:Y:S01]  /*1aa70*/  IMAD.MOV R6, RZ, RZ, -R6 ;  /* 0x000000ffff067224 */ /* 0x000fe200078e0a06 */
[----:B------:R-:W-:Y:S01]  /*1aa80*/  IABS R19, R27 ;  /* 0x0000001b00137213 */ /* 0x000fe20000000000 */
[----:B------:R-:W-:Y:S01]  /*1aa90*/  IMAD.MOV R5, RZ, RZ, -R5 ;  /* 0x000000ffff057224 */ /* 0x000fe200078e0a05 */
[----:B------:R-:W-:Y:S01]  /*1aaa0*/  IABS R25, R9 ;  /* 0x0000000900197213 */ /* 0x000fe20000000000 */
[----:B------:R-:W-:Y:S01]  /*1aab0*/  IMAD.MOV R2, RZ, RZ, -R2 ;  /* 0x000000ffff027224 */ /* 0x000fe200078e0a02 */
[----:B------:R0:W-:Y:S01]  /*1aac0*/  STL [R1+0x58], R3 ;  /* 0x0000580301007387 */ /* 0x0001e20000100800 */
[C---:B------:R-:W-:Y:S02]  /*1aad0*/  IMAD R21, R12.reuse, R6, R21 ;  /* 0x000000060c157224 */ /* 0x040fe400078e0215 */
[----:B------:R-:W-:-:S02]  /*1aae0*/  IMAD R14, R12, R5, R14 ;  /* 0x000000050c0e7224 */ /* 0x000fc400078e020e */
[----:B------:R-:W-:Y:S02]  /*1aaf0*/  IMAD R15, R12, R2, R15 ;  /* 0x000000020c0f7224 */ /* 0x000fe400078e020f */
[----:B------:R-:W-:-:S04]  /*1ab00*/  IMAD.HI.U32 R7, R4, R18, RZ ;  /* 0x0000001204077227 */ /* 0x000fc800078e00ff */
[----:B0-----:R-:W-:Y:S02]  /*1ab10*/  IMAD R3, R28, 0x4, R3 ;  /* 0x000000041c037824 */ /* 0x001fe400078e0203 */
[----:B------:R-:W-:-:S04]  /*1ab20*/  IMAD.HI.U32 R6, R4, R11, RZ ;  /* 0x0000000b04067227 */ /* 0x000fc800078e00ff */
[----:B------:R-:W-:-:S04]  /*1ab30*/  IMAD.HI.U32 R5, R4, R19, RZ ;  /* 0x0000001304057227 */ /* 0x000fc800078e00ff */
[----:B------:R-:W-:Y:S01]  /*1ab40*/  IMAD.HI.U32 R2, R4, R25, RZ ;  /* 0x0000001904027227 */ /* 0x000fe200078e00ff */
[----:B------:R0:W-:Y:S03]  /*1ab50*/  STL [R1+0x10c], R3 ;  /* 0x00010c0301007387 */ /* 0x0001e60000100800 */
[----:B------:R-:W-:Y:S02]  /*1ab60*/  IMAD.MOV R7, RZ, RZ, -R7 ;  /* 0x000000ffff077224 */ /* 0x000fe400078e0a07 */
[----:B------:R-:W-:Y:S02]  /*1ab70*/  IMAD.MOV R6, RZ, RZ, -R6 ;  /* 0x000000ffff067224 */ /* 0x000fe400078e0a06 */
[----:B------:R-:W-:Y:S02]  /*1ab80*/  IMAD.MOV R5, RZ, RZ, -R5 ;  /* 0x000000ffff057224 */ /* 0x000fe400078e0a05 */
[----:B------:R-:W-:-:S02]  /*1ab90*/  IMAD.MOV R2, RZ, RZ, -R2 ;  /* 0x000000ffff027224 */ /* 0x000fc400078e0a02 */
[----:B0-----:R-:W-:Y:S02]  /*1aba0*/  IMAD R3, R28, 0x4, R3 ;  /* 0x000000041c037824 */ /* 0x001fe400078e0203 */
[C---:B------:R-:W-:Y:S02]  /*1abb0*/  IMAD R18, R12.reuse, R7, R18 ;  /* 0x000000070c127224 */ /* 0x040fe400078e0212 */
[C---:B------:R-:W-:Y:S02]  /*1abc0*/  IMAD R11, R12.reuse, R6, R11 ;  /* 0x000000060c0b7224 */ /* 0x040fe400078e020b */
[C---:B------:R-:W-:Y:S02]  /*1abd0*/  IMAD R19, R12.reuse, R5, R19 ;  /* 0x000000050c137224 */ /* 0x040fe400078e0213 */
[C---:B------:R-:W-:Y:S01]  /*1abe0*/  IMAD R25, R12.reuse, R2, R25 ;  /* 0x000000020c197224 */ /* 0x040fe200078e0219 */
[----:B------:R0:W-:Y:S01]  /*1abf0*/  STL [R1+0x20], R3 ;  /* 0x0000200301007387 */ /* 0x0001e20000100800 */
[----:B------:R-:W-:Y:S01]  /*1ac00*/  ISETP.GT.U32.AND P1, PT, R12, R17, PT ;  /* 0x000000110c00720c */ /* 0x000fe20003f24070 */
[----:B--2---:R-:W-:-:S02]  /*1ac10*/  VIADD R13, R29, 0x3 ;  /* 0x000000031d0d7836 */ /* 0x004fc40000000000 */
[C---:B------:R-:W-:Y:S02]  /*1ac20*/  VIADD R10, R29.reuse, 0x2 ;  /* 0x000000021d0a7836 */ /* 0x040fe40000000000 */
[----:B------:R-:W-:Y:S01]  /*1ac30*/  VIADD R26, R29, 0x1 ;  /* 0x000000011d1a7836 */ /* 0x000fe20000000000 */
[----:B------:R-:W-:Y:S02]  /*1ac40*/  IABS R20, R29 ;  /* 0x0000001d00147213 */ /* 0x000fe40000000000 */
[----:B------:R-:W-:Y:S02]  /*1ac50*/  IABS R24, R13 ;  /* 0x0000000d00187213 */ /* 0x000fe40000000000 */
[----:B------:R-:W-:Y:S02]  /*1ac60*/  IABS R22, R10 ;  /* 0x0000000a00167213 */ /* 0x000fe40000000000 */
[----:B------:R-:W-:Y:S01]  /*1ac70*/  IABS R23, R26 ;  /* 0x0000001a00177213 */ /* 0x000fe20000000000 */
[----:B------:R-:W-:-:S04]  /*1ac80*/  IMAD.HI.U32 R2, R4, R24, RZ ;  /* 0x0000001804027227 */ /* 0x000fc800078e00ff */
[----:B------:R-:W-:-:S04]  /*1ac90*/  IMAD.HI.U32 R5, R4, R22, RZ ;  /* 0x0000001604057227 */ /* 0x000fc800078e00ff */
[----:B------:R-:W-:-:S04]  /*1aca0*/  IMAD.HI.U32 R7, R4, R23, RZ ;  /* 0x0000001704077227 */ /* 0x000fc800078e00ff */
[----:B------:R-:W-:-:S04]  /*1acb0*/  IMAD.HI.U32 R6, R4, R20, RZ ;  /* 0x0000001404067227 */ /* 0x000fc800078e00ff */
[----:B------:R-:W-:Y:S02]  /*1acc0*/  IMAD.MOV.U32 R4, RZ, RZ, R3 ;  /* 0x000000ffff047224 */ /* 0x000fe400078e0003 */
[----:B0-----:R-:W2:Y:S01]  /*1acd0*/  LDL.LU R3, [R1+0x3570] ;  /* 0x0035700001037983 */ /* 0x001ea20000300800 */
[----:B------:R-:W-:Y:S01]  /*1ace0*/  @!P1 IMAD.IADD R17, R17, 0x1, -R12 ;  /* 0x0000000111119824 */ /* 0x000fe200078e0a0c */
[----:B------:R-:W-:-:S04]  /*1acf0*/  ISETP.GT.U32.AND P6, PT, R12, R14, PT ;  /* 0x0000000e0c00720c */ /* 0x000fc80003fc4070 */
[----:B------:R-:W-:-:S09]  /*1ad00*/  ISETP.GT.U32.AND P1, PT, R12, R17, PT ;  /* 0x000000110c00720c */ /* 0x000fd20003f24070 */
[----:B------:R-:W-:-:S04]  /*1ad10*/  @!P6 IMAD.IADD R14, R14, 0x1, -R12 ;  /* 0x000000010e0ee824 */ /* 0x000fc800078e0a0c */
[----:B------:R-:W-:Y:S01]  /*1ad20*/  @!P1 IMAD.IADD R17, R17, 0x1, -R12 ;  /* 0x0000000111119824 */ /* 0x000fe200078e0a0c */
[C---:B------:R-:W-:Y:S02]  /*1ad30*/  ISETP.GT.U32.AND P1, PT, R12.reuse, R15, PT ;  /* 0x0000000f0c00720c */ /* 0x040fe40003f24070 */
[----:B------:R-:W-:-:S11]  /*1ad40*/  ISETP.GT.U32.AND P6, PT, R12, R14, PT ;  /* 0x0000000e0c00720c */ /* 0x000fd60003fc4070 */
[--C-:B------:R-:W-:Y:S02]  /*1ad50*/  @!P1 IMAD.IADD R15, R15, 0x1, -R12.reuse ;  /* 0x000000010f0f9824 */ /* 0x100fe400078e0a0c */
[----:B------:R-:W-:-:S03]  /*1ad60*/  @!P6 IMAD.IADD R14, R14, 0x1, -R12 ;  /* 0x000000010e0ee824 */ /* 0x000fc600078e0a0c */
[C---:B------:R-:W-:Y:S02]  /*1ad70*/  ISETP.GT.U32.AND P1, PT, R12.reuse, R15, PT ;  /* 0x0000000f0c00720c */ /* 0x040fe40003f24070 */
[----:B------:R-:W-:-:S11]  /*1ad80*/  ISETP.GT.U32.AND P6, PT, R12, R18, PT ;  /* 0x000000120c00720c */ /* 0x000fd60003fc4070 */
[--C-:B------:R-:W-:Y:S01]  /*1ad90*/  @!P1 IMAD.IADD R15, R15, 0x1, -R12.reuse ;  /* 0x000000010f0f9824 */ /* 0x100fe200078e0a0c */
[----:B------:R-:W-:Y:S01]  /*1ada0*/  ISETP.GT.U32.AND P1, PT, R12, R11, PT ;  /* 0x0000000b0c00720c */ /* 0x000fe20003f24070 */
[----:B------:R-:W-:Y:S01]  /*1adb0*/  @!P6 IMAD.IADD R18, R18, 0x1, -R12 ;  /* 0x000000011212e824 */ /* 0x000fe200078e0a0c */
[----:B------:R-:W-:Y:S01]  /*1adc0*/  ISETP.GT.U32.AND P6, PT, R12, R19, PT ;  /* 0x000000130c00720c */ /* 0x000fe20003fc4070 */
[----:B------:R-:W-:Y:S02]  /*1add0*/  IMAD.MOV R2, RZ, RZ, -R2 ;  /* 0x000000ffff027224 */ /* 0x000fe400078e0a02 */
[----:B------:R-:W-:-:S08]  /*1ade0*/  @!P0 IMAD.MOV R17, RZ, RZ, -R17 ;  /* 0x000000ffff118224 */ /* 0x000fd000078e0a11 */
[--C-:B------:R-:W-:Y:S02]  /*1adf0*/  @!P1 IMAD.IADD R11, R11, 0x1, -R12.reuse ;  /* 0x000000010b0b9824 */ /* 0x100fe400078e0a0c */
[----:B------:R-:W-:Y:S01]  /*1ae00*/  @!P6 IMAD.IADD R19, R19, 0x1, -R12 ;  /* 0x000000011313e824 */ /* 0x000fe200078e0a0c */
[C---:B------:R-:W-:Y:S02]  /*1ae10*/  ISETP.GT.U32.AND P1, PT, R12.reuse, R18, PT ;  /* 0x000000120c00720c */ /* 0x040fe40003f24070 */
[C---:B------:R-:W-:Y:S01]  /*1ae20*/  ISETP.GT.U32.AND P0, PT, R12.reuse, R11, PT ;  /* 0x0000000b0c00720c */ /* 0x040fe20003f04070 */
[C---:B------:R-:W-:Y:S01]  /*1ae30*/  IMAD R24, R12.reuse, R2, R24 ;  /* 0x000000020c187224 */ /* 0x040fe200078e0218 */
[----:B------:R-:W-:Y:S01]  /*1ae40*/  ISETP.GT.U32.AND P6, PT, R12, R19, PT ;  /* 0x000000130c00720c */ /* 0x000fe20003fc4070 */
[----:B------:R-:W-:Y:S02]  /*1ae50*/  IMAD R2, R28, 0x4, R4 ;  /* 0x000000041c027824 */ /* 0x000fe400078e0204 */
[----:B------:R-:W-:Y:S01]  /*1ae60*/  @!P2 IMAD.MOV R14, RZ, RZ, -R14 ;  /* 0x000000ffff0ea224 */ /* 0x000fe200078e0a0e */
[----:B------:R-:W-:Y:S01]  /*1ae70*/  ISETP.GT.U32.AND P2, PT, R12, R25, PT ;  /* 0x000000190c00720c */ /* 0x000fe20003f44070 */
[----:B------:R-:W-:-:S02]  /*1ae80*/  IMAD.MOV R4, RZ, RZ, -R7 ;  /* 0x000000ffff047224 */ /* 0x000fc400078e0a07 */
[----:B------:R-:W-:Y:S02]  /*1ae90*/  IMAD.MOV R5, RZ, RZ, -R5 ;  /* 0x000000ffff057224 */ /* 0x000fe400078e0a05 */
[----:B------:R-:W-:Y:S01]  /*1aea0*/  @!P5 IMAD.MOV R15, RZ, RZ, -R15 ;  /* 0x000000ffff0fd224 */ /* 0x000fe200078e0a0f */
[C---:B------:R-:W-:Y:S01]  /*1aeb0*/  ISETP.GT.U32.AND P5, PT, R12.reuse, R24, PT ;  /* 0x000000180c00720c */ /* 0x040fe20003fa4070 */
[C---:B------:R-:W-:Y:S02]  /*1aec0*/  IMAD R23, R12.reuse, R4, R23 ;  /* 0x000000040c177224 */ /* 0x040fe400078e0217 */
[----:B------:R-:W-:Y:S02]  /*1aed0*/  IMAD.MOV R6, RZ, RZ, -R6 ;  /* 0x000000ffff067224 */ /* 0x000fe400078e0a06 */
[C---:B------:R-:W-:Y:S02]  /*1aee0*/  IMAD R22, R12.reuse, R5, R22 ;  /* 0x000000050c167224 */ /* 0x040fe400078e0216 */
[----:B------:R-:W-:Y:S01]  /*1aef0*/  @!P0 IMAD.IADD R11, R11, 0x1, -R12 ;  /* 0x000000010b0b8824 */ /* 0x000fe200078e0a0c */
[C---:B------:R-:W-:Y:S01]  /*1af00*/  ISETP.GT.U32.AND P0, PT, R12.reuse, R23, PT ;  /* 0x000000170c00720c */ /* 0x040fe20003f04070 */
[----:B------:R-:W-:-:S02]  /*1af10*/  IMAD R20, R12, R6, R20 ;  /* 0x000000060c147224 */ /* 0x000fc400078e0214 */
[--C-:B------:R-:W-:Y:S01]  /*1af20*/  @!P1 IMAD.IADD R18, R18, 0x1, -R12.reuse ;  /* 0x0000000112129824 */ /* 0x100fe200078e0a0c */
[C---:B------:R-:W-:Y:S01]  /*1af30*/  ISETP.GT.U32.AND P1, PT, R12.reuse, R22, PT ;  /* 0x000000160c00720c */ /* 0x040fe20003f24070 */
[--C-:B------:R-:W-:Y:S01]  /*1af40*/  @!P6 IMAD.IADD R19, R19, 0x1, -R12.reuse ;  /* 0x000000011313e824 */ /* 0x100fe200078e0a0c */
[C---:B------:R-:W-:Y:S01]  /*1af50*/  ISETP.GT.U32.AND P6, PT, R12.reuse, R21, PT ;  /* 0x000000150c00720c */ /* 0x040fe20003fc4070 */
[--C-:B------:R-:W-:Y:S01]  /*1af60*/  @!P2 IMAD.IADD R25, R25, 0x1, -R12.reuse ;  /* 0x000000011919a824 */ /* 0x100fe200078e0a0c */
[----:B------:R-:W-:Y:S01]  /*1af70*/  ISETP.GT.U32.AND P2, PT, R12, R20, PT ;  /* 0x000000140c00720c */ /* 0x000fe20003f44070 */
[----:B------:R-:W-:Y:S01]  /*1af80*/  @!P5 IMAD.IADD R24, R24, 0x1, -R12 ;  /* 0x000000011818d824 */ /* 0x000fe200078e0a0c */
[----:B------:R-:W-:Y:S01]  /*1af90*/  ISETP.GE.AND P5, PT, R8, RZ, PT ;  /* 0x000000ff0800720c */ /* 0x000fe20003fa6270 */
[----:B------:R-:W-:Y:S02]  /*1afa0*/  IMAD R4, R28, 0x4, R2 ;  /* 0x000000041c047824 */ /* 0x000fe400078e0202 */
[----:B------:R-:W-:Y:S01]  /*1afb0*/  @!P3 IMAD.MOV R18, RZ, RZ, -R18 ;  /* 0x000000ffff12b224 */ /* 0x000fe200078e0a12 */
[----:B------:R-:W-:Y:S01]  /*1afc0*/  ISETP.GT.U32.AND P3, PT, R12, R24, PT ;  /* 0x000000180c00720c */ /* 0x000fe20003f64070 */
[----:B------:R-:W-:-:S02]  /*1afd0*/  IMAD R5, R28, 0x4, R4 ;  /* 0x000000041c057824 */ /* 0x000fc400078e0204 */
[--C-:B------:R-:W-:Y:S02]  /*1afe0*/  @!P0 IMAD.IADD R23, R23, 0x1, -R12.reuse ;  /* 0x0000000117178824 */ /* 0x100fe400078e0a0c */
[--C-:B------:R-:W-:Y:S01]  /*1aff0*/  @!P1 IMAD.IADD R22, R22, 0x1, -R12.reuse ;  /* 0x0000000116169824 */ /* 0x100fe200078e0a0c */
[----:B------:R-:W-:Y:S01]  /*1b000*/  ISETP.GT.U32.AND P1, PT, R12, R25, PT ;  /* 0x000000190c00720c */ /* 0x000fe20003f24070 */
[----:B------:R-:W-:Y:S02]  /*1b010*/  IMAD R6, R28, 0x4, R5 ;  /* 0x000000041c067824 */ /* 0x000fe400078e0205 */
[--C-:B------:R-:W-:Y:S01]  /*1b020*/  @!P6 IMAD.IADD R21, R21, 0x1, -R12.reuse ;  /* 0x000000011515e824 */ /* 0x100fe200078e0a0c */
[----:B------:R-:W-:Y:S01]  /*1b030*/  ISETP.GT.U32.AND P6, PT, R12, R23, PT ;  /* 0x000000170c00720c */ /* 0x000fe20003fc4070 */
[----:B------:R-:W-:Y:S01]  /*1b040*/  @!P2 IMAD.IADD R20, R20, 0x1, -R12 ;  /* 0x000000011414a824 */ /* 0x000fe200078e0a0c */
[----:B------:R-:W-:Y:S01]  /*1b050*/  STL [R1+0x3480], R17 ;  /* 0x0034801101007387 */ /* 0x000fe20000100800 */
[----:B------:R-:W-:Y:S01]  /*1b060*/  IMAD R7, R28, 0x4, R6 ;  /* 0x000000041c077824 */ /* 0x000fe200078e0206 */
[C---:B------:R-:W-:Y:S01]  /*1b070*/  ISETP.GT.U32.AND P0, PT, R12.reuse, R22, PT ;  /* 0x000000160c00720c */ /* 0x040fe20003f04070 */
[----:B------:R-:W-:Y:S01]  /*1b080*/  @!P5 IMAD.MOV R11, RZ, RZ, -R11 ;  /* 0x000000ffff0bd224 */ /* 0x000fe200078e0a0b */
[----:B------:R-:W-:Y:S01]  /*1b090*/  STL [R1+0x3484], R14 ;  /* 0x0034840e01007387 */ /* 0x000fe20000100800 */
[----:B------:R-:W-:-:S02]  /*1b0a0*/  ISETP.GT.U32.AND P5, PT, R12, R21, PT ;  /* 0x000000150c00720c */ /* 0x000fc40003fa4070 */
[----:B------:R-:W-:Y:S01]  /*1b0b0*/  ISETP.GT.U32.AND P2, PT, R12, R20, PT ;  /* 0x000000140c00720c */ /* 0x000fe20003f44070 */
[----:B------:R-:W-:Y:S01]  /*1b0c0*/  STL [R1+0x3488], R15 ;  /* 0x0034880f01007387 */ /* 0x000fe20000100800 */
[----:B------:R-:W-:-:S03]  /*1b0d0*/  IMAD R8, R28, 0x4, R7 ;  /* 0x000000041c087824 */ /* 0x000fc600078e0207 */
[----:B------:R0:W-:Y:S01]  /*1b0e0*/  STL [R1+0x3470], R2 ;  /* 0x0034700201007387 */ /* 0x0001e20000100800 */
[--C-:B------:R-:W-:Y:S01]  /*1b0f0*/  @!P3 IMAD.IADD R24, R24, 0x1, -R12.reuse ;  /* 0x000000011818b824 */ /* 0x100fe200078e0a0c */
[----:B------:R-:W-:Y:S01]  /*1b100*/  ISETP.GE.AND P3, PT, R9, RZ, PT ;  /* 0x000000ff0900720c */ /* 0x000fe20003f66270 */
[----:B------:R-:W-:Y:S01]  /*1b110*/  @!P1 IMAD.IADD R25, R25, 0x1, -R12 ;  /* 0x0000000119199824 */ /* 0x000fe200078e0a0c */
[----:B------:R-:W-:Y:S01]  /*1b120*/  ISETP.GE.AND P1, PT, R27, RZ, PT ;  /* 0x000000ff1b00720c */ /* 0x000fe20003f26270 */
[----:B------:R-:W-:Y:S01]  /*1b130*/  IMAD R9, R28, 0x4, R8 ;  /* 0x000000041c097824 */ /* 0x000fe200078e0208 */
[----:B0-----:R-:W0:Y:S01]  /*1b140*/  S2R R2, SR_TID.X ;  /* 0x0000000000027919 */ /* 0x001e220000002100 */
[--C-:B------:R-:W-:Y:S01]  /*1b150*/  @!P6 IMAD.IADD R23, R23, 0x1, -R12.reuse ;  /* 0x000000011717e824 */ /* 0x100fe200078e0a0c */
[----:B------:R-:W-:Y:S01]  /*1b160*/  ISETP.GE.AND P6, PT, R10, RZ, PT ;  /* 0x000000ff0a00720c */ /* 0x000fe20003fc6270 */
[----:B------:R-:W-:Y:S02]  /*1b170*/  IMAD R10, R28, 0x4, R9 ;  /* 0x000000041c0a7824 */ /* 0x000fe400078e0209 */
[----:B------:R-:W-:-:S02]  /*1b180*/  @!P0 IMAD.IADD R22, R22, 0x1, -R12 ;  /* 0x0000000116168824 */ /* 0x000fc400078e0a0c */
[--C-:B------:R-:W-:Y:S02]  /*1b190*/  @!P5 IMAD.IADD R21, R21, 0x1, -R12.reuse ;  /* 0x000000011515d824 */ /* 0x100fe400078e0a0c */
[----:B------:R-:W-:Y:S02]  /*1b1a0*/  @!P2 IMAD.IADD R20, R20, 0x1, -R12 ;  /* 0x000000011414a824 */ /* 0x000fe400078e0a0c */
[C---:B------:R-:W-:Y:S01]  /*1b1b0*/  IMAD R12, R28.reuse, 0x4, R10 ;  /* 0x000000041c0c7824 */ /* 0x040fe200078e020a */
[----:B------:R-:W-:Y:S01]  /*1b1c0*/  ISETP.GE.AND P0, PT, R13, RZ, PT ;  /* 0x000000ff0d00720c */ /* 0x000fe20003f06270 */
[----:B------:R-:W-:Y:S02]  /*1b1d0*/  STL [R1+0x348c], R4 ;  /* 0x00348c0401007387 */ /* 0x000fe40000100800 */
[----:B------:R-:W-:Y:S02]  /*1b1e0*/  IMAD R13, R28, 0x4, R12 ;  /* 0x000000041c0d7824 */ /* 0x000fe400078e020c */
[----:B------:R-:W-:Y:S01]  /*1b1f0*/  @!P1 IMAD.MOV R19, RZ, RZ, -R19 ;  /* 0x000000ffff139224 */ /* 0x000fe200078e0a13 */
[----:B------:R-:W-:Y:S01]  /*1b200*/  STL [R1+0x3490], R5 ;  /* 0x0034900501007387 */ /* 0x000fe20000100800 */
[----:B------:R-:W-:-:S03]  /*1b210*/  ISETP.GE.AND P5, PT, R26, RZ, PT ;  /* 0x000000ff1a00720c */ /* 0x000fc60003fa6270 */
[----:B------:R-:W-:Y:S01]  /*1b220*/  STL [R1+0x3494], R18 ;  /* 0x0034941201007387 */ /* 0x000fe20000100800 */
[----:B------:R-:W-:-:S03]  /*1b230*/  ISETP.GE.AND P2, PT, R29, RZ, PT ;  /* 0x000000ff1d00720c */ /* 0x000fc60003f46270 */
[----:B------:R-:W-:Y:S04]  /*1b240*/  STL [R1+0x3498], R6 ;  /* 0x0034980601007387 */ /* 0x000fe80000100800 */
[----:B------:R-:W-:Y:S04]  /*1b250*/  STL [R1+0x349c], R11 ;  /* 0x00349c0b01007387 */ /* 0x000fe80000100800 */
[----:B------:R-:W-:Y:S04]  /*1b260*/  STL [R1+0x34a0], R7 ;  /* 0x0034a00701007387 */ /* 0x000fe80000100800 */
[----:B------:R-:W-:Y:S04]  /*1b270*/  STL [R1+0x34a4], R8 ;  /* 0x0034a40801007387 */ /* 0x000fe80000100800 */
[----:B------:R-:W-:Y:S04]  /*1b280*/  STL [R1+0x34a8], R9 ;  /* 0x0034a80901007387 */ /* 0x000fe80000100800 */
[----:B------:R-:W-:Y:S01]  /*1b290*/  STL [R1+0x34ac], R10 ;  /* 0x0034ac0a01007387 */ /* 0x000fe20000100800 */
[----:B------:R-:W-:-:S03]  /*1b2a0*/  @!P3 IMAD.MOV R25, RZ, RZ, -R25 ;  /* 0x000000ffff19b224 */ /* 0x000fc600078e0a19 */
[----:B------:R-:W-:Y:S01]  /*1b2b0*/  STL [R1+0x34b0], R19 ;  /* 0x0034b01301007387 */ /* 0x000fe20000100800 */
[----:B------:R-:W-:-:S03]  /*1b2c0*/  @!P0 IMAD.MOV R24, RZ, RZ, -R24 ;  /* 0x000000ffff188224 */ /* 0x000fc600078e0a18 */
[----:B------:R-:W-:Y:S01]  /*1b2d0*/  STL [R1+0x34b4], R12 ;  /* 0x0034b40c01007387 */ /* 0x000fe20000100800 */
[----:B------:R-:W-:-:S03]  /*1b2e0*/  @!P6 IMAD.MOV R22, RZ, RZ, -R22 ;  /* 0x000000ffff16e224 */ /* 0x000fc600078e0a16 */
[----:B------:R-:W3:Y:S01]  /*1b2f0*/  LDL.LU R29, [R1+0x44] ;  /* 0x00004400011d7983 */ /* 0x000ee20000300800 */
[----:B------:R-:W-:-:S03]  /*1b300*/  @!P5 IMAD.MOV R23, RZ, RZ, -R23 ;  /* 0x000000ffff17d224 */ /* 0x000fc600078e0a17 */
[----:B------:R-:W-:Y:S01]  /*1b310*/  STL [R1+0x34b8], R13 ;  /* 0x0034b80d01007387 */ /* 0x000fe20000100800 */
[----:B------:R-:W-:-:S03]  /*1b320*/  @!P4 IMAD.MOV R21, RZ, RZ, -R21 ;  /* 0x000000ffff15c224 */ /* 0x000fc600078e0a15 */
[----:B0-----:R-:W-:Y:S01]  /*1b330*/  STL [R1+0x34bc], R2 ;  /* 0x0034bc0201007387 */ /* 0x001fe20000100800 */
[----:B------:R-:W-:Y:S01]  /*1b340*/  @!P2 IMAD.MOV R20, RZ, RZ, -R20 ;  /* 0x000000ffff14a224 */ /* 0x000fe200078e0a14 */
[----:B--2---:R-:W-:Y:S02]  /*1b350*/  ISETP.NE.AND P1, PT, R3, RZ, PT ;  /* 0x000000ff0300720c */ /* 0x004fe40003f25270 */
[----:B------:R-:W-:Y:S01]  /*1b360*/  LOP3.LUT R27, RZ, R3, RZ, 0x33, !PT ;  /* 0x00000003ff1b7212 */ /* 0x000fe200078e33ff */
[----:B------:R-:W-:-:S04]  /*1b370*/  IMAD R3, R28, 0x4, R13 ;  /* 0x000000041c037824 */ /* 0x000fc800078e020d */
[----:B------:R-:W-:-:S04]  /*1b380*/  IMAD R26, R28, 0x8, R3 ;  /* 0x000000081c1a7824 */ /* 0x000fc800078e0203 */
[----:B------:R-:W-:Y:S01]  /*1b390*/  IMAD R28, R28, 0x4, R26 ;  /* 0x000000041c1c7824 */ /* 0x000fe200078e021a */
[----:B------:R-:W-:Y:S04]  /*1b3a0*/  STL [R1+0x34c0], R3 ;  /* 0x0034c00301007387 */ /* 0x000fe80000100800 */
[----:B------:R-:W-:Y:S04]  /*1b3b0*/  STL [R1+0x34c8], R28 ;  /* 0x0034c81c01007387 */ /* 0x000fe80000100800 */
[----:B------:R-:W-:Y:S04]  /*1b3c0*/  STL [R1+0x34c4], R26 ;  /* 0x0034c41a01007387 */ /* 0x000fe80000100800 */
[----:B------:R-:W-:Y:S04]  /*1b3d0*/  STL [R1+0x34cc], R25 ;  /* 0x0034cc1901007387 */ /* 0x000fe80000100800 */
[----:B------:R-:W-:Y:S04]  /*1b3e0*/  STL [R1+0x34d0], R24 ;  /* 0x0034d01801007387 */ /* 0x000fe80000100800 */
[----:B------:R-:W-:Y:S04]  /*1b3f0*/  STL [R1+0x34d4], R22 ;  /* 0x0034d41601007387 */ /* 0x000fe80000100800 */
[----:B------:R-:W-:Y:S04]  /*1b400*/  STL [R1+0x34d8], R23 ;  /* 0x0034d81701007387 */ /* 0x000fe80000100800 */
[----:B------:R-:W-:Y:S04]  /*1b410*/  STL [R1+0x34dc], R21 ;  /* 0x0034dc1501007387 */ /* 0x000fe80000100800 */
[----:B------:R0:W-:Y:S04]  /*1b420*/  STL [R1+0x34e0], R20 ;  /* 0x0034e01401007387 */ /* 0x0001e80000100800 */
[----:B0-----:R-:W2:Y:S01]  /*1b430*/  LDL.LU R20, [R1+0x60] ;  /* 0x0000600001147983 */ /* 0x001ea20000300800 */
[----:B---3--:R-:W-:-:S05]  /*1b440*/  SEL R2, R27, R29, !P1 ;  /* 0x0000001d1b027207 */ /* 0x008fca0004800000 */
[----:B------:R-:W-:Y:S04]  /*1b450*/  STL [R1+0x44], R2 ;  /* 0x0000440201007387 */ /* 0x000fe80000100800 */
[----:B--2---:R0:W-:Y:S04]  /*1b460*/  STL [R1+0x3568], R20 ;  /* 0x0035681401007387 */ /* 0x0041e80000100800 */
[----:B0-----:R-:W2:Y:S01]  /*1b470*/  LDL.LU R20, [R1+0x5c] ;  /* 0x00005c0001147983 */ /* 0x001ea20000300800 */
[----:B------:R-:W-:-:S03]  /*1b480*/  SEL R16, R27, R16, !P1 ;  /* 0x000000101b107207 */ /* 0x000fc60004800000 */
[----:B--2---:R0:W-:Y:S04]  /*1b490*/  STL [R1+0x356c], R20 ;  /* 0x00356c1401007387 */ /* 0x0041e80000100800 */
[----:B------:R-:W2:Y:S04]  /*1b4a0*/  LDL.LU R21, [R1+0x84] ;  /* 0x0000840001157983 */ /* 0x000ea80000300800 */
[----:B------:R-:W3:Y:S04]  /*1b4b0*/  LDL.LU R23, [R1+0x98] ;  /* 0x0000980001177983 */ /* 0x000ee80000300800 */
[----:B------:R-:W4:Y:S04]  /*1b4c0*/  LDL.LU R22, [R1+0x9c] ;  /* 0x00009c0001167983 */ /* 0x000f280000300800 */
[----:B------:R-:W5:Y:S04]  /*1b4d0*/  LDL.LU R24, [R1+0xb0] ;  /* 0x0000b00001187983 */ /* 0x000f680000300800 */
[----:B------:R-:W2:Y:S04]  /*1b4e0*/  LDL.LU R25, [R1+0xbc] ;  /* 0x0000bc0001197983 */ /* 0x000ea80000300800 */
        /* <DEDUP_REMOVED lines=9> */
[----:B------:R-:W2:Y:S01]  /*1b580*/  LDL.LU R8, [R1+0x1d8] ;  /* 0x0001d80001087983 */ /* 0x000ea20000300800 */
[----:B0-----:R-:W-:-:S03]  /*1b590*/  IMAD.MOV.U32 R20, RZ, RZ, R0 ;  /* 0x000000ffff147224 */ /* 0x001fc600078e0000 */
[----:B------:R-:W2:Y:S04]  /*1b5a0*/  LDL.LU R7, [R1+0x1dc] ;  /* 0x0001dc0001077983 */ /* 0x000ea80000300800 */
[----:B------:R-:W2:Y:S04]  /*1b5b0*/  LDL.LU R11, [R1+0x1ec] ;  /* 0x0001ec00010b7983 */ /* 0x000ea80000300800 */
[----:B------:R-:W2:Y:S04]  /*1b5c0*/  LDL.LU R6, [R1+0x1f4] ;  /* 0x0001f40001067983 */ /* 0x000ea80000300800 */
[----:B------:R-:W2:Y:S04]  /*1b5d0*/  LDL.LU R18, [R1+0x1fc] ;  /* 0x0001fc0001127983 */ /* 0x000ea80000300800 */
[----:B------:R-:W2:Y:S01]  /*1b5e0*/  LDL.LU R5, [R1+0x204] ;  /* 0x0002040001057983 */ /* 0x000ea20000300800 */
[----:B------:R-:W-:-:S03]  /*1b5f0*/  SEL R20, R27, R20, !P1 ;  /* 0x000000141b147207 */ /* 0x000fc60004800000 */
[----:B------:R-:W2:Y:S04]  /*1b600*/  LDL.LU R4, [R1+0x208] ;  /* 0x0002080001047983 */ /* 0x000ea80000300800 */
[----:B------:R-:W2:Y:S04]  /*1b610*/  LDL.LU R15, [R1+0x210] ;  /* 0x00021000010f7983 */ /* 0x000ea80000300800 */
[----:B------:R-:W2:Y:S04]  /*1b620*/  LDL.LU R14, [R1+0x214] ;  /* 0x00021400010e7983 */ /* 0x000ea80000300800 */
[----:B------:R-:W2:Y:S04]  /*1b630*/  LDL.LU R17, [R1+0x21c] ;  /* 0x00021c0001117983 */ /* 0x000ea80000300800 */
[----:B------:R-:W2:Y:S04]  /*1b640*/  LDL.LU R29, [R1+0x224] ;  /* 0x00022400011d7983 */ /* 0x000ea80000300800 */
[----:B------:R-:W2:Y:S04]  /*1b650*/  LDL.LU R0, [R1+0x228] ;  /* 0x0002280001007983 */ /* 0x000ea80000300800 */
[----:B------:R0:W-:Y:S04]  /*1b660*/  STL [R1+0x48], R16 ;  /* 0x0000481001007387 */ /* 0x0001e80000100800 */
[----:B0-----:R-:W2:Y:S04]  /*1b670*/  LDL.LU R16, [R1+0x234] ;  /* 0x0002340001107983 */ /* 0x001ea80000300800 */
[----:B------:R0:W-:Y:S04]  /*1b680*/  STL [R1+0x50], R20 ;  /* 0x0000501401007387 */ /* 0x0001e80000100800 */
[----:B0-----:R-:W2:Y:S02]  /*1b690*/  LDL.LU R20, [R1+0x356c] ;  /* 0x00356c0001147983 */ /* 0x001ea40000300800 */
[----:B--2---:R-:W-:-:S05]  /*1b6a0*/  SEL R20, R27, R20, !P1 ;  /* 0x000000141b147207 */ /* 0x004fca0004800000 */
[----:B------:R0:W-:Y:S04]  /*1b6b0*/  STL [R1+0x5c], R20 ;  /* 0x00005c1401007387 */ /* 0x0001e80000100800 */
[----:B0-----:R-:W2:Y:S01]  /*1b6c0*/  LDL.LU R20, [R1+0x3568] ;  /* 0x0035680001147983 */ /* 0x001ea20000300800 */
[C---:B------:R-:W-:Y:S02]  /*1b6d0*/  SEL R21, R27.reuse, R21, !P1 ;  /* 0x000000151b157207 */ /* 0x040fe40004800000 */
[C---:B---3--:R-:W-:Y:S02]  /*1b6e0*/  SEL R23, R27.reuse, R23, !P1 ;  /* 0x000000171b177207 */ /* 0x048fe40004800000 */
[C---:B------:R-:W-:Y:S02]  /*1b6f0*/  SEL R3, R27.reuse, R3, !P1 ;  /* 0x000000031b037207 */ /* 0x040fe40004800000 */
[----:B------:R-:W-:-:S02]  /*1b700*/  SEL R8, R27, R8, !P1 ;  /* 0x000000081b087207 */ /* 0x000fc40004800000 */
[C---:B------:R-:W-:Y:S02]  /*1b710*/  SEL R6, R27.reuse, R6, !P1 ;  /* 0x000000061b067207 */ /* 0x040fe40004800000 */
[C---:B------:R-:W-:Y:S02]  /*1b720*/  SEL R4, R27.reuse, R4, !P1 ;  /* 0x000000041b047207 */ /* 0x040fe40004800000 */
[----:B--2---:R-:W-:-:S05]  /*1b730*/  SEL R20, R27, R20, !P1 ;  /* 0x000000141b147207 */ /* 0x004fca0004800000 */
[----:B------:R4:W-:Y:S04]  /*1b740*/  STL [R1+0x60], R20 ;  /* 0x0000601401007387 */ /* 0x0009e80000100800 */
[----:B------:R5:W-:Y:S01]  /*1b750*/  STL [R1+0x84], R21 ;  /* 0x0000841501007387 */ /* 0x000be20000100800 */
[----:B----4-:R-:W-:-:S03]  /*1b760*/  SEL R20, R27, R22, !P1 ;  /* 0x000000161b147207 */ /* 0x010fc60004800000 */
[----:B------:R-:W-:Y:S01]  /*1b770*/  STL [R1+0x98], R23 ;  /* 0x0000981701007387 */ /* 0x000fe20000100800 */
[----:B-----5:R-:W-:-:S03]  /*1b780*/  SEL R21, R27, R24, !P1 ;  /* 0x000000181b157207 */ /* 0x020fc60004800000 */
[----:B------:R0:W-:Y:S01]  /*1b790*/  STL [R1+0x9c], R20 ;  /* 0x00009c1401007387 */ /* 0x0001e20000100800 */
[----:B------:R-:W-:-:S03]  /*1b7a0*/  SEL R22, R27, R25, !P1 ;  /* 0x000000191b167207 */ /* 0x000fc60004800000 */
[----:B------:R1:W-:Y:S01]  /*1b7b0*/  STL [R1+0xb0], R21 ;  /* 0x0000b01501007387 */ /* 0x0003e20000100800 */
[----:B0-----:R-:W-:-:S03]  /*1b7c0*/  SEL R20, R27, R26, !P1 ;  /* 0x0000001a1b147207 */ /* 0x001fc60004800000 */
[----:B------:R-:W-:Y:S01]  /*1b7d0*/  STL [R1+0xbc], R22 ;  /* 0x0000bc1601007387 */ /* 0x000fe20000100800 */
[----:B-1----:R-:W-:-:S03]  /*1b7e0*/  SEL R21, R27, R28, !P1 ;  /* 0x0000001c1b157207 */ /* 0x002fc60004800000 */
[----:B------:R0:W-:Y:S04]  /*1b7f0*/  STL [R1+0xc0], R20 ;  /* 0x0000c01401007387 */ /* 0x0001e80000100800 */
[----:B------:R-:W-:Y:S04]  /*1b800*/  STL [R1+0xc4], R21 ;  /* 0x0000c41501007387 */ /* 0x000fe80000100800 */
[----:B------:R1:W-:Y:S01]  /*1b810*/  STL [R1+0xcc], R3 ;  /* 0x0000cc0301007387 */ /* 0x0003e20000100800 */
[C---:B0-----:R-:W-:Y:S02]  /*1b820*/  SEL R20, R27.reuse, R2, !P1 ;  /* 0x000000021b147207 */ /* 0x041fe40004800000 */
[----:B------:R-:W-:-:S03]  /*1b830*/  SEL R2, R27, R13, !P1 ;  /* 0x0000000d1b027207 */ /* 0x000fc60004800000 */
[----:B------:R-:W-:Y:S01]  /*1b840*/  STL [R1+0x18c], R20 ;  /* 0x00018c1401007387 */ /* 0x000fe20000100800 */
[----:B-1----:R-:W-:-:S03]  /*1b850*/  SEL R3, R27, R12, !P1 ;  /* 0x0000000c1b037207 */ /* 0x002fc60004800000 */
[----:B------:R0:W-:Y:S01]  /*1b860*/  STL [R1+0x194], R2 ;  /* 0x0001940201007387 */ /* 0x0001e20000100800 */
[----:B------:R-:W-:-:S03]  /*1b870*/  SEL R12, R27, R19, !P1 ;  /* 0x000000131b0c7207 */ /* 0x000fc60004800000 */
[----:B------:R1:W-:Y:S01]  /*1b880*/  STL [R1+0x198], R3 ;  /* 0x0001980301007387 */ /* 0x0003e20000100800 */
[----:B0-----:R-:W-:-:S03]  /*1b890*/  SEL R2, R27, R10, !P1 ;  /* 0x0000000a1b027207 */ /* 0x001fc60004800000 */
[----:B------:R-:W-:Y:S01]  /*1b8a0*/  STL [R1+0x1b0], R12 ;  /* 0x0001b00c01007387 */ /* 0x000fe20000100800 */
[----:B-1----:R-:W-:-:S03]  /*1b8b0*/  SEL R3, R27, R9, !P1 ;  /* 0x000000091b037207 */ /* 0x002fc60004800000 */
[----:B------:R0:W-:Y:S04]  /*1b8c0*/  STL [R1+0x1b8], R2 ;  /* 0x0001b80201007387 */ /* 0x0001e80000100800 */
        /* <DEDUP_REMOVED lines=12> */
[----:B------:R0:W-:Y:S01]  /*1b990*/  STL [R1+0x208], R4 ;  /* 0x0002080401007387 */ /* 0x0001e20000100800 */
[----:B-1----:R-:W-:-:S03]  /*1b9a0*/  SEL R3, R27, R14, !P1 ;  /* 0x0000000e1b037207 */ /* 0x002fc60004800000 */
[----:B------:R1:W-:Y:S04]  /*1b9b0*/  STL [R1+0x210], R2 ;  /* 0x0002100201007387 */ /* 0x0003e80000100800 */
[----:B------:R2:W-:Y:S01]  /*1b9c0*/  STL [R1+0x214], R3 ;  /* 0x0002140301007387 */ /* 0x0005e20000100800 */
[C---:B0-----:R-:W-:Y:S02]  /*1b9d0*/  SEL R4, R27.reuse, R17, !P1 ;  /* 0x000000111b047207 */ /* 0x041fe40004800000 */
[----:B-1----:R-:W-:-:S03]  /*1b9e0*/  SEL R2, R27, R29, !P1 ;  /* 0x0000001d1b027207 */ /* 0x002fc60004800000 */
[----:B------:R-:W-:Y:S01]  /*1b9f0*/  STL [R1+0x21c], R4 ;  /* 0x00021c0401007387 */ /* 0x000fe20000100800 */
[----:B--2---:R-:W-:-:S03]  /*1ba00*/  SEL R3, R27, R0, !P1 ;  /* 0x000000001b037207 */ /* 0x004fc60004800000 */
[----:B------:R-:W2:Y:S04]  /*1ba10*/  LDL.LU R0, [R1+0x238] ;  /* 0x0002380001007983 */ /* 0x000ea80000300800 */
[----:B------:R0:W-:Y:S04]  /*1ba20*/  STL [R1+0x224], R2 ;  /* 0x0002240201007387 */ /* 0x0001e80000100800 */
[----:B------:R-:W-:Y:S04]  /*1ba30*/  STL [R1+0x228], R3 ;  /* 0x0002280301007387 */ /* 0x000fe80000100800 */
[----:B------:R-:W3:Y:S01]  /*1ba40*/  LDL.LU R20, [R1+0x250] ;  /* 0x0002500001147983 */ /* 0x000ee20000300800 */
[----:B0-----:R-:W-:-:S03]  /*1ba50*/  SEL R2, R27, R16, !P1 ;  /* 0x000000101b027207 */ /* 0x001fc60004800000 */
[----:B---3--:R0:W-:Y:S04]  /*1ba60*/  STL [R1+0x3560], R20 ;  /* 0x0035601401007387 */ /* 0x0081e80000100800 */
[----:B------:R-:W-:Y:S04]  /*1ba70*/  STL [R1+0x234], R2 ;  /* 0x0002340201007387 */ /* 0x000fe80000100800 */
[----:B0-----:R-:W3:Y:S01]  /*1ba80*/  LDL.LU R20, [R1+0x244] ;  /* 0x0002440001147983 */ /* 0x001ee20000300800 */
[----:B--2---:R-:W-:-:S03]  /*1ba90*/  SEL R0, R27, R0, !P1 ;  /* 0x000000001b007207 */ /* 0x004fc60004800000 */
[----:B---3--:R0:W-:Y:S04]  /*1baa0*/  STL [R1+0x3564], R20 ;  /* 0x0035641401007387 */ /* 0x0081e80000100800 */
[----:B0-----:R-:W2:Y:S04]  /*1bab0*/  LDL.LU R20, [R1+0x240] ;  /* 0x0002400001147983 */ /* 0x001ea80000300800 */
[----:B------:R-:W3:Y:S04]  /*1bac0*/  LDL.LU R21, [R1+0x25c] ;  /* 0x00025c0001157983 */ /* 0x000ee80000300800 */
[----:B------:R-:W4:Y:S04]  /*1bad0*/  LDL.LU R23, [R1+0x260] ;  /* 0x0002600001177983 */ /* 0x000f280000300800 */
[----:B------:R-:W5:Y:S04]  /*1bae0*/  LDL.LU R22, [R1+0x268] ;  /* 0x0002680001167983 */ /* 0x000f680000300800 */
[----:B------:R-:W3:Y:S04]  /*1baf0*/  LDL.LU R24, [R1+0x280] ;  /* 0x0002800001187983 */ /* 0x000ee80000300800 */
        /* <DEDUP_REMOVED lines=22> */
[----:B------:R0:W-:Y:S04]  /*1bc60*/  STL [R1+0x238], R0 ;  /* 0x0002380001007387 */ /* 0x0001e80000100800 */
[----:B0-----:R-:W3:Y:S01]  /*1bc70*/  LDL.LU R0, [R1+0x380] ;  /* 0x0003800001007983 */ /* 0x001ee20000300800 */
[----:B--2---:R-:W-:-:S05]  /*1bc80*/  SEL R20, R27, R20, !P1 ;  /* 0x000000141b147207 */ /* 0x004fca0004800000 */
[----:B------:R0:W-:Y:S04]  /*1bc90*/  STL [R1+0x240], R20 ;  /* 0x0002401401007387 */ /* 0x0001e80000100800 */
[----:B0-----:R-:W2:Y:S02]  /*1bca0*/  LDL.LU R20, [R1+0x3564] ;  /* 0x0035640001147983 */ /* 0x001ea40000300800 */
[----:B--2---:R-:W-:-:S05]  /*1bcb0*/  SEL R20, R27, R20, !P1 ;  /* 0x000000141b147207 */ /* 0x004fca0004800000 */
[----:B------:R0:W-:Y:S04]  /*1bcc0*/  STL [R1+0x244], R20 ;  /* 0x0002441401007387 */ /* 0x0001e80000100800 */
[----:B0-----:R-:W2:Y:S01]  /*1bcd0*/  LDL.LU R20, [R1+0x3560] ;  /* 0x0035600001147983 */ /* 0x001ea20000300800 */
[C---:B----4-:R-:W-:Y:S02]  /*1bce0*/  SEL R23, R27.reuse, R23, !P1 ;  /* 0x000000171b177207 */ /* 0x050fe40004800000 */
[C---:B---3--:R-:W-:Y:S02]  /*1bcf0*/  SEL R3, R27.reuse, R3, !P1 ;  /* 0x000000031b037207 */ /* 0x048fe40004800000 */
[C---:B------:R-:W-:Y:S02]  /*1bd00*/  SEL R2, R27.reuse, R2, !P1 ;  /* 0x000000021b027207 */ /* 0x040fe40004800000 */
[----:B------:R-:W-:-:S02]  /*1bd10*/  SEL R13, R27, R13, !P1 ;  /* 0x0000000d1b0d7207 */ /* 0x000fc40004800000 */
[C---:B------:R-:W-:Y:S02]  /*1bd20*/  SEL R10, R27.reuse, R10, !P1 ;  /* 0x0000000a1b0a7207 */ /* 0x040fe40004800000 */
[C---:B------:R-:W-:Y:S02]  /*1bd30*/  SEL R7, R27.reuse, R7, !P1 ;  /* 0x000000071b077207 */ /* 0x040fe40004800000 */
[----:B--2---:R-:W-:-:S05]  /*1bd40*/  SEL R20, R27, R20, !P1 ;  /* 0x000000141b147207 */ /* 0x004fca0004800000 */
[----:B------:R0:W-:Y:S02]  /*1bd50*/  STL [R1+0x250], R20 ;  /* 0x0002501401007387 */ /* 0x0001e40000100800 */
[C---:B0-----:R-:W-:Y:S02]  /*1bd60*/  SEL R20, R27.reuse, R21, !P1 ;  /* 0x000000151b147207 */ /* 0x041fe40004800000 */
[----:B-----5:R-:W-:-:S03]  /*1bd70*/  SEL R21, R27, R22, !P1 ;  /* 0x000000161b157207 */ /* 0x020fc60004800000 */
[----:B------:R0:W-:Y:S01]  /*1bd80*/  STL [R1+0x25c], R20 ;  /* 0x00025c1401007387 */ /* 0x0001e20000100800 */
[----:B------:R-:W-:-:S03]  /*1bd90*/  SEL R22, R27, R25, !P1 ;  /* 0x000000191b167207 */ /* 0x000fc60004800000 */
[----:B------:R-:W-:Y:S01]  /*1bda0*/  STL [R1+0x260], R23 ;  /* 0x0002601701007387 */ /* 0x000fe20000100800 */
[----:B0-----:R-:W-:-:S03]  /*1bdb0*/  SEL R20, R27, R24, !P1 ;  /* 0x000000181b147207 */ /* 0x001fc60004800000 */
[----:B------:R0:W-:Y:S04]  /*1bdc0*/  STL [R1+0x268], R21 ;  /* 0x0002681501007387 */ /* 0x0001e80000100800 */
[----:B------:R1:W-:Y:S01]  /*1bdd0*/  STL [R1+0x280], R20 ;  /* 0x0002801401007387 */ /* 0x0003e20000100800 */
[----:B0-----:R-:W-:-:S03]  /*1bde0*/  SEL R21, R27, R26, !P1 ;  /* 0x0000001a1b157207 */ /* 0x001fc60004800000 */
[----:B------:R-:W-:Y:S01]  /*1bdf0*/  STL [R1+0x284], R22 ;  /* 0x0002841601007387 */ /* 0x000fe20000100800 */
[----:B-1----:R-:W-:-:S03]  /*1be00*/  SEL R20, R27, R28, !P1 ;  /* 0x0000001c1b147207 */ /* 0x002fc60004800000 */
[----:B------:R-:W-:Y:S04]  /*1be10*/  STL [R1+0x28c], R21 ;  /* 0x00028c1501007387 */ /* 0x000fe80000100800 */
[----:B------:R-:W-:Y:S04]  /*1be20*/  STL [R1+0x290], R20 ;  /* 0x0002901401007387 */ /* 0x000fe80000100800 */
        /* <DEDUP_REMOVED lines=27> */
[----:B------:R-:W2:Y:S04]  /*1bfe0*/  LDL.LU R16, [R1+0x384] ;  /* 0x0003840001107983 */ /* 0x000ea80000300800 */
[----:B------:R0:W-:Y:S04]  /*1bff0*/  STL [R1+0x368], R3 ;  /* 0x0003680301007387 */ /* 0x0001e80000100800 */
[----:B------:R1:W-:Y:S01]  /*1c000*/  STL [R1+0x370], R2 ;  /* 0x0003700201007387 */ /* 0x0003e20000100800 */
[----:B0-----:R-:W-:-:S05]  /*1c010*/  SEL R3, R27, R17, !P1 ;  /* 0x000000111b037207 */ /* 0x001fca0004800000 */
[----:B------:R-:W-:Y:S04]  /*1c020*/  STL [R1+0x374], R3 ;  /* 0x0003740301007387 */ /* 0x000fe80000100800 */
[----:B------:R-:W3:Y:S01]  /*1c030*/  LDL.LU R20, [R1+0x3b0] ;  /* 0x0003b00001147983 */ /* 0x000ee20000300800 */
[C---:B-1----:R-:W-:Y:S02]  /*1c040*/  SEL R2, R27.reuse, R29, !P1 ;  /* 0x0000001d1b027207 */ /* 0x042fe40004800000 */
[----:B------:R-:W-:-:S03]  /*1c050*/  SEL R0, R27, R0, !P1 ;  /* 0x000000001b007207 */ /* 0x000fc60004800000 */
[----:B------:R-:W-:Y:S04]  /*1c060*/  STL [R1+0x378], R2 ;  /* 0x0003780201007387 */ /* 0x000fe80000100800 */
        /* <DEDUP_REMOVED lines=31> */
[----:B------:R-:W3:Y:S04]  /*1c260*/  LDL.LU R17, [R1+0x6ec] ;  /* 0x0006ec0001117983 */ /* 0x000ee80000300800 */
[----:B------:R-:W3:Y:S04]  /*1c270*/  LDL.LU R29, [R1+0x6fc] ;  /* 0x0006fc00011d7983 */ /* 0x000ee80000300800 */
[----:B0-----:R-:W3:Y:S01]  /*1c280*/  LDL.LU R16, [R1+0x730] ;  /* 0x0007300001107983 */ /* 0x001ee20000300800 */
[----:B--2---:R-:W-:-:S05]  /*1c290*/  SEL R20, R27, R20, !P1 ;  /* 0x000000141b147207 */ /* 0x004fca0004800000 */
[----:B------:R0:W-:Y:S04]  /*1c2a0*/  STL [R1+0x3a0], R20 ;  /* 0x0003a01401007387 */ /* 0x0001e80000100800 */
[----:B0-----:R-:W2:Y:S02]  /*1c2b0*/  LDL.LU R20, [R1+0x355c] ;  /* 0x00355c0001147983 */ /* 0x001ea40000300800 */
[----:B--2---:R-:W-:-:S05]  /*1c2c0*/  SEL R20, R27, R20, !P1 ;  /* 0x000000141b147207 */ /* 0x004fca0004800000 */
[----:B------:R0:W-:Y:S04]  /*1c2d0*/  STL [R1+0x3ac], R20 ;  /* 0x0003ac1401007387 */ /* 0x0001e80000100800 */
[----:B0-----:R-:W2:Y:S01]  /*1c2e0*/  LDL.LU R20, [R1+0x3558] ;  /* 0x0035580001147983 */ /* 0x001ea20000300800 */
[C---:B---3--:R-:W-:Y:S02]  /*1c2f0*/  SEL R21, R27.reuse, R21, !P1 ;  /* 0x000000151b157207 */ /* 0x048fe40004800000 */
[C---:B-----5:R-:W-:Y:S02]  /*1c300*/  SEL R22, R27.reuse, R22, !P1 ;  /* 0x000000161b167207 */ /* 0x060fe40004800000 */
[C---:B------:R-:W-:Y:S02]  /*1c310*/  SEL R12, R27.reuse, R12, !P1 ;  /* 0x0000000c1b0c7207 */ /* 0x040fe40004800000 */
[----:B------:R-:W-:-:S02]  /*1c320*/  SEL R9, R27, R9, !P1 ;  /* 0x000000091b097207 */ /* 0x000fc40004800000 */
[C---:B------:R-:W-:Y:S02]  /*1c330*/  SEL R5, R27.reuse, R5, !P1 ;  /* 0x000000051b057207 */ /* 0x040fe40004800000 */
[----:B--2---:R-:W-:-:S05]  /*1c340*/  SEL R20, R27, R20, !P1 ;  /* 0x000000141b147207 */ /* 0x004fca0004800000 */
[----:B------:R4:W-:Y:S04]  /*1c350*/  STL [R1+0x3b0], R20 ;  /* 0x0003b01401007387 */ /* 0x0009e80000100800 */
[----:B------:R0:W-:Y:S01]  /*1c360*/  STL [R1+0x3b4], R21 ;  /* 0x0003b41501007387 */ /* 0x0001e20000100800 */
[C---:B----4-:R-:W-:Y:S02]  /*1c370*/  SEL R20, R27.reuse, R23, !P1 ;  /* 0x000000171b147207 */ /* 0x050fe40004800000 */
[----:B0-----:R-:W-:-:S03]  /*1c380*/  SEL R21, R27, R24, !P1 ;  /* 0x000000181b157207 */ /* 0x001fc60004800000 */
[----:B------:R0:W-:Y:S04]  /*1c390*/  STL [R1+0x3bc], R20 ;  /* 0x0003bc1401007387 */ /* 0x0001e80000100800 */
[----:B------:R1:W-:Y:S01]  /*1c3a0*/  STL [R1+0x3c0], R22 ;  /* 0x0003c01601007387 */ /* 0x0003e20000100800 */
[----:B0-----:R-:W-:-:S03]  /*1c3b0*/  SEL R20, R27, R25, !P1 ;  /* 0x000000191b147207 */ /* 0x001fc60004800000 */
[----:B------:R0:W-:Y:S01]  /*1c3c0*/  STL [R1+0x3c8], R21 ;  /* 0x0003c81501007387 */ /* 0x0001e20000100800 */
[----:B-1----:R-:W-:-:S03]  /*1c3d0*/  SEL R22, R27, R26, !P1 ;  /* 0x0000001a1b167207 */ /* 0x002fc60004800000 */
[----:B------:R1:W-:Y:S01]  /*1c3e0*/  STL [R1+0x3cc], R20 ;  /* 0x0003cc1401007387 */ /* 0x0003e20000100800 */
[----:B0-----:R-:W-:-:S03]  /*1c3f0*/  SEL R21, R27, R28, !P1 ;  /* 0x0000001c1b157207 */ /* 0x001fc60004800000 */
[----:B------:R-:W-:Y:S01]  /*1c400*/  STL [R1+0x3d4], R22 ;  /* 0x0003d41601007387 */ /* 0x000fe20000100800 */
[C---:B-1----:R-:W-:Y:S02]  /*1c410*/  SEL R20, R27.reuse, R3, !P1 ;  /* 0x000000031b147207 */ /* 0x042fe40004800000 */
[C---:B------:R-:W-:Y:S02]  /*1c420*/  SEL R3, R27.reuse, R2, !P1 ;  /* 0x000000021b037207 */ /* 0x040fe40004800000 */
[C---:B------:R-:W-:Y:S01]  /*1c430*/  SEL R2, R27.reuse, R13, !P1 ;  /* 0x0000000d1b027207 */ /* 0x040fe20004800000 */
        /* <DEDUP_REMOVED lines=23> */
[----:B------:R-:W2:Y:S01]  /*1c5b0*/  LDL.LU R0, [R1+0x760] ;  /* 0x0007600001007983 */ /* 0x000ea20000300800 */
[----:B------:R-:W-:-:S03]  /*1c5c0*/  SEL R4, R27, R17, !P1 ;  /* 0x000000111b047207 */ /* 0x000fc60004800000 */
[----:B------:R0:W-:Y:S04]  /*1c5d0*/  STL [R1+0x654], R3 ;  /* 0x0006540301007387 */ /* 0x0001e80000100800 */
[----:B------:R1:W-:Y:S01]  /*1c5e0*/  STL [R1+0x660], R2 ;  /* 0x0006600201007387 */ /* 0x0003e20000100800 */
[C---:B0-----:R-:W-:Y:S02]  /*1c5f0*/  SEL R3, R27.reuse, R15, !P1 ;  /* 0x0000000f1b037207 */ /* 0x041fe40004800000 */
[----:B-1----:R-:W-:-:S03]  /*1c600*/  SEL R2, R27, R14, !P1 ;  /* 0x0000000e1b027207 */ /* 0x002fc60004800000 */
[----:B------:R0:W-:Y:S04]  /*1c610*/  STL [R1+0x664], R3 ;  /* 0x0006640301007387 */ /* 0x0001e80000100800 */
[----:B------:R1:W-:Y:S04]  /*1c620*/  STL [R1+0x67c], R2 ;  /* 0x00067c0201007387 */ /* 0x0003e80000100800 */
[----:B------:R-:W-:Y:S04]  /*1c630*/  STL [R1+0x6ec], R4 ;  /* 0x0006ec0401007387 */ /* 0x000fe80000100800 */
[----:B------:R-:W3:Y:S01]  /*1c640*/  LDL.LU R20, [R1+0x77c] ;  /* 0x00077c0001147983 */ /* 0x000ee20000300800 */
[----:B0-----:R-:W-:-:S02]  /*1c650*/  SEL R3, R27, R29, !P1 ;  /* 0x0000001d1b037207 */ /* 0x001fc40004800000 */
[----:B-1----:R-:W-:-:S03]  /*1c660*/  SEL R2, R27, R16, !P1 ;  /* 0x000000101b027207 */ /* 0x002fc60004800000 */
        /* <DEDUP_REMOVED lines=42> */
[C---:B------:R-:W-:Y:S02]  /*1c910*/  SEL R6, R27.reuse, R6, !P1 ;  /* 0x000000061b067207 */ /* 0x040fe40004800000 */
[C---:B------:R-:W-:Y:S02]  /*1c920*/  SEL R5, R27.reuse, R5, !P1 ;  /* 0x000000051b057207 */ /* 0x040fe40004800000 */
[----:B--2---:R-:W-:-:S05]  /*1c930*/  SEL R20, R27, R20, !P1 ;  /* 0x000000141b147207 */ /* 0x004fca0004800000 */
[----:B------:R0:W-:Y:S02]  /*1c940*/  STL [R1+0x7c0], R20 ;  /* 0x0007c01401007387 */ /* 0x0001e40000100800 */
[C---:B0-----:R-:W-:Y:S02]  /*1c950*/  SEL R20, R27.reuse, R21, !P1 ;  /* 0x000000151b147207 */ /* 0x041fe40004800000 */
[----:B----4-:R-:W-:-:S03]  /*1c960*/  SEL R21, R27, R23, !P1 ;  /* 0x000000171b157207 */ /* 0x010fc60004800000 */
[----:B------:R5:W-:Y:S04]  /*1c970*/  STL [R1+0x7e0], R20 ;  /* 0x0007e01401007387 */ /* 0x000be80000100800 */
[----:B------:R0:W-:Y:S01]  /*1c980*/  STL [R1+0x804], R21 ;  /* 0x0008041501007387 */ /* 0x0001e20000100800 */
[C---:B-----5:R-:W-:Y:S02]  /*1c990*/  SEL R20, R27.reuse, R22, !P1 ;  /* 0x000000161b147207 */ /* 0x060fe40004800000 */
[C---:B------:R-:W-:Y:S02]  /*1c9a0*/  SEL R22, R27.reuse, R24, !P1 ;  /* 0x000000181b167207 */ /* 0x040fe40004800000 */
[C---:B0-----:R-:W-:Y:S01]  /*1c9b0*/  SEL R21, R27.reuse, R25, !P1 ;  /* 0x000000191b157207 */ /* 0x041fe20004800000 */
[----:B------:R0:W-:Y:S04]  /*1c9c0*/  STL [R1+0x824], R20 ;  /* 0x0008241401007387 */ /* 0x0001e80000100800 */
[----:B------:R1:W-:Y:S01]  /*1c9d0*/  STL [R1+0x83c], R22 ;  /* 0x00083c1601007387 */ /* 0x0003e20000100800 */
[----:B0-----:R-:W-:-:S03]  /*1c9e0*/  SEL R20, R27, R26, !P1 ;  /* 0x0000001a1b147207 */ /* 0x001fc60004800000 */
[----:B------:R0:W-:Y:S01]  /*1c9f0*/  STL [R1+0x838], R21 ;  /* 0x0008381501007387 */ /* 0x0001e20000100800 */
[----:B-1----:R-:W-:-:S03]  /*1ca00*/  SEL R22, R27, R28, !P1 ;  /* 0x0000001c1b167207 */ /* 0x002fc60004800000 */
[----:B------:R1:W-:Y:S01]  /*1ca10*/  STL [R1+0x834], R20 ;  /* 0x0008341401007387 */ /* 0x0003e20000100800 */
[C---:B0-----:R-:W-:Y:S02]  /*1ca20*/  SEL R21, R27.reuse, R3, !P1 ;  /* 0x000000031b157207 */ /* 0x041fe40004800000 */
[C---:B------:R-:W-:Y:S02]  /*1ca30*/  SEL R3, R27.reuse, R13, !P1 ;  /* 0x0000000d1b037207 */ /* 0x040fe40004800000 */
[C---:B-1----:R-:W-:Y:S01]  /*1ca40*/  SEL R20, R27.reuse, R2, !P1 ;  /* 0x000000021b147207 */ /* 0x042fe20004800000 */
[----:B------:R-:W-:Y:S01]  /*1ca50*/  STL [R1+0x830], R22 ;  /* 0x0008301601007387 */ /* 0x000fe20000100800 */
[----:B------:R-:W-:-:S03]  /*1ca60*/  SEL R2, R27, R12, !P1 ;  /* 0x0000000c1b027207 */ /* 0x000fc60004800000 */
[----:B------:R-:W-:Y:S01]  /*1ca70*/  STL [R1+0x82c], R21 ;  /* 0x00082c1501007387 */ /* 0x000fe20000100800 */
[----:B------:R-:W-:-:S03]  /*1ca80*/  SEL R12, R27, R19, !P1 ;  /* 0x000000131b0c7207 */ /* 0x000fc60004800000 */
        /* <DEDUP_REMOVED lines=16> */
[----:B------:R-:W2:Y:S04]  /*1cb90*/  LDL.LU R16, [R1+0x768] ;  /* 0x0007680001107983 */ /* 0x000ea80000300800 */
[----:B------:R0:W-:Y:S04]  /*1cba0*/  STL [R1+0x7f8], R3 ;  /* 0x0007f80301007387 */ /* 0x0001e80000100800 */
[----:B------:R1:W-:Y:S01]  /*1cbb0*/  STL [R1+0x7f4], R2 ;  /* 0x0007f40201007387 */ /* 0x0003e20000100800 */
[----:B0-----:R-:W-:-:S03]  /*1cbc0*/  SEL R3, R27, R4, !P1 ;  /* 0x000000041b037207 */ /* 0x001fc60004800000 */
[----:B------:R-:W-:Y:S01]  /*1cbd0*/  STL [R1+0x7f0], R5 ;  /* 0x0007f00501007387 */ /* 0x000fe20000100800 */
[C---:B------:R-:W-:Y:S02]  /*1cbe0*/  SEL R4, R27.reuse, R14, !P1 ;  /* 0x0000000e1b047207 */ /* 0x040fe40004800000 */
[C---:B-1----:R-:W-:Y:S01]  /*1cbf0*/  SEL R2, R27.reuse, R15, !P1 ;  /* 0x0000000f1b027207 */ /* 0x042fe20004800000 */
[----:B------:R0:W-:Y:S04]  /*1cc00*/  STL [R1+0x7ec], R3 ;  /* 0x0007ec0301007387 */ /* 0x0001e80000100800 */
[----:B------:R1:W-:Y:S01]  /*1cc10*/  STL [R1+0x7e8], R2 ;  /* 0x0007e80201007387 */ /* 0x0003e20000100800 */
[----:B0-----:R-:W-:-:S03]  /*1cc20*/  SEL R3, R27, R17, !P1 ;  /* 0x000000111b037207 */ /* 0x001fc60004800000 */
[----:B------:R-:W-:Y:S04]  /*1cc30*/  STL [R1+0x7e4], R4 ;  /* 0x0007e40401007387 */ /* 0x000fe80000100800 */
        /* <DEDUP_REMOVED lines=33> */
[----:B0-----:R-:W3:Y:S04]  /*1ce50*/  LDL.LU R4, [R1+0x70c] ;  /* 0x00070c0001047983 */ /* 0x001ee80000300800 */
[----:B------:R-:W3:Y:S04]  /*1ce60*/  LDL.LU R15, [R1+0x6f4] ;  /* 0x0006f400010f7983 */ /* 0x000ee80000300800 */
[----:B------:R-:W3:Y:S04]  /*1ce70*/  LDL.LU R14, [R1+0x700] ;  /* 0x00070000010e7983 */ /* 0x000ee80000300800 */
[----:B------:R-:W3:Y:S04]  /*1ce80*/  LDL.LU R17, [R1+0x704] ;  /* 0x0007040001117983 */ /* 0x000ee80000300800 */
[----:B------:R-:W3:Y:S04]  /*1ce90*/  LDL.LU R29, [R1+0x6f8] ;  /* 0x0006f800011d7983 */ /* 0x000ee80000300800 */
[----:B------:R-:W3:Y:S01]  /*1cea0*/  LDL.LU R16, [R1+0x6d4] ;  /* 0x0006d40001107983 */ /* 0x000ee20000300800 */
        /* <DEDUP_REMOVED lines=49> */
[----:B-1----:R-:W-:-:S03]  /*1d1c0*/  SEL R2, R27, R5, !P1 ;  /* 0x000000051b027207 */ /* 0x002fc60004800000 */
[----:B------:R0:W-:Y:S04]  /*1d1d0*/  STL [R1+0x76c], R3 ;  /* 0x00076c0301007387 */ /* 0x0001e80000100800 */
[----:B------:R1:W-:Y:S04]  /*1d1e0*/  STL [R1+0x768], R2 ;  /* 0x0007680201007387 */ /* 0x0003e80000100800 */
[----:B------:R3:W-:Y:S01]  /*1d1f0*/  STL [R1+0x764], R4 ;  /* 0x0007640401007387 */ /* 0x0007e20000100800 */
[C---:B0-----:R-:W-:Y:S02]  /*1d200*/  SEL R3, R27.reuse, R15, !P1 ;  /* 0x0000000f1b037207 */ /* 0x041fe40004800000 */
[----:B-1----:R-:W-:-:S03]  /*1d210*/  SEL R2, R27, R14, !P1 ;  /* 0x0000000e1b027207 */ /* 0x002fc60004800000 */
[----:B------:R0:W-:Y:S01]  /*1d220*/  STL [R1+0x75c], R3 ;  /* 0x00075c0301007387 */ /* 0x0001e20000100800 */
[----:B---3--:R-:W-:-:S03]  /*1d230*/  SEL R4, R27, R17, !P1 ;  /* 0x000000111b047207 */ /* 0x008fc60004800000 */
[----:B------:R1:W-:Y:S04]  /*1d240*/  STL [R1+0x758], R2 ;  /* 0x0007580201007387 */ /* 0x0003e80000100800 */
[----:B------:R-:W-:Y:S04]  /*1d250*/  STL [R1+0x754], R4 ;  /* 0x0007540401007387 */ /* 0x000fe80000100800 */
[----:B------:R-:W3:Y:S01]  /*1d260*/  LDL.LU R20, [R1+0x6dc] ;  /* 0x0006dc0001147983 */ /* 0x000ee20000300800 */
[C---:B0-----:R-:W-:Y:S02]  /*1d270*/  SEL R3, R27.reuse, R29, !P1 ;  /* 0x0000001d1b037207 */ /* 0x041fe40004800000 */
        /* <DEDUP_REMOVED lines=61> */
[----:B-1----:R-:W-:-:S03]  /*1d650*/  SEL R20, R27, R3, !P1 ;  /* 0x000000031b147207 */ /* 0x002fc60004800000 */
        /* <DEDUP_REMOVED lines=16> */
[C---:B0-----:R-:W-:Y:S02]  /*1d760*/  SEL R2, R27.reuse, R7, !P1 ;  /* 0x000000071b027207 */ /* 0x041fe40004800000 */
[----:B------:R-:W-:-:S02]  /*1d770*/  SEL R7, R27, R11, !P1 ;  /* 0x0000000b1b077207 */ /* 0x000fc40004800000 */
[C---:B-1----:R-:W-:Y:S01]  /*1d780*/  SEL R3, R27.reuse, R6, !P1 ;  /* 0x000000061b037207 */ /* 0x042fe20004800000 */
[----:B------:R0:W-:Y:S04]  /*1d790*/  STL [R1+0x6e8], R2 ;  /* 0x0006e80201007387 */ /* 0x0001e80000100800 */
[----:B------:R-:W-:Y:S04]  /*1d7a0*/  STL [R1+0x6e4], R7 ;  /* 0x0006e40701007387 */ /* 0x000fe80000100800 */
[----:B------:R1:W-:Y:S01]  /*1d7b0*/  STL [R1+0x6e0], R3 ;  /* 0x0006e00301007387 */ /* 0x0003e20000100800 */
[----:B0-----:R-:W-:-:S05]  /*1d7c0*/  SEL R2, R27, R18, !P1 ;  /* 0x000000121b027207 */ /* 0x001fca0004800000 */
[----:B------:R0:W-:Y:S01]  /*1d7d0*/  STL [R1+0x6dc], R2 ;  /* 0x0006dc0201007387 */ /* 0x0001e20000100800 */
[----:B-1----:R-:W-:-:S03]  /*1d7e0*/  SEL R3, R27, R4, !P1 ;  /* 0x000000041b037207 */ /* 0x002fc60004800000 */
[----:B------:R-:W-:Y:S01]  /*1d7f0*/  STL [R1+0x6d8], R5 ;  /* 0x0006d80501007387 */ /* 0x000fe20000100800 */
[----:B------:R-:W-:-:S03]  /*1d800*/  SEL R4, R27, R14, !P1 ;  /* 0x0000000e1b047207 */ /* 0x000fc60004800000 */
[----:B------:R1:W-:Y:S01]  /*1d810*/  STL [R1+0x6d4], R3 ;  /* 0x0006d40301007387 */ /* 0x0003e20000100800 */
[----:B0-----:R-:W-:-:S05]  /*1d820*/  SEL R2, R27, R15, !P1 ;  /* 0x0000000f1b027207 */ /* 0x001fca0004800000 */
[----:B------:R0:W-:Y:S01]  /*1d830*/  STL [R1+0x6d0], R2 ;  /* 0x0006d00201007387 */ /* 0x0001e20000100800 */
[----:B-1----:R-:W-:-:S03]  /*1d840*/  SEL R3, R27, R17, !P1 ;  /* 0x000000111b037207 */ /* 0x002fc60004800000 */
[----:B------:R-:W-:Y:S04]  /*1d850*/  STL [R1+0x6cc], R4 ;  /* 0x0006cc0401007387 */ /* 0x000fe80000100800 */
[----:B------:R-:W-:Y:S04]  /*1d860*/  STL [R1+0x6c8], R3 ;  /* 0x0006c80301007387 */ /* 0x000fe80000100800 */
[----:B------:R-:W3:Y:S01]  /*1d870*/  LDL.LU R20, [R1+0x668] ;  /* 0x0006680001147983 */ /* 0x000ee20000300800 */
[C---:B0-----:R-:W-:Y:S02]  /*1d880*/  SEL R2, R27.reuse, R29, !P1 ;  /* 0x0000001d1b027207 */ /* 0x041fe40004800000 */
        /* <DEDUP_REMOVED lines=42> */
[C---:B---3--:R-:W-:Y:S02]  /*1db30*/  SEL R21, R27.reuse, R21, !P1 ;  /* 0x000000151b157207 */ /* 0x048fe40004800000 */
[C---:B----4-:R-:W-:Y:S02]  /*1db40*/  SEL R23, R27.reuse, R23, !P1 ;  /* 0x000000171b177207 */ /* 0x050fe40004800000 */
[C---:B------:R-:W-:Y:S02]  /*1db50*/  SEL R3, R27.reuse, R3, !P1 ;  /* 0x000000031b037207 */ /* 0x040fe40004800000 */
[----:B------:R-:W-:-:S02]  /*1db60*/  SEL R8, R27, R8, !P1 ;  /* 0x000000081b087207 */ /* 0x000fc40004800000 */
[C---:B------:R-:W-:Y:S02]  /*1db70*/  SEL R6, R27.reuse, R6, !P1 ;  /* 0x000000061b067207 */ /* 0x040fe40004800000 */
[C---:B------:R-:W-:Y:S02]  /*1db80*/  SEL R4, R27.reuse, R4, !P1 ;  /* 0x000000041b047207 */ /* 0x040fe40004800000 */
[----:B--2---:R-:W-:-:S05]  /*1db90*/  SEL R20, R27, R20, !P1 ;  /* 0x000000141b147207 */ /* 0x004fca0004800000 */
[----:B------:R5:W-:Y:S04]  /*1dba0*/  STL [R1+0x6b0], R20 ;  /* 0x0006b01401007387 */ /* 0x000be80000100800 */
[----:B------:R0:W-:Y:S01]  /*1dbb0*/  STL [R1+0x6ac], R21 ;  /* 0x0006ac1501007387 */ /* 0x0001e20000100800 */
[----:B-----5:R-:W-:-:S03]  /*1dbc0*/  SEL R20, R27, R22, !P1 ;  /* 0x000000161b147207 */ /* 0x020fc60004800000 */
[----:B------:R-:W-:Y:S01]  /*1dbd0*/  STL [R1+0x6a8], R23 ;  /* 0x0006a81701007387 */ /* 0x000fe20000100800 */
[C---:B------:R-:W-:Y:S02]  /*1dbe0*/  SEL R22, R27.reuse, R25, !P1 ;  /* 0x000000191b167207 */ /* 0x040fe40004800000 */
[C---:B0-----:R-:W-:Y:S01]  /*1dbf0*/  SEL R21, R27.reuse, R24, !P1 ;  /* 0x000000181b157207 */ /* 0x041fe20004800000 */
[----:B------:R0:W-:Y:S04]  /*1dc00*/  STL [R1+0x6a4], R20 ;  /* 0x0006a41401007387 */ /* 0x0001e80000100800 */
[----:B------:R1:W-:Y:S01]  /*1dc10*/  STL [R1+0x6a0], R21 ;  /* 0x0006a01501007387 */ /* 0x0003e20000100800 */
[----:B0-----:R-:W-:-:S03]  /*1dc20*/  SEL R20, R27, R26, !P1 ;  /* 0x0000001a1b147207 */ /* 0x001fc60004800000 */
[----:B------:R-:W-:Y:S01]  /*1dc30*/  STL [R1+0x69c], R22 ;  /* 0x00069c1601007387 */ /* 0x000fe20000100800 */
[----:B-1----:R-:W-:-:S03]  /*1dc40*/  SEL R21, R27, R28, !P1 ;  /* 0x0000001c1b157207 */ /* 0x002fc60004800000 */
[----:B------:R0:W-:Y:S04]  /*1dc50*/  STL [R1+0x698], R20 ;  /* 0x0006981401007387 */ /* 0x0001e80000100800 */
[----:B------:R-:W-:Y:S01]  /*1dc60*/  STL [R1+0x694], R21 ;  /* 0x0006941501007387 */ /* 0x000fe20000100800 */
[C---:B0-----:R-:W-:Y:S02]  /*1dc70*/  SEL R20, R27.reuse, R2, !P1 ;  /* 0x000000021b147207 */ /* 0x041fe40004800000 */
[C---:B------:R-:W-:Y:S01]  /*1dc80*/  SEL R2, R27.reuse, R13, !P1 ;  /* 0x0000000d1b027207 */ /* 0x040fe20004800000 */
[----:B------:R0:W-:Y:S04]  /*1dc90*/  STL [R1+0x690], R3 ;  /* 0x0006900301007387 */ /* 0x0001e80000100800 */
[----:B------:R-:W-:Y:S04]  /*1dca0*/  STL [R1+0x68c], R20 ;  /* 0x00068c1401007387 */ /* 0x000fe80000100800 */
[----:B------:R1:W-:Y:S01]  /*1dcb0*/  STL [R1+0x688], R2 ;  /* 0x0006880201007387 */ /* 0x0003e20000100800 */
[----:B0-----:R-:W-:-:S02]  /*1dcc0*/  SEL R3, R27, R12, !P1 ;  /* 0x0000000c1b037207 */ /* 0x001fc40004800000 */
[----:B------:R-:W-:-:S03]  /*1dcd0*/  SEL R12, R27, R19, !P1 ;  /* 0x000000131b0c7207 */ /* 0x000fc60004800000 */
[----:B------:R0:W-:Y:S01]  /*1dce0*/  STL [R1+0x684], R3 ;  /* 0x0006840301007387 */ /* 0x0001e20000100800 */
[----:B-1----:R-:W-:-:S03]  /*1dcf0*/  SEL R2, R27, R10, !P1 ;  /* 0x0000000a1b027207 */ /* 0x002fc60004800000 */
[----:B------:R-:W-:Y:S01]  /*1dd00*/  STL [R1+0x680], R12 ;  /* 0x0006800c01007387 */ /* 0x000fe20000100800 */
[----:B0-----:R-:W-:-:S03]  /*1dd10*/  SEL R3, R27, R0, !P1 ;  /* 0x000000001b037207 */ /* 0x001fc60004800000 */
[----:B------:R-:W2:Y:S04]  /*1dd20*/  LDL.LU R0, [R1+0x5c8] ;  /* 0x0005c80001007983 */ /* 0x000ea80000300800 */
[----:B------:R0:W-:Y:S04]  /*1dd30*/  STL [R1+0x678], R2 ;  /* 0x0006780201007387 */ /* 0x0001e80000100800 */
[----:B------:R1:W-:Y:S01]  /*1dd40*/  STL [R1+0x674], R3 ;  /* 0x0006740301007387 */ /* 0x0003e20000100800 */
[C---:B0-----:R-:W-:Y:S02]  /*1dd50*/  SEL R2, R27.reuse, R9, !P1 ;  /* 0x000000091b027207 */ /* 0x041fe40004800000 */
[----:B-1----:R-:W-:-:S03]  /*1dd60*/  SEL R3, R27, R7, !P1 ;  /* 0x000000071b037207 */ /* 0x002fc60004800000 */
[----:B------:R0:W-:Y:S04]  /*1dd70*/  STL [R1+0x670], R2 ;  /* 0x0006700201007387 */ /* 0x0001e80000100800 */
[----:B------:R-:W-:Y:S01]  /*1dd80*/  STL [R1+0x66c], R8 ;  /* 0x00066c0801007387 */ /* 0x000fe20000100800 */
[----:B0-----:R-:W-:-:S03]  /*1dd90*/  SEL R2, R27, R11, !P1 ;  /* 0x0000000b1b027207 */ /* 0x001fc60004800000 */
        /* <DEDUP_REMOVED lines=174> */
[C---:B------:R-:W-:Y:S01]  /*1e880*/  SEL R3, R27.reuse, R2, !P1 ;  /* 0x000000021b037207 */ /* 0x040fe20004800000 */
[----:B------:R-:W-:Y:S01]  /*1e890*/  STL [R1+0x578], R21 ;  /* 0x0005781501007387 */ /* 0x000fe20000100800 */
[----:B------:R-:W-:-:S03]  /*1e8a0*/  SEL R2, R27, R0, !P1 ;  /* 0x000000001b027207 */ /* 0x000fc60004800000 */
[----:B------:R-:W-:Y:S04]  /*1e8b0*/  STL [R1+0x574], R20 ;  /* 0x0005741401007387 */ /* 0x000fe80000100800 */
[----:B------:R-:W2:Y:S04]  /*1e8c0*/  LDL.LU R0, [R1+0x4bc] ;  /* 0x0004bc0001007983 */ /* 0x000ea80000300800 */
[----:B------:R0:W-:Y:S04]  /*1e8d0*/  STL [R1+0x570], R3 ;  /* 0x0005700301007387 */ /* 0x0001e80000100800 */
[----:B------:R1:W-:Y:S01]  /*1e8e0*/  STL [R1+0x56c], R2 ;  /* 0x00056c0201007387 */ /* 0x0003e20000100800 */
[----:B0-----:R-:W-:-:S02]  /*1e8f0*/  SEL R3, R27, R13, !P1 ;  /* 0x0000000d1b037207 */ /* 0x001fc40004800000 */
        /* <DEDUP_REMOVED lines=70> */
[C---:B-----5:R-:W-:Y:S02]  /*1ed60*/  SEL R22, R27.reuse, R22, !P1 ;  /* 0x000000161b167207 */ /* 0x060fe40004800000 */
[C---:B---3--:R-:W-:Y:S02]  /*1ed70*/  SEL R12, R27.reuse, R12, !P1 ;  /* 0x0000000c1b0c7207 */ /* 0x048fe40004800000 */
[C---:B------:R-:W-:Y:S02]  /*1ed80*/  SEL R9, R27.reuse, R9, !P1 ;  /* 0x000000091b097207 */ /* 0x040fe40004800000 */
[----:B------:R-:W-:-:S02]  /*1ed90*/  SEL R5, R27, R5, !P1 ;  /* 0x000000051b057207 */ /* 0x000fc40004800000 */
[----:B--2---:R-:W-:-:S05]  /*1eda0*/  SEL R20, R27, R20, !P1 ;  /* 0x000000141b147207 */ /* 0x004fca0004800000 */
[----:B------:R0:W-:Y:S02]  /*1edb0*/  STL [R1+0x510], R20 ;  /* 0x0005101401007387 */ /* 0x0001e40000100800 */
[C---:B0-----:R-:W-:Y:S02]  /*1edc0*/  SEL R20, R27.reuse, R21, !P1 ;  /* 0x000000151b147207 */ /* 0x041fe40004800000 */
[----:B----4-:R-:W-:-:S03]  /*1edd0*/  SEL R21, R27, R23, !P1 ;  /* 0x000000171b157207 */ /* 0x010fc60004800000 */
[----:B------:R0:W-:Y:S04]  /*1ede0*/  STL [R1+0x50c], R20 ;  /* 0x00050c1401007387 */ /* 0x0001e80000100800 */
[----:B------:R1:W-:Y:S01]  /*1edf0*/  STL [R1+0x508], R21 ;  /* 0x0005081501007387 */ /* 0x0003e20000100800 */
[----:B0-----:R-:W-:-:S03]  /*1ee00*/  SEL R20, R27, R24, !P1 ;  /* 0x000000181b147207 */ /* 0x001fc60004800000 */
[----:B------:R0:W-:Y:S01]  /*1ee10*/  STL [R1+0x504], R22 ;  /* 0x0005041601007387 */ /* 0x0001e20000100800 */
[----:B-1----:R-:W-:-:S03]  /*1ee20*/  SEL R21, R27, R25, !P1 ;  /* 0x000000191b157207 */ /* 0x002fc60004800000 */
[----:B------:R1:W-:Y:S01]  /*1ee30*/  STL [R1+0x500], R20 ;  /* 0x0005001401007387 */ /* 0x0003e20000100800 */
[----:B0-----:R-:W-:-:S03]  /*1ee40*/  SEL R22, R27, R26, !P1 ;  /* 0x0000001a1b167207 */ /* 0x001fc60004800000 */
[----:B------:R0:W-:Y:S01]  /*1ee50*/  STL [R1+0x4fc], R21 ;  /* 0x0004fc1501007387 */ /* 0x0001e20000100800 */
[----:B-1----:R-:W-:-:S03]  /*1ee60*/  SEL R20, R27, R28, !P1 ;  /* 0x0000001c1b147207 */ /* 0x002fc60004800000 */
[----:B------:R-:W-:Y:S01]  /*1ee70*/  STL [R1+0x4f8], R22 ;  /* 0x0004f81601007387 */ /* 0x000fe20000100800 */
[----:B0-----:R-:W-:-:S03]  /*1ee80*/  SEL R21, R27, R16, !P1 ;  /* 0x000000101b157207 */ /* 0x001fc60004800000 */
[----:B------:R-:W2:Y:S04]  /*1ee90*/  LDL.LU R16, [R1+0x414] ;  /* 0x0004140001107983 */ /* 0x000ea80000300800 */
[----:B------:R0:W-:Y:S04]  /*1eea0*/  STL [R1+0x4f4], R20 ;  /* 0x0004f41401007387 */ /* 0x0001e80000100800 */
[----:B------:R-:W-:Y:S01]  /*1eeb0*/  STL [R1+0x4ec], R21 ;  /* 0x0004ec1501007387 */ /* 0x000fe20000100800 */
[C---:B0-----:R-:W-:Y:S02]  /*1eec0*/  SEL R20, R27.reuse, R3, !P1 ;  /* 0x000000031b147207 */ /* 0x041fe40004800000 */
[----:B------:R-:W-:-:S02]  /*1eed0*/  SEL R3, R27, R2, !P1 ;  /* 0x000000021b037207 */ /* 0x000fc40004800000 */
[C---:B------:R-:W-:Y:S01]  /*1eee0*/  SEL R2, R27.reuse, R13, !P1 ;  /* 0x0000000d1b027207 */ /* 0x040fe20004800000 */
        /* <DEDUP_REMOVED lines=75> */
[----:B------:R-:W-:-:S02]  /*1f3a0*/  SEL R4, R27, R4, !P1 ;  /* 0x000000041b047207 */ /* 0x000fc40004800000 */
[----:B--2---:R-:W-:-:S05]  /*1f3b0*/  SEL R20, R27, R20, !P1 ;  /* 0x000000141b147207 */ /* 0x004fca0004800000 */
[----:B------:R4:W-:Y:S04]  /*1f3c0*/  STL [R1+0x488], R20 ;  /* 0x0004881401007387 */ /* 0x0009e80000100800 */
[----:B------:R5:W-:Y:S01]  /*1f3d0*/  STL [R1+0x484], R21 ;  /* 0x0004841501007387 */ /* 0x000be20000100800 */
[C---:B----4-:R-:W-:Y:S02]  /*1f3e0*/  SEL R20, R27.reuse, R23, !P1 ;  /* 0x000000171b147207 */ /* 0x050fe40004800000 */
[----:B-----5:R-:W-:-:S03]  /*1f3f0*/  SEL R21, R27, R22, !P1 ;  /* 0x000000161b157207 */ /* 0x020fc60004800000 */
[----:B------:R0:W-:Y:S01]  /*1f400*/  STL [R1+0x480], R20 ;  /* 0x0004801401007387 */ /* 0x0001e20000100800 */
[----:B------:R-:W-:-:S03]  /*1f410*/  SEL R22, R27, R24, !P1 ;  /* 0x000000181b167207 */ /* 0x000fc60004800000 */
[----:B------:R1:W-:Y:S01]  /*1f420*/  STL [R1+0x47c], R21 ;  /* 0x00047c1501007387 */ /* 0x0003e20000100800 */
[----:B0-----:R-:W-:-:S03]  /*1f430*/  SEL R20, R27, R25, !P1 ;  /* 0x000000191b147207 */ /* 0x001fc60004800000 */
[----:B------:R0:W-:Y:S01]  /*1f440*/  STL [R1+0x478], R22 ;  /* 0x0004781601007387 */ /* 0x0001e20000100800 */
[----:B-1----:R-:W-:-:S03]  /*1f450*/  SEL R21, R27, R0, !P1 ;  /* 0x000000001b157207 */ /* 0x002fc60004800000 */
[----:B------:R-:W2:Y:S04]  /*1f460*/  LDL.LU R0, [R1+0x36c] ;  /* 0x00036c0001007983 */ /* 0x000ea80000300800 */
[----:B------:R1:W-:Y:S01]  /*1f470*/  STL [R1+0x474], R20 ;  /* 0x0004741401007387 */ /* 0x0003e20000100800 */
[----:B0-----:R-:W-:-:S03]  /*1f480*/  SEL R22, R27, R28, !P1 ;  /* 0x0000001c1b167207 */ /* 0x001fc60004800000 */
[----:B------:R0:W-:Y:S01]  /*1f490*/  STL [R1+0x470], R21 ;  /* 0x0004701501007387 */ /* 0x0001e20000100800 */
[C---:B-1----:R-:W-:Y:S02]  /*1f4a0*/  SEL R20, R27.reuse, R26, !P1 ;  /* 0x0000001a1b147207 */ /* 0x042fe40004800000 */
[----:B0-----:R-:W-:-:S03]  /*1f4b0*/  SEL R21, R27, R3, !P1 ;  /* 0x000000031b157207 */ /* 0x001fc60004800000 */
[----:B------:R0:W-:Y:S01]  /*1f4c0*/  STL [R1+0x46c], R20 ;  /* 0x00046c1401007387 */ /* 0x0001e20000100800 */
[----:B------:R-:W-:-:S03]  /*1f4d0*/  SEL R3, R27, R13, !P1 ;  /* 0x0000000d1b037207 */ /* 0x000fc60004800000 */
[----:B------:R-:W-:Y:S01]  /*1f4e0*/  STL [R1+0x468], R22 ;  /* 0x0004681601007387 */ /* 0x000fe20000100800 */
[C---:B0-----:R-:W-:Y:S02]  /*1f4f0*/  SEL R20, R27.reuse, R2, !P1 ;  /* 0x000000021b147207 */ /* 0x041fe40004800000 */
[C---:B------:R-:W-:Y:S01]  /*1f500*/  SEL R2, R27.reuse, R12, !P1 ;  /* 0x0000000c1b027207 */ /* 0x040fe20004800000 */
        /* <DEDUP_REMOVED lines=75> */
[----:B--2---:R-:W-:-:S05]  /*1f9c0*/  SEL R20, R27, R20, !P1 ;  /* 0x000000141b147207 */ /* 0x004fca0004800000 */
[----:B------:R0:W-:Y:S02]  /*1f9d0*/  STL [R1+0x400], R20 ;  /* 0x0004001401007387 */ /* 0x0001e40000100800 */
[C---:B0-----:R-:W-:Y:S02]  /*1f9e0*/  SEL R20, R27.reuse, R21, !P1 ;  /* 0x000000151b147207 */ /* 0x041fe40004800000 */
[----:B-----5:R-:W-:-:S03]  /*1f9f0*/  SEL R21, R27, R22, !P1 ;  /* 0x000000161b157207 */ /* 0x020fc60004800000 */
[----:B------:R0:W-:Y:S04]  /*1fa00*/  STL [R1+0x3fc], R20 ;  /* 0x0003fc1401007387 */ /* 0x0001e80000100800 */
[----:B------:R-:W-:Y:S01]  /*1fa10*/  STL [R1+0x3f8], R23 ;  /* 0x0003f81701007387 */ /* 0x000fe20000100800 */
[----:B0-----:R-:W-:-:S03]  /*1fa20*/  SEL R20, R27, R16, !P1 ;  /* 0x000000101b147207 */ /* 0x001fc60004800000 */
[----:B------:R-:W2:Y:S04]  /*1fa30*/  LDL.LU R16, [R1+0x2f4] ;  /* 0x0002f40001107983 */ /* 0x000ea80000300800 */
[----:B------:R0:W-:Y:S04]  /*1fa40*/  STL [R1+0x3f4], R21 ;  /* 0x0003f41501007387 */ /* 0x0001e80000100800 */
[----:B------:R1:W-:Y:S01]  /*1fa50*/  STL [R1+0x3f0], R20 ;  /* 0x0003f01401007387 */ /* 0x0003e20000100800 */
[C---:B------:R-:W-:Y:S02]  /*1fa60*/  SEL R22, R27.reuse, R26, !P1 ;  /* 0x0000001a1b167207 */ /* 0x040fe40004800000 */
[----:B0-----:R-:W-:-:S02]  /*1fa70*/  SEL R21, R27, R24, !P1 ;  /* 0x000000181b157207 */ /* 0x001fc40004800000 */
[----:B-1----:R-:W-:-:S03]  /*1fa80*/  SEL R20, R27, R25, !P1 ;  /* 0x000000191b147207 */ /* 0x002fc60004800000 */
[----:B------:R0:W-:Y:S04]  /*1fa90*/  STL [R1+0x3ec], R21 ;  /* 0x0003ec1501007387 */ /* 0x0001e80000100800 */
        /* <DEDUP_REMOVED lines=84> */
[----:B------:R4:W-:Y:S02]  /*1ffe0*/  STL [R1+0x33c], R20 ;  /* 0x00033c1401007387 */ /* 0x0009e40000100800 */
[C---:B----4-:R-:W-:Y:S02]  /*1fff0*/  SEL R20, R27.reuse, R0, !P1 ;  /* 0x000000001b147207 */ /* 0x050fe40004800000 */
[----:B------:R-:W2:Y:S04]  /*20000*/  LDL.LU R0, [R1+0x1d4] ;  /* 0x0001d40001007983 */ /* 0x000ea80000300800 */
[----:B------:R5:W-:Y:S04]  /*20010*/  STL [R1+0x338], R21 ;  /* 0x0003381501007387 */ /* 0x000be80000100800 */
[----:B------:R0:W-:Y:S01]  /*20020*/  STL [R1+0x334], R20 ;  /* 0x0003341401007387 */ /* 0x0001e20000100800 */
[----:B-----5:R-:W-:-:S02]  /*20030*/  SEL R21, R27, R23, !P1 ;  /* 0x000000171b157207 */ /* 0x020fc40004800000 */
[----:B0-----:R-:W-:-:S03]  /*20040*/  SEL R20, R27, R22, !P1 ;  /* 0x000000161b147207 */ /* 0x001fc60004800000 */
[----:B------:R0:W-:Y:S01]  /*20050*/  STL [R1+0x330], R21 ;  /* 0x0003301501007387 */ /* 0x0001e20000100800 */
[----:B------:R-:W-:-:S03]  /*20060*/  SEL R22, R27, R24, !P1 ;  /* 0x000000181b167207 */ /* 0x000fc60004800000 */
[----:B------:R1:W-:Y:S01]  /*20070*/  STL [R1+0x32c], R20 ;  /* 0x00032c1401007387 */ /* 0x0003e20000100800 */
[----:B0-----:R-:W-:-:S03]  /*20080*/  SEL R21, R27, R25, !P1 ;  /* 0x000000191b157207 */ /* 0x001fc60004800000 */
[----:B------:R0:W-:Y:S01]  /*20090*/  STL [R1+0x328], R22 ;  /* 0x0003281601007387 */ /* 0x0001e20000100800 */
[----:B-1----:R-:W-:-:S03]  /*200a0*/  SEL R20, R27, R26, !P1 ;  /* 0x0000001a1b147207 */ /* 0x002fc60004800000 */
[----:B------:R1:W-:Y:S04]  /*200b0*/  STL [R1+0x324], R21 ;  /* 0x0003241501007387 */ /* 0x0003e80000100800 */
[----:B------:R3:W-:Y:S01]  /*200c0*/  STL [R1+0x320], R20 ;  /* 0x0003201401007387 */ /* 0x0007e20000100800 */
[C---:B0-----:R-:W-:Y:S02]  /*200d0*/  SEL R22, R27.reuse, R28, !P1 ;  /* 0x0000001c1b167207 */ /* 0x041fe40004800000 */
[C---:B-1----:R-:W-:Y:S02]  /*200e0*/  SEL R21, R27.reuse, R3, !P1 ;  /* 0x000000031b157207 */ /* 0x042fe40004800000 */
[C---:B------:R-:W-:Y:S02]  /*200f0*/  SEL R3, R27.reuse, R13, !P1 ;  /* 0x0000000d1b037207 */ /* 0x040fe40004800000 */
[C---:B---3--:R-:W-:Y:S01]  /*20100*/  SEL R20, R27.reuse, R2, !P1 ;  /* 0x000000021b147207 */ /* 0x048fe20004800000 */
        /* <DEDUP_REMOVED lines=25> */
[----:B------:R-:W-:Y:S01]  /*202a0*/  STL [R1+0x2bc], R3 ;  /* 0x0002bc0301007387 */ /* 0x000fe20000100800 */
[----:B---3--:R-:W-:-:S03]  /*202b0*/  SEL R4, R27, R17, !P1 ;  /* 0x000000111b047207 */ /* 0x008fc60004800000 */
[----:B------:R0:W-:Y:S04]  /*202c0*/  STL [R1+0x2b4], R2 ;  /* 0x0002b40201007387 */ /* 0x0001e80000100800 */
[----:B------:R-:W-:Y:S01]  /*202d0*/  STL [R1+0x2ac], R4 ;  /* 0x0002ac0401007387 */ /* 0x000fe20000100800 */
[----:B0-----:R-:W-:-:S03]  /*202e0*/  SEL R2, R27, R16, !P1 ;  /* 0x000000101b027207 */ /* 0x001fc60004800000 */
[----:B------:R-:W3:Y:S01]  /*202f0*/  LDL.LU R16, [R1+0x1c8] ;  /* 0x0001c80001107983 */ /* 0x000ee20000300800 */
[----:B------:R-:W-:-:S05]  /*20300*/  SEL R3, R27, R29, !P1 ;  /* 0x0000001d1b037207 */ /* 0x000fca0004800000 */
        /* <DEDUP_REMOVED lines=9> */
[----:B------:R0:W-:Y:S04]  /*203a0*/  STL [R1+0x294], R0 ;  /* 0x0002940001007387 */ /* 0x0001e80000100800 */
        /* <DEDUP_REMOVED lines=41> */
[----:B------:R5:W-:Y:S01]  /*20640*/  STL [R1+0x270], R16 ;  /* 0x0002701001007387 */ /* 0x000be20000100800 */
[----:B------:R-:W-:-:S03]  /*20650*/  SEL R21, R27, R22, !P1 ;  /* 0x000000161b157207 */ /* 0x000fc60004800000 */
[----:B------:R0:W-:Y:S01]  /*20660*/  STL [R1+0x26c], R20 ;  /* 0x00026c1401007387 */ /* 0x0001e20000100800 */
[C---:B-----5:R-:W-:Y:S02]  /*20670*/  SEL R16, R27.reuse, R23, !P1 ;  /* 0x000000171b107207 */ /* 0x060fe40004800000 */
        /* <DEDUP_REMOVED lines=41> */
[----:B------:R-:W2:Y:S01]  /*20910*/  LDL.LU R16, [R1+0x110] ;  /* 0x0001100001107983 */ /* 0x000ea20000300800 */
[C---:B-1----:R-:W-:Y:S02]  /*20920*/  SEL R2, R27.reuse, R29, !P1 ;  /* 0x0000001d1b027207 */ /* 0x042fe40004800000 */
[----:B------:R-:W-:-:S03]  /*20930*/  SEL R0, R27, R0, !P1 ;  /* 0x000000001b007207 */ /* 0x000fc60004800000 */
[----:B------:R-:W-:Y:S04]  /*20940*/  STL [R1+0x1b4], R2 ;  /* 0x0001b40201007387 */ /* 0x000fe80000100800 */
[----:B--2---:R0:W-:Y:S04]  /*20950*/  STL [R1+0x34f0], R16 ;  /* 0x0034f01001007387 */ /* 0x0041e80000100800 */
[----:B------:R-:W-:Y:S04]  /*20960*/  STL [R1+0x1ac], R0 ;  /* 0x0001ac0001007387 */ /* 0x000fe80000100800 */
[----:B0-----:R-:W2:Y:S04]  /*20970*/  LDL.LU R16, [R1+0x114] ;  /* 0x0001140001107983 */ /* 0x001ea80000300800 */
[----:B--2---:R0:W-:Y:S04]  /*20980*/  STL [R1+0x34f4], R16 ;  /* 0x0034f41001007387 */ /* 0x0041e80000100800 */
[----:B0-----:R-:W2:Y:S04]  /*20990*/  LDL.LU R16, [R1+0x118] ;  /* 0x0001180001107983 */ /* 0x001ea80000300800 */
[----:B--2---:R0:W-:Y:S04]  /*209a0*/  STL [R1+0x34f8], R16 ;  /* 0x0034f81001007387 */ /* 0x0041e80000100800 */
        /* <DEDUP_REMOVED lines=138> */
[C---:B-----5:R-:W-:Y:S02]  /*21250*/  SEL R22, R27.reuse, R22, !P1 ;  /* 0x000000161b167207 */ /* 0x060fe40004800000 */
[----:B------:R-:W-:-:S02]  /*21260*/  SEL R24, R27, R24, !P1 ;  /* 0x000000181b187207 */ /* 0x000fc40004800000 */
[C---:B------:R-:W-:Y:S02]  /*21270*/  SEL R25, R27.reuse, R25, !P1 ;  /* 0x000000191b197207 */ /* 0x040fe40004800000 */
[C---:B------:R-:W-:Y:S02]  /*21280*/  SEL R28, R27.reuse, R28, !P1 ;  /* 0x0000001c1b1c7207 */ /* 0x040fe40004800000 */
[C---:B------:R-:W-:Y:S02]  /*21290*/  SEL R26, R27.reuse, R26, !P1 ;  /* 0x0000001a1b1a7207 */ /* 0x040fe40004800000 */
[C---:B------:R-:W-:Y:S02]  /*212a0*/  SEL R3, R27.reuse, R3, !P1 ;  /* 0x000000031b037207 */ /* 0x040fe40004800000 */
[C---:B------:R-:W-:Y:S02]  /*212b0*/  SEL R2, R27.reuse, R2, !P1 ;  /* 0x000000021b027207 */ /* 0x040fe40004800000 */
        /* <DEDUP_REMOVED lines=17> */
[----:B--2---:R-:W-:-:S05]  /*213d0*/  SEL R20, R27, R20, !P1 ;  /* 0x000000141b147207 */ /* 0x004fca0004800000 */
[----:B------:R0:W-:Y:S04]  /*213e0*/  STL [R1+0x110], R20 ;  /* 0x0001101401007387 */ /* 0x0001e80000100800 */
[----:B0-----:R-:W2:Y:S04]  /*213f0*/  LDL.LU R20, [R1+0x34e0] ;  /* 0x0034e00001147983 */ /* 0x001ea80000300800 */
[----:B------:R0:W-:Y:S04]  /*21400*/  STL [R1+0x108], R21 ;  /* 0x0001081501007387 */ /* 0x0001e80000100800 */
[----:B0-----:R-:W3:Y:S04]  /*21410*/  LDL.LU R21, [R1+0x34dc] ;  /* 0x0034dc0001157983 */ /* 0x001ee80000300800 */
[----:B------:R0:W-:Y:S04]  /*21420*/  STL [R1+0x104], R23 ;  /* 0x0001041701007387 */ /* 0x0001e80000100800 */
[----:B0-----:R-:W4:Y:S04]  /*21430*/  LDL.LU R23, [R1+0x34d8] ;  /* 0x0034d80001177983 */ /* 0x001f280000300800 */
[----:B------:R0:W-:Y:S04]  /*21440*/  STL [R1+0x100], R22 ;  /* 0x0001001601007387 */ /* 0x0001e80000100800 */
[----:B0-----:R-:W5:Y:S04]  /*21450*/  LDL.LU R22, [R1+0x34d4] ;  /* 0x0034d40001167983 */ /* 0x001f680000300800 */
[----:B------:R0:W-:Y:S04]  /*21460*/  STL [R1+0xfc], R24 ;  /* 0x0000fc1801007387 */ /* 0x0001e80000100800 */
[----:B0-----:R-:W2:Y:S04]  /*21470*/  LDL.LU R24, [R1+0x34d0] ;  /* 0x0034d00001187983 */ /* 0x001ea80000300800 */
        /* <DEDUP_REMOVED lines=27> */
[----:B0-----:R-:W3:Y:S04]  /*21630*/  LDL.LU R6, [R1+0x3498] ;  /* 0x0034980001067983 */ /* 0x001ee80000300800 */
        /* <DEDUP_REMOVED lines=13> */
[----:B0-----:R-:W4:Y:S04]  /*21710*/  LDL.LU R29, [R1+0x347c] ;  /* 0x00347c00011d7983 */ /* 0x001f280000300800 */
[----:B------:R0:W-:Y:S04]  /*21720*/  STL [R1+0x88], R0 ;  /* 0x0000880001007387 */ /* 0x0001e80000100800 */
[----:B0-----:R-:W5:Y:S01]  /*21730*/  LDL.LU R0, [R1+0x3478] ;  /* 0x0034780001007983 */ /* 0x001f620000300800 */
[----:B------:R-:W-:-:S05]  /*21740*/  SEL R16, R27, R16, !P1 ;  /* 0x000000101b107207 */ /* 0x000fca0004800000 */
[----:B------:R5:W-:Y:S01]  /*21750*/  STL [R1+0x80], R16 ;  /* 0x0000801001007387 */ /* 0x000be20000100800 */
[C---:B--2---:R-:W-:Y:S02]  /*21760*/  SEL R11, R27.reuse, R11, !P1 ;  /* 0x0000000b1b0b7207 */ /* 0x044fe40004800000 */
[C---:B---3--:R-:W-:Y:S02]  /*21770*/  SEL R17, R27.reuse, R17, !P1 ;  /* 0x000000111b117207 */ /* 0x048fe40004800000 */
[C---:B----4-:R-:W-:Y:S02]  /*21780*/  SEL R29, R27.reuse, R29, !P1 ;  /* 0x0000001d1b1d7207 */ /* 0x050fe40004800000 */
[C---:B-----5:R-:W-:Y:S02]  /*21790*/  SEL R16, R27.reuse, R0, !P1 ;  /* 0x000000001b107207 */ /* 0x060fe40004800000 */
[----:B------:R-:W2:Y:S04]  /*217a0*/  LDL.LU R0, [R1+0x3474] ;  /* 0x0034740001007983 */ /* 0x000ea80000300800 */
[----:B------:R0:W-:Y:S04]  /*217b0*/  STL [R1+0x7c], R16 ;  /* 0x00007c1001007387 */ /* 0x0001e80000100800 */
[----:B------:R-:W-:Y:S01]  /*217c0*/  STL [R1+0x78], R29 ;  /* 0x0000781d01007387 */ /* 0x000fe20000100800 */
[----:B0-----:R-:W-:-:S02]  /*217d0*/  SEL R16, R27, R14, !P1 ;  /* 0x0000000e1b107207 */ /* 0x001fc40004800000 */
[C---:B------:R-:W-:Y:S02]  /*217e0*/  SEL R14, R27.reuse, R15, !P1 ;  /* 0x0000000f1b0e7207 */ /* 0x040fe40004800000 */
[C---:B------:R-:W-:Y:S01]  /*217f0*/  SEL R15, R27.reuse, R18, !P1 ;  /* 0x000000121b0f7207 */ /* 0x040fe20004800000 */
[----:B------:R-:W-:Y:S04]  /*21800*/  STL [R1+0x74], R17 ;  /* 0x0000741101007387 */ /* 0x000fe80000100800 */
[----:B------:R0:W-:Y:S04]  /*21810*/  STL [R1+0x70], R16 ;  /* 0x0000701001007387 */ /* 0x0001e80000100800 */
[----:B------:R1:W-:Y:S04]  /*21820*/  STL [R1+0x6c], R14 ;  /* 0x00006c0e01007387 */ /* 0x0003e80000100800 */
[----:B------:R3:W-:Y:S01]  /*21830*/  STL [R1+0x68], R15 ;  /* 0x0000680f01007387 */ /* 0x0007e20000100800 */
[----:B0-----:R-:W0:Y:S03]  /*21840*/  LDC R16, c[0x0][0x3ac] ;  /* 0x0000eb00ff107b82 */ /* 0x001e260000000800 */
[----:B------:R4:W-:Y:S01]  /*21850*/  STL [R1+0x64], R11 ;  /* 0x0000640b01007387 */ /* 0x0009e20000100800 */
[----:B-1----:R-:W-:-:S02]  /*21860*/  SEL R14, R27, R19, !P1 ;  /* 0x000000131b0e7207 */ /* 0x002fc40004800000 */
[----:B---3--:R-:W-:-:S03]  /*21870*/  SEL R15, R27, R24, !P1 ;  /* 0x000000181b0f7207 */ /* 0x008fc60004800000 */
[----:B------:R1:W-:Y:S01]  /*21880*/  STL [R1+0x54], R14 ;  /* 0x0000540e01007387 */ /* 0x0003e20000100800 */
[----:B----4-:R-:W-:-:S03]  /*21890*/  SEL R11, R27, R25, !P1 ;  /* 0x000000191b0b7207 */ /* 0x010fc60004800000 */
[----:B------:R-:W3:Y:S04]  /*218a0*/  LDL.LU R25, [R1+0x20] ;  /* 0x0000200001197983 */ /* 0x000ee80000300800 */
[----:B------:R4:W-:Y:S01]  /*218b0*/  STL [R1+0x4c], R11 ;  /* 0x00004c0b01007387 */ /* 0x0009e20000100800 */
[----:B-1----:R-:W-:-:S03]  /*218c0*/  SEL R14, R27, R22, !P1 ;  /* 0x000000161b0e7207 */ /* 0x002fc60004800000 */
[----:B------:R1:W-:Y:S01]  /*218d0*/  STL [R1+0x40], R15 ;  /* 0x0000400f01007387 */ /* 0x0003e20000100800 */
[----:B----4-:R-:W-:-:S03]  /*218e0*/  SEL R11, R27, R23, !P1 ;  /* 0x000000171b0b7207 */ /* 0x010fc60004800000 */
[----:B------:R-:W-:Y:S01]  /*218f0*/  STL [R1+0x3c], R14 ;  /* 0x00003c0e01007387 */ /* 0x000fe20000100800 */
[----:B-1----:R-:W-:-:S03]  /*21900*/  SEL R15, R27, R21, !P1 ;  /* 0x000000151b0f7207 */ /* 0x002fc60004800000 */
[----:B------:R1:W-:Y:S04]  /*21910*/  STL [R1+0x38], R11 ;  /* 0x0000380b01007387 */ /* 0x0003e80000100800 */
[----:B------:R-:W-:Y:S01]  /*21920*/  STL [R1+0x34], R15 ;  /* 0x0000340f01007387 */ /* 0x000fe20000100800 */
[----:B-1----:R-:W-:-:S03]  /*21930*/  SEL R11, R27, R20, !P1 ;  /* 0x000000141b0b7207 */ /* 0x002fc60004800000 */
[----:B------:R-:W4:Y:S04]  /*21940*/  LDL.LU R27, [R1+0x10c] ;  /* 0x00010c00011b7983 */ /* 0x000f280000300800 */
[----:B------:R1:W-:Y:S02]  /*21950*/  STL [R1+0x30], R11 ;  /* 0x0000300b01007387 */ /* 0x0003e40000100800 */
[----:B-1----:R-:W1:Y:S01]  /*21960*/  S2R R11, SR_TID.X ;  /* 0x00000000000b7919 */ /* 0x002e620000002100 */
[----:B------:R-:W-:-:S05]  /*21970*/  LOP3.LUT R18, R2, 0x3f, RZ, 0xc0, !PT ;  /* 0x0000003f02127812 */ /* 0x000fca00078ec0ff */
[----:B0-----:R-:W-:Y:S01]  /*21980*/  IMAD R18, R18, R16, RZ ;  /* 0x0000001012127224 */ /* 0x001fe200078e02ff */
[----:B-1----:R-:W-:Y:S02]  /*21990*/  SHF.R.U32.HI R24, RZ, 0x4, R11 ;  /* 0x00000004ff187819 */ /* 0x002fe4000001160b */
[----:B------:R-:W-:-:S05]  /*219a0*/  SHF.R.U32.HI R11, RZ, 0x4, R2 ;  /* 0x00000004ff0b7819 */ /* 0x000fca0000011602 */
[----:B------:R-:W-:-:S04]  /*219b0*/  VIADD R11, R11, 0x3c ;  /* 0x0000003c0b0b7836 */ /* 0x000fc80000000000 */
[----:B------:R-:W-:Y:S01]  /*219c0*/  IMAD R23, R11, UR7, RZ ;  /* 0x000000070b177c24 */ /* 0x000fe2000f8e02ff */
[----:B------:R-:W-:-:S05]  /*219d0*/  IADD3 R11, P1, PT, R18, UR4, RZ ;  /* 0x00000004120b7c10 */ /* 0x000fca000ff3e0ff */
[----:B------:R0:W-:Y:S04]  /*219e0*/  STL [R1+0x33ec], R11 ;  /* 0x0033ec0b01007387 */ /* 0x0001e80000100800 */
[----:B0-----:R-:W5:Y:S01]  /*219f0*/  LDL.LU R11, [R1+0x58] ;  /* 0x00005800010b7983 */ /* 0x001f620000300800 */
[----:B------:R-:W-:Y:S01]  /*21a00*/  IMAD R16, R16, 0x40, R18 ;  /* 0x0000004010107824 */ /* 0x000fe200078e0212 */
[----:B------:R-:W-:Y:S01]  /*21a10*/  SHF.R.U32.HI R2, RZ, 0x4, R2 ;  /* 0x00000004ff027819 */ /* 0x000fe20000011602 */
[----:B------:R-:W-:-:S03]  /*21a20*/  VIADD R24, R24, 0x7c ;  /* 0x0000007c18187836 */ /* 0x000fc60000000000 */
[----:B------:R-:W-:Y:S01]  /*21a30*/  SGXT.U32 R2, R2, 0x2 ;  /* 0x000000020202781a */ /* 0x000fe20000000000 */
[----:B------:R-:W-:-:S04]  /*21a40*/  IMAD R22, R24, UR7, RZ ;  /* 0x0000000718167c24 */ /* 0x000fc8000f8e02ff */
[----:B------:R-:W-:Y:S02]  /*21a50*/  IMAD R24, R2, UR7, RZ ;  /* 0x0000000702187c24 */ /* 0x000fe4000f8e02ff */
[----:B--2---:R-:W-:Y:S01]  /*21a60*/  IMAD R0, R0, UR6, RZ ;  /* 0x0000000600007c24 */ /* 0x004fe2000f8e02ff */
[----:B------:R-:W0:Y:S04]  /*21a70*/  LDCU UR6, c[0x0][0x3b0] ;  /* 0x00007600ff0677ac */ /* 0x000e280008000800 */
[C---:B------:R-:W-:Y:S01]  /*21a80*/  IADD3 R14, P0, PT, R0.reuse, UR10, RZ ;  /* 0x0000000a000e7c10 */ /* 0x040fe2000ff1e0ff */
[----:B------:R-:W-:Y:S01]  /*21a90*/  IMAD R29, RZ, RZ, -UR7 ;  /* 0x80000007ff1d7e24 */ /* 0x000fe2000f8e02ff */
[----:B------:R-:W1:Y:S02]  /*21aa0*/  LDCU UR10, c[0x0][0x3a0] ;  /* 0x00007400ff0a77ac */ /* 0x000e640008000800 */
[----:B------:R-:W-:-:S02]  /*21ab0*/  LEA.HI.X.SX32 R17, R0, UR11, 0x1, P0 ;  /* 0x0000000b00117c11 */ /* 0x000fc400080f0eff */
[----:B------:R-:W-:Y:S01]  /*21ac0*/  IADD3 R0, P0, PT, R16, UR4, RZ ;  /* 0x0000000410007c10 */ /* 0x000fe2000ff1e0ff */
[----:B------:R-:W2:Y:S04]  /*21ad0*/  LDCU UR4, c[0x0][0x3a8] ;  /* 0x00007500ff0477ac */ /* 0x000ea80008000800 */
[----:B------:R0:W-:Y:S01]  /*21ae0*/  STL [R1+0x33f0], R0 ;  /* 0x0033f00001007387 */ /* 0x0001e20000100800 */
[----:B------:R-:W-:Y:S01]  /*21af0*/  IMAD R15, R29, 0x4, R28 ;  /* 0x000000041d0f7824 */ /* 0x000fe200078e021c */
[----:B------:R-:W1:Y:S01]  /*21b00*/  LDCU UR11, c[0x0][0x3ac] ;  /* 0x00007580ff0b77ac */ /* 0x000e620008000800 */
[----:B0-----:R-:W-:Y:S02]  /*21b10*/  LOP3.LUT R0, R2, 0x78, RZ, 0xfc, !PT ;  /* 0x0000007802007812 */ /* 0x001fe400078efcff */
[----:B------:R-:W-:-:S03]  /*21b20*/  IADD3 R2, P3, PT, R22, R14, RZ ;  /* 0x0000000e16027210 */ /* 0x000fc60007f7e0ff */
[----:B--2---:R-:W-:Y:S02]  /*21b30*/  IMAD R0, R0, UR4, RZ ;  /* 0x0000000400007c24 */ /* 0x004fe4000f8e02ff */
[----:B------:R0:W-:Y:S03]  /*21b40*/  STL [R1+0x3348], R2 ;  /* 0x0033480201007387 */ /* 0x0001e60000100800 */
[----:B0-----:R-:W-:-:S05]  /*21b50*/  IADD3 R2, P5, PT, R0, R14, RZ ;  /* 0x0000000e00027210 */ /* 0x001fca0007fbe0ff */
[----:B------:R5:W-:Y:S02]  /*21b60*/  STL [R1+0x334c], R2 ;  /* 0x00334c0201007387 */ /* 0x000be40000100800 */
[----:B-----5:R-:W-:-:S05]  /*21b70*/  IADD3 R2, P4, PT, R11, R14, RZ ;  /* 0x0000000e0b027210 */ /* 0x020fca0007f9e0ff */
[----:B------:R4:W-:Y:S02]  /*21b80*/  STL [R1+0x3350], R2 ;  /* 0x0033500201007387 */ /* 0x0009e40000100800 */
[----:B----4-:R-:W-:-:S05]  /*21b90*/  IADD3 R2, P2, PT, R27, R14, RZ ;  /* 0x0000000e1b027210 */ /* 0x010fca0007f5e0ff */
[----:B------:R0:W-:Y:S04]  /*21ba0*/  STL [R1+0x3354], R2 ;  /* 0x0033540201007387 */ /* 0x0001e80000100800 */
[----:B0-----:R-:W2:Y:S01]  /*21bb0*/  LDL.LU R2, [R1+0x3470] ;  /* 0x0034700001027983 */ /* 0x001ea20000300800 */
[-C--:B------:R-:W-:Y:S02]  /*21bc0*/  LEA.HI.X.SX32 R22, R22, R17.reuse, 0x1, P3 ;  /* 0x0000001116167211 */ /* 0x080fe400018f0eff */
[----:B------:R-:W-:-:S03]  /*21bd0*/  LEA.HI.X.SX32 R0, R0, R17, 0x1, P5 ;  /* 0x0000001100007211 */ /* 0x000fc600028f0eff */
[----:B------:R3:W-:Y:S02]  /*21be0*/  STL [R1+0x3344], R22 ;  /* 0x0033441601007387 */ /* 0x0007e40000100800 */
[----:B---3--:R-:W-:-:S05]  /*21bf0*/  IADD3 R22, P3, PT, R25, R14, RZ ;  /* 0x0000000e19167210 */ /* 0x008fca0007f7e0ff */
[----:B------:R-:W-:Y:S04]  /*21c00*/  STL [R1+0x3358], R22 ;  /* 0x0033581601007387 */ /* 0x000fe80000100800 */
[----:B------:R0:W-:Y:S02]  /*21c10*/  STL [R1+0x333c], R0 ;  /* 0x00333c0001007387 */ /* 0x0001e40000100800 */
[----:B0-----:R-:W-:Y:S02]  /*21c20*/  LEA.HI.X.SX32 R0, R11, R17, 0x1, P4 ;  /* 0x000000110b007211 */ /* 0x001fe400020f0eff */
[----:B------:R-:W-:Y:S01]  /*21c30*/  IADD3 R11, P4, PT, R4, R14, RZ ;  /* 0x0000000e040b7210 */ /* 0x000fe20007f9e0ff */
[----:B------:R-:W-:-:S04]  /*21c40*/  IMAD R19, R29, 0x4, R15 ;  /* 0x000000041d137824 */ /* 0x000fc800078e020f */
[----:B------:R-:W-:-:S04]  /*21c50*/  IMAD R20, R29, 0x4, R19 ;  /* 0x000000041d147824 */ /* 0x000fc800078e0213 */
[----:B------:R-:W-:Y:S01]  /*21c60*/  IMAD R21, R29, 0x4, R20 ;  /* 0x000000041d157824 */ /* 0x000fe200078e0214 */
[----:B--2---:R-:W-:-:S05]  /*21c70*/  IADD3 R22, P5, PT, R2, R14, RZ ;  /* 0x0000000e02167210 */ /* 0x004fca0007fbe0ff */
[----:B------:R0:W-:Y:S04]  /*21c80*/  STL [R1+0x3340], R22 ;  /* 0x0033401601007387 */ /* 0x0001e80000100800 */
[----:B------:R2:W-:Y:S01]  /*21c90*/  STL [R1+0x3334], R0 ;  /* 0x0033340001007387 */ /* 0x0005e20000100800 */
[----:B0-----:R-:W-:-:S03]  /*21ca0*/  LEA.HI.X.SX32 R22, R27, R17, 0x1, P2 ;  /* 0x000000111b167211 */ /* 0x001fc600010f0eff */
[----:B------:R0:W-:Y:S01]  /*21cb0*/  STL [R1+0x3338], R11 ;  /* 0x0033380b01007387 */ /* 0x0001e20000100800 */
[----:B--2---:R-:W-:-:S03]  /*21cc0*/  IADD3 R0, P2, PT, R5, R14, RZ ;  /* 0x0000000e05007210 */ /* 0x004fc60007f5e0ff */
[----:B------:R2:W-:Y:S04]  /*21cd0*/  STL [R1+0x332c], R22 ;  /* 0x00332c1601007387 */ /* 0x0005e80000100800 */
[----:B------:R3:W-:Y:S01]  /*21ce0*/  STL [R1+0x3330], R0 ;  /* 0x0033300001007387 */ /* 0x0007e20000100800 */
[----:B0-----:R-:W-:Y:S02]  /*21cf0*/  LEA.HI.X.SX32 R11, R25, R17, 0x1, P3 ;  /* 0x00000011190b7211 */ /* 0x001fe400018f0eff */
[----:B--2---:R-:W-:-:S03]  /*21d00*/  IADD3 R22, P3, PT, R6, R14, RZ ;  /* 0x0000000e06167210 */ /* 0x004fc60007f7e0ff */
[----:B------:R0:W-:Y:S01]  /*21d10*/  STL [R1+0x3324], R11 ;  /* 0x0033240b01007387 */ /* 0x0001e20000100800 */
[----:B---3--:R-:W-:-:S03]  /*21d20*/  LEA.HI.X.SX32 R0, R2, R17, 0x1, P5 ;  /* 0x0000001102007211 */ /* 0x008fc600028f0eff */
[----:B------:R-:W-:Y:S01]  /*21d30*/  STL [R1+0x3328], R22 ;  /* 0x0033281601007387 */ /* 0x000fe20000100800 */
[----:B------:R-:W-:-:S03]  /*21d40*/  LEA.HI.X.SX32 R2, R4, R17, 0x1, P4 ;  /* 0x0000001104027211 */ /* 0x000fc600020f0eff */
[----:B------:R2:W-:Y:S01]  /*21d50*/  STL [R1+0x331c], R0 ;  /* 0x00331c0001007387 */ /* 0x0005e20000100800 */
[----:B0-----:R-:W-:Y:S02]  /*21d60*/  IADD3 R11, P5, PT, R7, R14, RZ ;  /* 0x0000000e070b7210 */ /* 0x001fe40007fbe0ff */
[----:B------:R-:W-:-:S03]  /*21d70*/  LEA.HI.X.SX32 R4, R5, R17, 0x1, P2 ;  /* 0x0000001105047211 */ /* 0x000fc600010f0eff */
[----:B------:R-:W-:Y:S01]  /*21d80*/  STL [R1+0x3320], R11 ;  /* 0x0033200b01007387 */ /* 0x000fe20000100800 */
[----:B--2---:R-:W-:-:S03]  /*21d90*/  IADD3 R0, P4, PT, R8, R14, RZ ;  /* 0x0000000e08007210 */ /* 0x004fc60007f9e0ff */
[----:B------:R0:W-:Y:S04]  /*21da0*/  STL [R1+0x3314], R2 ;  /* 0x0033140201007387 */ /* 0x0001e80000100800 */
[----:B------:R2:W-:Y:S04]  /*21db0*/  STL [R1+0x3318], R0 ;  /* 0x0033180001007387 */ /* 0x0005e80000100800 */
[----:B------:R3:W-:Y:S01]  /*21dc0*/  STL [R1+0x330c], R4 ;  /* 0x00330c0401007387 */ /* 0x0007e20000100800 */
[----:B0-----:R-:W-:Y:S02]  /*21dd0*/  IADD3 R2, P2, PT, R9, R14, RZ ;  /* 0x0000000e09027210 */ /* 0x001fe40007f5e0ff */
[----:B--2---:R-:W-:-:S03]  /*21de0*/  LEA.HI.X.SX32 R0, R6, R17, 0x1, P3 ;  /* 0x0000001106007211 */ /* 0x004fc600018f0eff */
[----:B------:R0:W-:Y:S01]  /*21df0*/  STL [R1+0x3310], R2 ;  /* 0x0033100201007387 */ /* 0x0001e20000100800 */
[----:B---3--:R-:W-:-:S03]  /*21e00*/  IADD3 R4, P3, PT, R10, R14, RZ ;  /* 0x0000000e0a047210 */ /* 0x008fc60007f7e0ff */
[----:B------:R2:W-:Y:S04]  /*21e10*/  STL [R1+0x3304], R0 ;  /* 0x0033040001007387 */ /* 0x0005e80000100800 */
[----:B------:R3:W-:Y:S01]  /*21e20*/  STL [R1+0x3308], R4 ;  /* 0x0033080401007387 */ /* 0x0007e20000100800 */
[----:B0-----:R-:W-:Y:S02]  /*21e30*/  LEA.HI.X.SX32 R2, R7, R17, 0x1, P5 ;  /* 0x0000001107027211 */ /* 0x001fe400028f0eff */
[----:B--2---:R-:W-:-:S03]  /*21e40*/  IADD3 R0, P5, PT, R12, R14, RZ ;  /* 0x0000000e0c007210 */ /* 0x004fc60007fbe0ff */
[----:B------:R0:W-:Y:S01]  /*21e50*/  STL [R1+0x32fc], R2 ;  /* 0x0032fc0201007387 */ /* 0x0001e20000100800 */
[----:B---3--:R-:W-:-:S03]  /*21e60*/  LEA.HI.X.SX32 R4, R8, R17, 0x1, P4 ;  /* 0x0000001108047211 */ /* 0x008fc600020f0eff */
        /* <DEDUP_REMOVED lines=16> */
[----:B------:R-:W-:Y:S01]  /*21f70*/  STL [R1+0x32e0], R2 ;  /* 0x0032e00201007387 */ /* 0x000fe20000100800 */
[----:B---3--:R-:W-:-:S03]  /*21f80*/  IADD3 R4, P4, PT, R28, R14, RZ ;  /* 0x0000000e1c047210 */ /* 0x008fc60007f9e0ff */
[----:B------:R0:W-:Y:S04]  /*21f90*/  STL [R1+0x32cc], R0 ;  /* 0x0032cc0001007387 */ /* 0x0001e80000100800 */
[----:B------:R2:W-:Y:S01]  /*21fa0*/  STL [R1+0x32d4], R4 ;  /* 0x0032d40401007387 */ /* 0x0005e20000100800 */
[-C--:B0-----:R-:W-:Y:S02]  /*21fb0*/  LEA.HI.X.SX32 R0, R23, R17.reuse, 0x1, P2 ;  /* 0x0000001117007211 */ /* 0x081fe400010f0eff */
[-C--:B------:R-:W-:Y:S02]  /*21fc0*/  IADD3 R5, P2, PT, R15, R14.reuse, RZ ;  /* 0x0000000e0f057210 */ /* 0x080fe40007f5e0ff */
[----:B--2---:R-:W-:Y:S01]  /*21fd0*/  LEA.HI.X.SX32 R4, R3, R17, 0x1, P3 ;  /* 0x0000001103047211 */ /* 0x004fe200018f0eff */
[----:B------:R0:W-:Y:S04]  /*21fe0*/  STL [R1+0x32d0], R0 ;  /* 0x0032d00001007387 */ /* 0x0001e80000100800 */
[----:B------:R-:W-:Y:S04]  /*21ff0*/  STL [R1+0x32d8], R5 ;  /* 0x0032d80501007387 */ /* 0x000fe80000100800 */
[----:B------:R2:W-:Y:S01]  /*22000*/  STL [R1+0x32c4], R4 ;  /* 0x0032c40401007387 */ /* 0x0005e20000100800 */
[----:B0-----:R-:W-:-:S05]  /*22010*/  IADD3 R0, P3, PT, R19, R14, RZ ;  /* 0x0000000e13007210 */ /* 0x001fca0007f7e0ff */
[----:B------:R0:W-:Y:S01]  /*22020*/  STL [R1+0x32c8], R0 ;  /* 0x0032c80001007387 */ /* 0x0001e20000100800 */
[----:B--2---:R-:W-:Y:S02]  /*22030*/  LEA.HI.X.SX32 R4, R26, R17, 0x1, P5 ;  /* 0x000000111a047211 */ /* 0x004fe400028f0eff */
[----:B------:R-:W-:-:S03]  /*22040*/  IADD3 R5, P5, PT, R20, R14, RZ ;  /* 0x0000000e14057210 */ /* 0x000fc60007fbe0ff */
[----:B------:R-:W-:Y:S01]  /*22050*/  STL [R1+0x32bc], R4 ;  /* 0x0032bc0401007387 */ /* 0x000fe20000100800 */
[----:B0-----:R-:W-:-:S03]  /*22060*/  LEA.HI.X.SX32 R0, R28, R17, 0x1, P4 ;  /* 0x000000111c007211 */ /* 0x001fc600020f0eff */
[----:B------:R0:W-:Y:S01]  /*22070*/  STL [R1+0x32c0], R5 ;  /* 0x0032c00501007387 */ /* 0x0001e20000100800 */
[----:B------:R-:W-:Y:S01]  /*22080*/  LEA.HI.X.SX32 R6, R15, R17, 0x1, P2 ;  /* 0x000000110f067211 */ /* 0x000fe200010f0eff */
[----:B------:R-:W-:Y:S02]  /*22090*/  IMAD R2, R29, 0x4, R21 ;  /* 0x000000041d027824 */ /* 0x000fe400078e0215 */
[----:B------:R2:W-:Y:S01]  /*220a0*/  STL [R1+0x32b4], R0 ;  /* 0x0032b40001007387 */ /* 0x0005e20000100800 */
[-C--:B0-----:R-:W-:Y:S02]  /*220b0*/  IADD3 R5, P4, PT, R21, R14.reuse, RZ ;  /* 0x0000000e15057210 */ /* 0x081fe40007f9e0ff */
[----:B--2---:R-:W-:-:S03]  /*220c0*/  IADD3 R0, P6, PT, R24, R14, RZ ;  /* 0x0000000e18007210 */ /* 0x004fc60007fde0ff */
[----:B------:R-:W-:Y:S01]  /*220d0*/  STL [R1+0x32b8], R5 ;  /* 0x0032b80501007387 */ /* 0x000fe20000100800 */
[----:B------:R-:W-:-:S03]  /*220e0*/  LEA.HI.X.SX32 R7, R20, R17, 0x1, P5 ;  /* 0x0000001114077211 */ /* 0x000fc600028f0eff */
[----:B------:R0:W-:Y:S04]  /*220f0*/  STL [R1+0x32ac], R6 ;  /* 0x0032ac0601007387 */ /* 0x0001e80000100800 */
[----:B------:R2:W-:Y:S01]  /*22100*/  STL [R1+0x32b0], R0 ;  /* 0x0032b00001007387 */ /* 0x0005e20000100800 */
[----:B------:R-:W-:Y:S01]  /*22110*/  IMAD R3, R29, 0x4, R2 ;  /* 0x000000041d037824 */ /* 0x000fe200078e0202 */
[----:B0-----:R-:W-:Y:S02]  /*22120*/  LEA.HI.X.SX32 R6, R19, R17, 0x1, P3 ;  /* 0x0000001113067211 */ /* 0x001fe400018f0eff */
[----:B--2---:R-:W-:-:S03]  /*22130*/  IADD3 R0, P2, PT, R2, R14, RZ ;  /* 0x0000000e02007210 */ /* 0x004fc60007f5e0ff */
[----:B------:R-:W-:Y:S01]  /*22140*/  STL [R1+0x32a8], R6 ;  /* 0x0032a80601007387 */ /* 0x000fe20000100800 */
[----:B------:R-:W-:-:S03]  /*22150*/  LEA.HI.X.SX32 R8, R21, R17, 0x1, P4 ;  /* 0x0000001115087211 */ /* 0x000fc600020f0eff */
[----:B------:R0:W-:Y:S01]  /*22160*/  STL [R1+0x32a0], R7 ;  /* 0x0032a00701007387 */ /* 0x0001e20000100800 */
[----:B------:R-:W-:-:S03]  /*22170*/  IMAD R4, R29, 0x4, R3 ;  /* 0x000000041d047824 */ /* 0x000fc600078e0203 */
[----:B------:R2:W-:Y:S01]  /*22180*/  STL [R1+0x32a4], R0 ;  /* 0x0032a40001007387 */ /* 0x0005e20000100800 */
[----:B0-----:R-:W-:-:S03]  /*22190*/  LEA.HI.X.SX32 R7, R24, R17, 0x1, P6 ;  /* 0x0000001118077211 */ /* 0x001fc600030f0eff */
[----:B------:R-:W-:Y:S01]  /*221a0*/  STL [R1+0x3298], R8 ;  /* 0x0032980801007387 */ /* 0x000fe20000100800 */
[----:B--2---:R-:W-:-:S03]  /*221b0*/  LEA.HI.X.SX32 R0, R2, R17, 0x1, P2 ;  /* 0x0000001102007211 */ /* 0x004fc600010f0eff */
[----:B------:R0:W-:Y:S01]  /*221c0*/  STL [R1+0x329c], R7 ;  /* 0x00329c0701007387 */ /* 0x0001e20000100800 */
[----:B------:R-:W-:-:S03]  /*221d0*/  IMAD R5, R29, 0x4, R4 ;  /* 0x000000041d057824 */ /* 0x000fc600078e0204 */
[----:B------:R2:W-:Y:S01]  /*221e0*/  STL [R1+0x3288], R0 ;  /* 0x0032880001007387 */ /* 0x0005e20000100800 */
[-C--:B0-----:R-:W-:Y:S02]  /*221f0*/  IADD3 R7, P2, PT, R3, R14.reuse, RZ ;  /* 0x0000000e03077210 */ /* 0x081fe40007f5e0ff */
[----:B--2---:R-:W-:-:S03]  /*22200*/  IADD3 R0, P3, PT, R4, R14, RZ ;  /* 0x0000000e04007210 */ /* 0x004fc60007f7e0ff */
[----:B------:R-:W-:Y:S01]  /*22210*/  STL [R1+0x328c], R7 ;  /* 0x00328c0701007387 */ /* 0x000fe20000100800 */
[----:B------:R-:W-:-:S03]  /*22220*/  IADD3 R8, P4, PT, R5, R14, RZ ;  /* 0x0000000e05087210 */ /* 0x000fc60007f9e0ff */
[----:B------:R0:W-:Y:S01]  /*22230*/  STL [R1+0x3290], R0 ;  /* 0x0032900001007387 */ /* 0x0001e20000100800 */
[-C--:B------:R-:W-:Y:S01]  /*22240*/  LEA.HI.X.SX32 R4, R4, R17.reuse, 0x1, P3 ;  /* 0x0000001104047211 */ /* 0x080fe200018f0eff */
[----:B------:R-:W-:Y:S02]  /*22250*/  IMAD R6, R29, 0x4, R5 ;  /* 0x000000041d067824 */ /* 0x000fe400078e0205 */
[----:B------:R2:W-:Y:S01]  /*22260*/  STL [R1+0x3294], R8 ;  /* 0x0032940801007387 */ /* 0x0005e20000100800 */
[----:B0-----:R-:W-:-:S03]  /*22270*/  LEA.HI.X.SX32 R0, R3, R17, 0x1, P2 ;  /* 0x0000001103007211 */ /* 0x001fc600010f0eff */
[----:B--2---:R-:W2:Y:S04]  /*22280*/  LDL.LU R8, [R1+0x44] ;  /* 0x0000440001087983 */ /* 0x004ea80000300800 */
[----:B------:R0:W-:Y:S04]  /*22290*/  STL [R1+0x3284], R0 ;  /* 0x0032840001007387 */ /* 0x0001e80000100800 */
[----:B------:R-:W-:Y:S04]  /*222a0*/  STL [R1+0x3280], R4 ;  /* 0x0032800401007387 */ /* 0x000fe80000100800 */
[----:B------:R-:W3:Y:S01]  /*222b0*/  LDL.LU R9, [R1+0x48] ;  /* 0x0000480001097983 */ /* 0x000ee20000300800 */
[----:B0-----:R-:W-:-:S02]  /*222c0*/  LEA.HI.X.SX32 R0, R5, R17, 0x1, P4 ;  /* 0x0000001105007211 */ /* 0x001fc400020f0eff */
[----:B------:R-:W-:-:S03]  /*222d0*/  IADD3 R5, P2, PT, R6, R14, RZ ;  /* 0x0000000e06057210 */ /* 0x000fc60007f5e0ff */
[----:B------:R0:W-:Y:S04]  /*222e0*/  STL [R1+0x327c], R0 ;  /* 0x00327c0001007387 */ /* 0x0001e80000100800 */
[----:B------:R-:W-:Y:S04]  /*222f0*/  STL [R1+0x3270], R5 ;  /* 0x0032700501007387 */ /* 0x000fe80000100800 */
[----:B------:R-:W4:Y:S01]  /*22300*/  LDL.LU R11, [R1+0x50] ;  /* 0x00005000010b7983 */ /* 0x000f220000300800 */
[----:B------:R-:W-:-:S04]  /*22310*/  IMAD R2, R29, 0x4, R6 ;  /* 0x000000041d027824 */ /* 0x000fc800078e0206 */
[----:B------:R-:W-:Y:S01]  /*22320*/  IMAD R7, R29, 0x4, R2 ;  /* 0x000000041d077824 */ /* 0x000fe200078e0202 */
[----:B0-----:R-:W-:-:S03]  /*22330*/  IADD3 R0, P3, PT, R2, R14, RZ ;  /* 0x0000000e02007210 */ /* 0x001fc60007f7e0ff */
[----:B------:R-:W-:Y:S01]  /*22340*/  IMAD R3, R29, 0x4, R7 ;  /* 0x000000041d037824 */ /* 0x000fe200078e0207 */
[-C--:B------:R-:W-:Y:S01]  /*22350*/  IADD3 R4, P4, PT, R7, R14.reuse, RZ ;  /* 0x0000000e07047210 */ /* 0x080fe20007f9e0ff */
[----:B------:R0:W-:Y:S04]  /*22360*/  STL [R1+0x3274], R0 ;  /* 0x0032740001007387 */ /* 0x0001e80000100800 */
[----:B------:R-:W-:Y:S04]  /*22370*/  STL [R1+0x3278], R4 ;  /* 0x0032780401007387 */ /* 0x000fe80000100800 */
[----:B------:R-:W5:Y:S01]  /*22380*/  LDL.LU R20, [R1+0x5c] ;  /* 0x00005c0001147983 */ /* 0x000f620000300800 */
[----:B0-----:R-:W-:-:S03]  /*22390*/  IADD3 R0, P5, PT, R3, R14, RZ ;  /* 0x0000000e03007210 */ /* 0x001fc60007fbe0ff */
[----:B------:R-:W5:Y:S04]  /*223a0*/  LDL.LU R22, [R1+0x60] ;  /* 0x0000600001167983 */ /* 0x000f680000300800 */
[----:B------:R0:W-:Y:S04]  /*223b0*/  STL [R1+0x326c], R0 ;  /* 0x00326c0001007387 */ /* 0x0001e80000100800 */
[----:B------:R-:W5:Y:S04]  /*223c0*/  LDL.LU R19, [R1+0x84] ;  /* 0x0000840001137983 */ /* 0x000f680000300800 */
[----:B------:R-:W5:Y:S01]  /*223d0*/  LDL.LU R15, [R1+0x98] ;  /* 0x00009800010f7983 */ /* 0x000f620000300800 */
[----:B0-----:R-:W-:-:S05]  /*223e0*/  LEA.HI.X.SX32 R0, R6, R17, 0x1, P2 ;  /* 0x0000001106007211 */ /* 0x001fca00010f0eff */
[----:B------:R0:W-:Y:S04]  /*223f0*/  STL [R1+0x3268], R0 ;  /* 0x0032680001007387 */ /* 0x0001e80000100800 */
[----:B------:R-:W5:Y:S04]  /*22400*/  LDL.LU R27, [R1+0x9c] ;  /* 0x00009c00011b7983 */ /* 0x000f680000300800 */
[----:B------:R-:W5:Y:S01]  /*22410*/  LDL.LU R28, [R1+0xb0] ;  /* 0x0000b000011c7983 */ /* 0x000f620000300800 */
[----:B0-----:R-:W-:-:S03]  /*22420*/  LEA.HI.X.SX32 R0, R2, R17, 0x1, P3 ;  /* 0x0000001102007211 */ /* 0x001fc600018f0eff */
[----:B------:R-:W5:Y:S04]  /*22430*/  LDL.LU R25, [R1+0xbc] ;  /* 0x0000bc0001197983 */ /* 0x000f680000300800 */
[----:B------:R0:W-:Y:S04]  /*22440*/  STL [R1+0x3264], R0 ;  /* 0x0032640001007387 */ /* 0x0001e80000100800 */
[----:B------:R-:W5:Y:S04]  /*22450*/  LDL.LU R26, [R1+0xc0] ;  /* 0x0000c000011a7983 */ /* 0x000f680000300800 */
[----:B------:R-:W5:Y:S01]  /*22460*/  LDL.LU R29, [R1+0xc4] ;  /* 0x0000c400011d7983 */ /* 0x000f620000300800 */
[----:B0-----:R-:W-:-:S05]  /*22470*/  LEA.HI.X.SX32 R0, R7, R17, 0x1, P4 ;  /* 0x0000001107007211 */ /* 0x001fca00020f0eff */
[----:B------:R0:W-:Y:S04]  /*22480*/  STL [R1+0x3260], R0 ;  /* 0x0032600001007387 */ /* 0x0001e80000100800 */
[----:B------:R-:W5:Y:S01]  /*22490*/  LDL.LU R23, [R1+0xcc] ;  /* 0x0000cc0001177983 */ /* 0x000f620000300800 */
[----:B------:R-:W-:-:S03]  /*224a0*/  LEA.HI.X.SX32 R2, R18, UR5, 0x1, P1 ;  /* 0x0000000512027c11 */ /* 0x000fc600088f0eff */
[----:B------:R-:W5:Y:S01]  /*224b0*/  LDL.LU R13, [R1+0x18c] ;  /* 0x00018c00010d7983 */ /* 0x000f620000300800 */
[----:B0-----:R-:W-:Y:S02]  /*224c0*/  LEA.HI.X.SX32 R0, R3, R17, 0x1, P5 ;  /* 0x0000001103007211 */ /* 0x001fe400028f0eff */
[----:B------:R-:W-:-:S03]  /*224d0*/  LEA.HI.X.SX32 R3, R16, UR5, 0x1, P0 ;  /* 0x0000000510037c11 */ /* 0x000fc600080f0eff */
[----:B------:R0:W-:Y:S04]  /*224e0*/  STL [R1+0x325c], R0 ;  /* 0x00325c0001007387 */ /* 0x0001e80000100800 */
[----:B0-----:R-:W5:Y:S04]  /*224f0*/  LDL.LU R0, [R1+0x194] ;  /* 0x0001940001007983 */ /* 0x001f680000300800 */
[----:B------:R-:W-:Y:S04]  /*22500*/  STL [R1+0x33e4], R2 ;  /* 0x0033e40201007387 */ /* 0x000fe80000100800 */
[----:B------:R2:W-:Y:S04]  /*22510*/  STL [R1+0x33e8], R3 ;  /* 0x0033e80301007387 */ /* 0x0005e80000100800 */
[----:B------:R-:W5:Y:S01]  /*22520*/  LDL.LU R12, [R1+0x198] ;  /* 0x00019800010c7983 */ /* 0x000f620000300800 */
[----:B--2---:R-:W-:-:S03]  /*22530*/  IMAD R3, R8, UR6, RZ ;  /* 0x0000000608037c24 */ /* 0x004fc6000f8e02ff */
[----:B------:R-:W2:Y:S04]  /*22540*/  LDL.LU R8, [R1+0x1b0] ;  /* 0x0001b00001087983 */ /* 0x000ea80000300800 */
[----:B------:R-:W-:Y:S01]  /*22550*/  STL [R1+0x3430], R3 ;  /* 0x0034300301007387 */ /* 0x000fe20000100800 */
[----:B---3--:R-:W-:-:S03]  /*22560*/  IMAD R2, R9, UR6, RZ ;  /* 0x0000000609027c24 */ /* 0x008fc6000f8e02ff */
[----:B------:R-:W3:Y:S04]  /*22570*/  LDL.LU R9, [R1+0x1b8] ;  /* 0x0001b80001097983 */ /* 0x000ee80000300800 */
[----:B------:R-:W3:Y:S04]  /*22580*/  LDL.LU R10, [R1+0x1bc] ;  /* 0x0001bc00010a7983 */ /* 0x000ee80000300800 */
[----:B------:R4:W-:Y:S02]  /*22590*/  STL [R1+0x3434], R2 ;  /* 0x0034340201007387 */ /* 0x0009e40000100800 */
[----:B----4-:R-:W-:-:S02]  /*225a0*/  IMAD R2, R11, UR6, RZ ;  /* 0x000000060b027c24 */ /* 0x010fc4000f8e02ff */
[----:B------:R-:W4:Y:S04]  /*225b0*/  LDL.LU R11, [R1+0x1d8] ;  /* 0x0001d800010b7983 */ /* 0x000f280000300800 */
[----:B------:R0:W-:Y:S01]  /*225c0*/  STL [R1+0x20], R2 ;  /* 0x0000200201007387 */ /* 0x0001e20000100800 */
[----:B-----5:R-:W-:Y:S02]  /*225d0*/  IMAD R3, R20, UR6, RZ ;  /* 0x0000000614037c24 */ /* 0x020fe4000f8e02ff */
[----:B0-----:R-:W-:Y:S02]  /*225e0*/  IMAD R2, R22, UR6, RZ ;  /* 0x0000000616027c24 */ /* 0x001fe4000f8e02ff */
[----:B------:R-:W5:Y:S04]  /*225f0*/  LDL.LU R22, [R1+0x1dc] ;  /* 0x0001dc0001167983 */ /* 0x000f680000300800 */
[----:B------:R-:W-:Y:S01]  /*22600*/  STL [R1+0x1c], R3 ;  /* 0x00001c0301007387 */ /* 0x000fe20000100800 */
[----:B------:R-:W-:-:S03]  /*22610*/  IMAD R4, R19, UR6, RZ ;  /* 0x0000000613047c24 */ /* 0x000fc6000f8e02ff */
[----:B------:R0:W-:Y:S04]  /*22620*/  STL [R1+0x18], R2 ;  /* 0x0000180201007387 */ /* 0x0001e80000100800 */
[----:B------:R-:W-:Y:S01]  /*22630*/  STL [R1+0x14], R4 ;  /* 0x0000140401007387 */ /* 0x000fe20000100800 */
[----:B0-----:R-:W-:Y:S02]  /*22640*/  IMAD R2, R15, UR6, RZ ;  /* 0x000000060f027c24 */ /* 0x001fe4000f8e02ff */
[----:B------:R-:W-:Y:S02]  /*22650*/  IMAD R3, R27, UR6, RZ ;  /* 0x000000061b037c24 */ /* 0x000fe4000f8e02ff */
[----:B------:R-:W5:Y:S04]  /*22660*/  LDL.LU R27, [R1+0x1ec] ;  /* 0x0001ec00011b7983 */ /* 0x000f680000300800 */
[----:B------:R0:W-:Y:S04]  /*22670*/  STL [R1+0x10], R2 ;  /* 0x0000100201007387 */ /* 0x0001e80000100800 */
[----:B------:R1:W-:Y:S01]  /*22680*/  STL [R1+0xc], R3 ;  /* 0x00000c0301007387 */ /* 0x0003e20000100800 */
[----:B0-----:R-:W-:-:S02]  /*22690*/  IMAD R2, R28, UR6, RZ ;  /* 0x000000061c027c24 */ /* 0x001fc4000f8e02ff */
[----:B-1----:R-:W-:Y:S02]  /*226a0*/  IMAD R3, R25, UR6, RZ ;  /* 0x0000000619037c24 */ /* 0x002fe4000f8e02ff */
[----:B------:R-:W5:Y:S01]  /*226b0*/  LDL.LU R25, [R1+0x1f4] ;  /* 0x0001f40001197983 */ /* 0x000f620000300800 */
[----:B------:R-:W-:-:S03]  /*226c0*/  IMAD R29, R29, UR6, RZ ;  /* 0x000000061d1d7c24 */ /* 0x000fc6000f8e02ff */
[----:B------:R0:W-:Y:S01]  /*226d0*/  STL [R1+0x8], R2 ;  /* 0x0000080201007387 */ /* 0x0001e20000100800 */
[----:B------:R-:W-:-:S03]  /*226e0*/  IMAD R4, R23, UR6, RZ ;  /* 0x0000000617047c24 */ /* 0x000fc6000f8e02ff */
[----:B------:R-:W-:Y:S01]  /*226f0*/  STL [R1+0x4], R3 ;  /* 0x0000040301007387 */ /* 0x000fe20000100800 */
[----:B0-----:R-:W-:-:S03]  /*22700*/  IMAD R2, R26, UR6, RZ ;  /* 0x000000061a027c24 */ /* 0x001fc6000f8e02ff */
[----:B------:R-:W-:Y:S04]  /*22710*/  STL [R1+0x3418], R29 ;  /* 0x0034181d01007387 */ /* 0x000fe80000100800 */
[----:B------:R-:W-:Y:S04]  /*22720*/  STL [R1], R2 ;  /* 0x0000000201007387 */ /* 0x000fe80000100800 */
[----:B------:R-:W-:Y:S04]  /*22730*/  STL [R1+0x341c], R4 ;  /* 0x00341c0401007387 */ /* 0x000fe80000100800 */
[----:B------:R-:W5:Y:S04]  /*22740*/  LDL.LU R19, [R1+0x1fc] ;  /* 0x0001fc0001137983 */ /* 0x000f680000300800 */
[----:B------:R-:W5:Y:S01]  /*22750*/  LDL.LU R28, [R1+0x204] ;  /* 0x00020400011c7983 */ /* 0x000f620000300800 */
[----:B------:R-:W-:-:S02]  /*22760*/  IMAD R5, R13, UR6, RZ ;  /* 0x000000060d057c24 */ /* 0x000fc4000f8e02ff */
[----:B------:R-:W-:-:S03]  /*22770*/  IMAD R6, R0, UR6, RZ ;  /* 0x0000000600067c24 */ /* 0x000fc6000f8e02ff */
[----:B------:R-:W-:Y:S04]  /*22780*/  STL [R1+0x3420], R5 ;  /* 0x0034200501007387 */ /* 0x000fe80000100800 */
[----:B------:R-:W5:Y:S01]  /*22790*/  LDL.LU R0, [R1+0x208] ;  /* 0x0002080001007983 */ /* 0x000f620000300800 */
[----:B------:R-:W-:-:S03]  /*227a0*/  IMAD R7, R12, UR6, RZ ;  /* 0x000000060c077c24 */ /* 0x000fc6000f8e02ff */
[----:B------:R-:W-:Y:S04]  /*227b0*/  STL [R1+0x3424], R6 ;  /* 0x0034240601007387 */ /* 0x000fe80000100800 */
[----:B------:R-:W-:Y:S01]  /*227c0*/  STL [R1+0x3428], R7 ;  /* 0x0034280701007387 */ /* 0x000fe20000100800 */
[----:B--2---:R-:W-:-:S05]  /*227d0*/  IMAD R8, R8, UR6, RZ ;  /* 0x0000000608087c24 */ /* 0x004fca000f8e02ff */
[----:B------:R-:W-:Y:S01]  /*227e0*/  STL [R1+0x342c], R8 ;  /* 0x00342c0801007387 */ /* 0x000fe20000100800 */
[----:B---3--:R-:W-:Y:S02]  /*227f0*/  IMAD R9, R9, UR6, RZ ;  /* 0x0000000609097c24 */ /* 0x008fe4000f8e02ff */
[----:B------:R-:W-:-:S03]  /*22800*/  IMAD R10, R10, UR6, RZ ;  /* 0x000000060a0a7c24 */ /* 0x000fc6000f8e02ff */
[----:B------:R-:W-:Y:S04]  /*22810*/  STL [R1+0x3438], R9 ;  /* 0x0034380901007387 */ /* 0x000fe80000100800 */
[----:B------:R-:W-:Y:S01]  /*22820*/  STL [R1+0x343c], R10 ;  /* 0x00343c0a01007387 */ /* 0x000fe20000100800 */
[----:B----4-:R-:W-:-:S03]  /*22830*/  IMAD R12, R11, UR6, RZ ;  /* 0x000000060b0c7c24 */ /* 0x010fc6000f8e02ff */
[----:B------:R-:W2:Y:S04]  /*22840*/  LDL.LU R11, [R1+0x210] ;  /* 0x00021000010b7983 */ /* 0x000ea80000300800 */
[----:B------:R-:W-:Y:S04]  /*22850*/  STL [R1+0x3440], R12 ;  /* 0x0034400c01007387 */ /* 0x000fe80000100800 */
[----:B------:R-:W3:Y:S04]  /*22860*/  LDL.LU R20, [R1+0x214] ;  /* 0x0002140001147983 */ /* 0x000ee80000300800 */
[----:B------:R-:W4:Y:S01]  /*22870*/  LDL.LU R21, [R1+0x21c] ;  /* 0x00021c0001157983 */ /* 0x000f220000300800 */
[----:B-----5:R-:W-:-:S05]  /*22880*/  IMAD R13, R22, UR6, RZ ;  /* 0x00000006160d7c24 */ /* 0x020fca000f8e02ff */
[----:B------:R-:W-:Y:S04]  /*22890*/  STL [R1+0x3444], R13 ;  /* 0x0034440d01007387 */ /* 0x000fe80000100800 */
[----:B------:R-:W5:Y:S01]  /*228a0*/  LDL.LU R22, [R1+0x224] ;  /* 0x0002240001167983 */ /* 0x000f620000300800 */
[----:B------:R-:W-:-:S05]  /*228b0*/  IMAD R14, R27, UR6, RZ ;  /* 0x000000061b0e7c24 */ /* 0x000fca000f8e02ff */
[----:B------:R0:W-:Y:S04]  /*228c0*/  STL [R1+0x3448], R14 ;  /* 0x0034480e01007387 */ /* 0x0001e80000100800 */
[----:B------:R-:W5:Y:S04]  /*228d0*/  LDL.LU R23, [R1+0x228] ;  /* 0x0002280001177983 */ /* 0x000f680000300800 */
[----:B------:R-:W5:Y:S01]  /*228e0*/  LDL.LU R24, [R1+0x234] ;  /* 0x0002340001187983 */ /* 0x000f620000300800 */
[----:B------:R-:W-:-:S03]  /*228f0*/  IMAD R15, R25, UR6, RZ ;  /* 0x00000006190f7c24 */ /* 0x000fc6000f8e02ff */
[----:B------:R-:W5:Y:S04]  /*22900*/  LDL.LU R25, [R1+0x238] ;  /* 0x0002380001197983 */ /* 0x000f680000300800 */
[----:B------:R-:W5:Y:S04]  /*22910*/  LDL.LU R26, [R1+0x240] ;  /* 0x00024000011a7983 */ /* 0x000f680000300800 */
[----:B------:R-:W5:Y:S04]  /*22920*/  LDL.LU R27, [R1+0x244] ;  /* 0x00024400011b7983 */ /* 0x000f680000300800 */
[----:B------:R-:W-:Y:S01]  /*22930*/  STL [R1+0x344c], R15 ;  /* 0x00344c0f01007387 */ /* 0x000fe20000100800 */
[----:B------:R-:W-:-:S02]  /*22940*/  IMAD R16, R19, UR6, RZ ;  /* 0x0000000613107c24 */ /* 0x000fc4000f8e02ff */
[----:B------:R-:W-:-:S03]  /*22950*/  IMAD R17, R28, UR6, RZ ;  /* 0x000000061c117c24 */ /* 0x000fc6000f8e02ff */
[----:B------:R-:W-:Y:S04]  /*22960*/  STL [R1+0x3450], R16 ;  /* 0x0034501001007387 */ /* 0x000fe80000100800 */
[----:B------:R-:W-:Y:S04]  /*22970*/  STL [R1+0x3454], R17 ;  /* 0x0034541101007387 */ /* 0x000fe80000100800 */
[----:B------:R-:W5:Y:S04]  /*22980*/  LDL.LU R28, [R1+0x250] ;  /* 0x00025000011c7983 */ /* 0x000f680000300800 */
[----:B0-----:R-:W5:Y:S04]  /*22990*/  LDL.LU R14, [R1+0x25c] ;  /* 0x00025c00010e7983 */ /* 0x001f680000300800 */
[----:B------:R-:W5:Y:S04]  /*229a0*/  LDL.LU R13, [R1+0x260] ;  /* 0x00026000010d7983 */ /* 0x000f680000300800 */
[----:B------:R-:W5:Y:S04]  /*229b0*/  LDL.LU R12, [R1+0x268] ;  /* 0x00026800010c7983 */ /* 0x000f680000300800 */
[----:B------:R-:W5:Y:S04]  /*229c0*/  LDL.LU R8, [R1+0x280] ;  /* 0x0002800001087983 */ /* 0x000f680000300800 */
[----:B------:R-:W5:Y:S04]  /*229d0*/  LDL.LU R7, [R1+0x284] ;  /* 0x0002840001077983 */ /* 0x000f680000300800 */
[----:B------:R-:W5:Y:S01]  /*229e0*/  LDL.LU R6, [R1+0x28c] ;  /* 0x00028c0001067983 */ /* 0x000f620000300800 */
[----:B------:R-:W-:-:S03]  /*229f0*/  IMAD R18, R0, UR6, RZ ;  /* 0x0000000600127c24 */ /* 0x000fc6000f8e02ff */
[----:B------:R-:W5:Y:S04]  /*22a00*/  LDL.LU R5, [R1+0x290] ;  /* 0x0002900001057983 */ /* 0x000f680000300800 */
[----:B------:R-:W5:Y:S04]  /*22a10*/  LDL.LU R0, [R1+0x29c] ;  /* 0x00029c0001007983 */ /* 0x000f680000300800 */
[----:B------:R-:W-:Y:S01]  /*22a20*/  STL [R1+0x3458], R18 ;  /* 0x0034581201007387 */ /* 0x000fe20000100800 */
[----:B--2---:R-:W-:-:S03]  /*22a30*/  IMAD R19, R11, UR6, RZ ;  /* 0x000000060b137c24 */ /* 0x004fc6000f8e02ff */
[----:B------:R-:W2:Y:S01]  /*22a40*/  LDL.LU R11, [R1+0x2a0] ;  /* 0x0002a000010b7983 */ /* 0x000ea20000300800 */
[----:B---3--:R-:W-:-:S03]  /*22a50*/  IMAD R20, R20, UR6, RZ ;  /* 0x0000000614147c24 */ /* 0x008fc6000f8e02ff */
[----:B------:R-:W-:Y:S04]  /*22a60*/  STL [R1+0x345c], R19 ;  /* 0x00345c1301007387 */ /* 0x000fe80000100800 */
[----:B------:R-:W-:Y:S04]  /*22a70*/  STL [R1+0x3460], R20 ;  /* 0x0034601401007387 */ /* 0x000fe80000100800 */
[----:B------:R-:W3:Y:S01]  /*22a80*/  LDL.LU R3, [R1+0x2a8] ;  /* 0x0002a80001037983 */ /* 0x000ee20000300800 */
[----:B----4-:R-:W-:Y:S02]  /*22a90*/  IMAD R21, R21, UR6, RZ ;  /* 0x0000000615157c24 */ /* 0x010fe4000f8e02ff */
[----:B-----5:R-:W-:-:S03]  /*22aa0*/  IMAD R22, R22, UR6, RZ ;  /* 0x0000000616167c24 */ /* 0x020fc6000f8e02ff */
[----:B------:R-:W-:Y:S04]  /*22ab0*/  STL [R1+0x3464], R21 ;  /* 0x0034641501007387 */ /* 0x000fe80000100800 */
[----:B------:R-:W-:Y:S01]  /*22ac0*/  STL [R1+0x3468], R22 ;  /* 0x0034681601007387 */ /* 0x000fe20000100800 */
[----:B------:R-:W-:-:S05]  /*22ad0*/  IMAD R23, R23, UR6, RZ ;  /* 0x0000000617177c24 */ /* 0x000fca000f8e02ff */
[----:B------:R0:W-:Y:S04]  /*22ae0*/  STL [R1+0x346c], R23 ;  /* 0x00346c1701007387 */ /* 0x0001e80000100800 */
[----:B------:R-:W4:Y:S04]  /*22af0*/  LDL.LU R10, [R1+0x2b0] ;  /* 0x0002b000010a7983 */ /* 0x000f280000300800 */
[----:B------:R-:W5:Y:S04]  /*22b00*/  LDL.LU R9, [R1+0x2b8] ;  /* 0x0002b80001097983 */ /* 0x000f680000300800 */
[----:B------:R-:W5:Y:S04]  /*22b10*/  LDL.LU R4, [R1+0x2c0] ;  /* 0x0002c00001047983 */ /* 0x000f680000300800 */
[----:B------:R-:W5:Y:S04]  /*22b20*/  LDL.LU R29, [R1+0x2c8] ;  /* 0x0002c800011d7983 */ /* 0x000f680000300800 */
[----:B------:R-:W5:Y:S01]  /*22b30*/  LDL.LU R2, [R1+0x2d0] ;  /* 0x0002d00001027983 */ /* 0x000f620000300800 */
[----:B------:R-:W-:-:S02]  /*22b40*/  IMAD R14, R14, UR6, RZ ;  /* 0x000000060e0e7c24 */ /* 0x000fc4000f8e02ff */
[----:B------:R-:W-:-:S03]  /*22b50*/  IMAD R13, R13, UR6, RZ ;  /* 0x000000060d0d7c24 */ /* 0x000fc6000f8e02ff */
[----:B------:R-:W-:Y:S01]  /*22b60*/  STL [R1+0xcc], R14 ;  /* 0x0000cc0e01007387 */ /* 0x000fe20000100800 */
        /* <DEDUP_REMOVED lines=11> */
[----:B0-----:R-:W5:Y:S04]  /*22c20*/  LDL.LU R23, [R1+0x2e4] ;  /* 0x0002e40001177983 */ /* 0x001f680000300800 */
[----:B------:R-:W-:Y:S04]  /*22c30*/  STL [R1+0x1b0], R5 ;  /* 0x0001b00501007387 */ /* 0x000fe80000100800 */
[----:B------:R-:W5:Y:S04]  /*22c40*/  LDL.LU R22, [R1+0x2fc] ;  /* 0x0002fc0001167983 */ /* 0x000f680000300800 */
[----:B------:R0:W-:Y:S04]  /*22c50*/  STL [R1+0x1b8], R0 ;  /* 0x0001b80001007387 */ /* 0x0001e80000100800 */
[----:B0-----:R-:W5:Y:S04]  /*22c60*/  LDL.LU R0, [R1+0x300] ;  /* 0x0003000001007983 */ /* 0x001f680000300800 */
[----:B------:R-:W5:Y:S04]  /*22c70*/  LDL.LU R21, [R1+0x308] ;  /* 0x0003080001157983 */ /* 0x000f680000300800 */
[----:B------:R-:W5:Y:S01]  /*22c80*/  LDL.LU R20, [R1+0x310] ;  /* 0x0003100001147983 */ /* 0x000f620000300800 */
[----:B--2---:R-:W-:-:S05]  /*22c90*/  IMAD R5, R11, UR6, RZ ;  /* 0x000000060b057c24 */ /* 0x004fca000f8e02ff */
[----:B------:R0:W-:Y:S04]  /*22ca0*/  STL [R1+0x1bc], R5 ;  /* 0x0001bc0501007387 */ /* 0x0001e80000100800 */
[----:B------:R-:W2:Y:S04]  /*22cb0*/  LDL.LU R11, [R1+0x318] ;  /* 0x00031800010b7983 */ /* 0x000ea80000300800 */
[----:B------:R-:W2:Y:S01]  /*22cc0*/  LDL.LU R19, [R1+0x364] ;  /* 0x0003640001137983 */ /* 0x000ea20000300800 */
[----:B---3--:R-:W-:-:S03]  /*22cd0*/  IMAD R3, R3, UR6, RZ ;  /* 0x0000000603037c24 */ /* 0x008fc6000f8e02ff */
        /* <DEDUP_REMOVED lines=8> */
[----:B-1----:R-:W3:Y:S01]  /*22d60*/  LDL.LU R3, [R1+0x3ac] ;  /* 0x0003ac0001037983 */ /* 0x002ee20000300800 */
[----:B----4-:R-:W-:-:S02]  /*22d70*/  IMAD R12, R10, UR6, RZ ;  /* 0x000000060a0c7c24 */ /* 0x010fc4000f8e02ff */
[----:B-----5:R-:W-:-:S03]  /*22d80*/  IMAD R10, R9, UR6, RZ ;  /* 0x00000006090a7c24 */ /* 0x020fc6000f8e02ff */
[----:B------:R0:W-:Y:S01]  /*22d90*/  STL [R1+0x1dc], R12 ;  /* 0x0001dc0c01007387 */ /* 0x0001e20000100800 */
[----:B------:R-:W-:-:S03]  /*22da0*/  IMAD R9, R4, UR6, RZ ;  /* 0x0000000604097c24 */ /* 0x000fc6000f8e02ff */
[----:B------:R1:W-:Y:S01]  /*22db0*/  STL [R1+0x1ec], R10 ;  /* 0x0001ec0a01007387 */ /* 0x0003e20000100800 */
[----:B------:R-:W-:-:S03]  /*22dc0*/  IMAD R4, R29, UR6, RZ ;  /* 0x000000061d047c24 */ /* 0x000fc6000f8e02ff */
[----:B------:R4:W-:Y:S01]  /*22dd0*/  STL [R1+0x1f4], R9 ;  /* 0x0001f40901007387 */ /* 0x0009e20000100800 */
[----:B------:R-:W-:-:S03]  /*22de0*/  IMAD R2, R2, UR6, RZ ;  /* 0x0000000602027c24 */ /* 0x000fc6000f8e02ff */
[----:B------:R-:W5:Y:S04]  /*22df0*/  LDL.LU R15, [R1+0x3b0] ;  /* 0x0003b000010f7983 */ /* 0x000f680000300800 */
[----:B------:R0:W-:Y:S04]  /*22e00*/  STL [R1+0x1fc], R4 ;  /* 0x0001fc0401007387 */ /* 0x0001e80000100800 */
[----:B------:R-:W5:Y:S04]  /*22e10*/  LDL.LU R14, [R1+0x3b4] ;  /* 0x0003b400010e7983 */ /* 0x000f680000300800 */
[----:B------:R1:W-:Y:S04]  /*22e20*/  STL [R1+0x204], R2 ;  /* 0x0002040201007387 */ /* 0x0003e80000100800 */
[----:B------:R-:W5:Y:S04]  /*22e30*/  LDL.LU R13, [R1+0x3bc] ;  /* 0x0003bc00010d7983 */ /* 0x000f680000300800 */
[----:B0-----:R-:W5:Y:S04]  /*22e40*/  LDL.LU R12, [R1+0x3c0] ;  /* 0x0003c000010c7983 */ /* 0x001f680000300800 */
[----:B-1----:R-:W5:Y:S04]  /*22e50*/  LDL.LU R10, [R1+0x3c8] ;  /* 0x0003c800010a7983 */ /* 0x002f680000300800 */
[----:B----4-:R-:W4:Y:S04]  /*22e60*/  LDL.LU R9, [R1+0x3cc] ;  /* 0x0003cc0001097983 */ /* 0x010f280000300800 */
[----:B------:R-:W4:Y:S04]  /*22e70*/  LDL.LU R4, [R1+0x3d4] ;  /* 0x0003d40001047983 */ /* 0x000f280000300800 */
[----:B------:R-:W4:Y:S04]  /*22e80*/  LDL.LU R29, [R1+0x3d8] ;  /* 0x0003d800011d7983 */ /* 0x000f280000300800 */
[----:B------:R-:W4:Y:S01]  /*22e90*/  LDL.LU R2, [R1+0x3dc] ;  /* 0x0003dc0001027983 */ /* 0x000f220000300800 */
[----:B------:R-:W-:-:S05]  /*22ea0*/  IMAD R23, R23, UR6, RZ ;  /* 0x0000000617177c24 */ /* 0x000fca000f8e02ff */
[----:B------:R0:W-:Y:S01]  /*22eb0*/  STL [R1+0x208], R23 ;  /* 0x0002081701007387 */ /* 0x0001e20000100800 */
[----:B------:R-:W-:Y:S02]  /*22ec0*/  IMAD R22, R22, UR6, RZ ;  /* 0x0000000616167c24 */ /* 0x000fe4000f8e02ff */
[----:B0-----:R-:W-:Y:S02]  /*22ed0*/  IMAD R23, R0, UR6, RZ ;  /* 0x0000000600177c24 */ /* 0x001fe4000f8e02ff */
[----:B------:R-:W4:Y:S04]  /*22ee0*/  LDL.LU R0, [R1+0x43c] ;  /* 0x00043c0001007983 */ /* 0x000f280000300800 */
[----:B------:R0:W-:Y:S04]  /*22ef0*/  STL [R1+0x210], R22 ;  /* 0x0002101601007387 */ /* 0x0001e80000100800 */
[----:B------:R-:W-:Y:S01]  /*22f00*/  STL [R1+0x214], R23 ;  /* 0x0002141701007387 */ /* 0x000fe20000100800 */
[----:B0-----:R-:W-:-:S02]  /*22f10*/  IMAD R22, R21, UR6, RZ ;  /* 0x0000000615167c24 */ /* 0x001fc4000f8e02ff */
[----:B------:R-:W-:-:S03]  /*22f20*/  IMAD R21, R20, UR6, RZ ;  /* 0x0000000614157c24 */ /* 0x000fc6000f8e02ff */
[----:B------:R-:W-:Y:S01]  /*22f30*/  STL [R1+0x21c], R22 ;  /* 0x00021c1601007387 */ /* 0x000fe20000100800 */
[----:B--2---:R-:W-:-:S03]  /*22f40*/  IMAD R20, R11, UR6, RZ ;  /* 0x000000060b147c24 */ /* 0x004fc6000f8e02ff */
[----:B------:R-:W2:Y:S01]  /*22f50*/  LDL.LU R11, [R1+0x454] ;  /* 0x00045400010b7983 */ /* 0x000ea20000300800 */
[----:B------:R-:W-:-:S03]  /*22f60*/  IMAD R19, R19, UR6, RZ ;  /* 0x0000000613137c24 */ /* 0x000fc6000f8e02ff */
[----:B------:R-:W-:Y:S01]  /*22f70*/  STL [R1+0x224], R21 ;  /* 0x0002241501007387 */ /* 0x000fe20000100800 */
[----:B---3--:R-:W-:-:S03]  /*22f80*/  IMAD R18, R18, UR6, RZ ;  /* 0x0000000612127c24 */ /* 0x008fc6000f8e02ff */
        /* <DEDUP_REMOVED lines=10> */
[----:B------:R0:W-:Y:S01]  /*23030*/  STL [R1+0x250], R8 ;  /* 0x0002500801007387 */ /* 0x0001e20000100800 */
[----:B------:R-:W-:-:S03]  /*23040*/  IMAD R5, R5, UR6, RZ ;  /* 0x0000000605057c24 */ /* 0x000fc6000f8e02ff */
[----:B------:R1:W-:Y:S01]  /*23050*/  STL [R1+0x25c], R7 ;  /* 0x00025c0701007387 */ /* 0x0003e20000100800 */
[----:B------:R-:W-:-:S03]  /*23060*/  IMAD R3, R3, UR6, RZ ;  /* 0x0000000603037c24 */ /* 0x000fc6000f8e02ff */
[----:B------:R3:W-:Y:S04]  /*23070*/  STL [R1+0x260], R6 ;  /* 0x0002600601007387 */ /* 0x0007e80000100800 */
[----:B0-----:R-:W2:Y:S04]  /*23080*/  LDL.LU R8, [R1+0x4a4] ;  /* 0x0004a40001087983 */ /* 0x001ea80000300800 */
[----:B------:R0:W-:Y:S04]  /*23090*/  STL [R1+0x268], R5 ;  /* 0x0002680501007387 */ /* 0x0001e80000100800 */
[----:B-1----:R-:W2:Y:S04]  /*230a0*/  LDL.LU R7, [R1+0x4e8] ;  /* 0x0004e80001077983 */ /* 0x002ea80000300800 */
[----:B------:R1:W-:Y:S04]  /*230b0*/  STL [R1+0x280], R3 ;  /* 0x0002800301007387 */ /* 0x0003e80000100800 */
[----:B---3--:R-:W3:Y:S04]  /*230c0*/  LDL.LU R6, [R1+0x4f0] ;  /* 0x0004f00001067983 */ /* 0x008ee80000300800 */
[----:B0-----:R-:W3:Y:S04]  /*230d0*/  LDL.LU R5, [R1+0x530] ;  /* 0x0005300001057983 */ /* 0x001ee80000300800 */
[----:B-1----:R-:W3:Y:S01]  /*230e0*/  LDL.LU R3, [R1+0x52c] ;  /* 0x00052c0001037983 */ /* 0x002ee20000300800 */
[----:B-----5:R-:W-:-:S02]  /*230f0*/  IMAD R16, R15, UR6, RZ ;  /* 0x000000060f107c24 */ /* 0x020fc4000f8e02ff */
        /* <DEDUP_REMOVED lines=8> */
[----:B----4-:R-:W-:-:S03]  /*23180*/  IMAD R10, R9, UR6, RZ ;  /* 0x00000006090a7c24 */ /* 0x010fc6000f8e02ff */
[----:B------:R-:W-:Y:S01]  /*23190*/  STL [R1+0x2a0], R12 ;  /* 0x0002a00c01007387 */ /* 0x000fe20000100800 */
[----:B------:R-:W-:-:S03]  /*231a0*/  IMAD R9, R4, UR6, RZ ;  /* 0x0000000604097c24 */ /* 0x000fc6000f8e02ff */
[----:B------:R-:W-:Y:S01]  /*231b0*/  STL [R1+0x2a8], R10 ;  /* 0x0002a80a01007387 */ /* 0x000fe20000100800 */
[----:B------:R-:W-:-:S03]  /*231c0*/  IMAD R4, R29, UR6, RZ ;  /* 0x000000061d047c24 */ /* 0x000fc6000f8e02ff */
[----:B------:R-:W-:Y:S01]  /*231d0*/  STL [R1+0x2b0], R9 ;  /* 0x0002b00901007387 */ /* 0x000fe20000100800 */
[----:B------:R-:W-:-:S03]  /*231e0*/  IMAD R2, R2, UR6, RZ ;  /* 0x0000000602027c24 */ /* 0x000fc6000f8e02ff */
[----:B------:R-:W4:Y:S04]  /*231f0*/  LDL.LU R23, [R1+0x57c] ;  /* 0x00057c0001177983 */ /* 0x000f280000300800 */
[----:B------:R-:W-:Y:S04]  /*23200*/  STL [R1+0x2b8], R4 ;  /* 0x0002b80401007387 */ /* 0x000fe80000100800 */
[----:B------:R-:W5:Y:S04]  /*23210*/  LDL.LU R22, [R1+0x5a8] ;  /* 0x0005a80001167983 */ /* 0x000f680000300800 */
[----:B------:R0:W-:Y:S04]  /*23220*/  STL [R1+0x2c0], R2 ;  /* 0x0002c00201007387 */ /* 0x0001e80000100800 */
[----:B0-----:R-:W5:Y:S04]  /*23230*/  LDL.LU R2, [R1+0x5a4] ;  /* 0x0005a40001027983 */ /* 0x001f680000300800 */
[----:B------:R-:W5:Y:S04]  /*23240*/  LDL.LU R21, [R1+0x5e0] ;  /* 0x0005e00001157983 */ /* 0x000f680000300800 */
[----:B------:R-:W5:Y:S01]  /*23250*/  LDL.LU R20, [R1+0x620] ;  /* 0x0006200001147983 */ /* 0x000f620000300800 */
[----:B------:R-:W-:-:S05]  /*23260*/  IMAD R0, R0, UR6, RZ ;  /* 0x0000000600007c24 */ /* 0x000fca000f8e02ff */
[----:B------:R0:W-:Y:S04]  /*23270*/  STL [R1+0x2c8], R0 ;  /* 0x0002c80001007387 */ /* 0x0001e80000100800 */
[----:B0-----:R-:W5:Y:S04]  /*23280*/  LDL.LU R0, [R1+0x654] ;  /* 0x0006540001007983 */ /* 0x001f680000300800 */
[----:B------:R-:W5:Y:S04]  /*23290*/  LDL.LU R19, [R1+0x660] ;  /* 0x0006600001137983 */ /* 0x000f680000300800 */
[----:B------:R-:W5:Y:S01]  /*232a0*/  LDL.LU R18, [R1+0x664] ;  /* 0x0006640001127983 */ /* 0x000f620000300800 */
[----:B--2---:R-:W-:-:S05]  /*232b0*/  IMAD R4, R11, UR6, RZ ;  /* 0x000000060b047c24 */ /* 0x004fca000f8e02ff */
[----:B------:R0:W-:Y:S04]  /*232c0*/  STL [R1+0x2d0], R4 ;  /* 0x0002d00401007387 */ /* 0x0001e80000100800 */
[----:B------:R-:W2:Y:S04]  /*232d0*/  LDL.LU R17, [R1+0x67c] ;  /* 0x00067c0001117983 */ /* 0x000ea80000300800 */
[----:B------:R-:W2:Y:S04]  /*232e0*/  LDL.LU R16, [R1+0x6ec] ;  /* 0x0006ec0001107983 */ /* 0x000ea80000300800 */
[----:B------:R-:W2:Y:S04]  /*232f0*/  LDL.LU R10, [R1+0x6fc] ;  /* 0x0006fc00010a7983 */ /* 0x000ea80000300800 */
[----:B------:R-:W2:Y:S04]  /*23300*/  LDL.LU R9, [R1+0x734] ;  /* 0x0007340001097983 */ /* 0x000ea80000300800 */
[----:B0-----:R-:W2:Y:S04]  /*23310*/  LDL.LU R4, [R1+0x730] ;  /* 0x0007300001047983 */ /* 0x001ea80000300800 */
[----:B------:R-:W2:Y:S04]  /*23320*/  LDL.LU R29, [R1+0x760] ;  /* 0x00076000011d7983 */ /* 0x000ea80000300800 */
[----:B------:R-:W2:Y:S01]  /*23330*/  LDL.LU R11, [R1+0x788] ;  /* 0x00078800010b7983 */ /* 0x000ea20000300800 */
[----:B------:R-:W-:-:S02]  /*23340*/  IMAD R8, R8, UR6, RZ ;  /* 0x0000000608087c24 */ /* 0x000fc4000f8e02ff */
[----:B------:R-:W-:-:S03]  /*23350*/  IMAD R7, R7, UR6, RZ ;  /* 0x0000000607077c24 */ /* 0x000fc6000f8e02ff */
[----:B------:R0:W-:Y:S01]  /*23360*/  STL [R1+0x2e4], R8 ;  /* 0x0002e40801007387 */ /* 0x0001e20000100800 */
[----:B---3--:R-:W-:-:S03]  /*23370*/  IMAD R6, R6, UR6, RZ ;  /* 0x0000000606067c24 */ /* 0x008fc6000f8e02ff */
[----:B------:R1:W-:Y:S01]  /*23380*/  STL [R1+0x2fc], R7 ;  /* 0x0002fc0701007387 */ /* 0x0003e20000100800 */
[----:B------:R-:W-:-:S03]  /*23390*/  IMAD R5, R5, UR6, RZ ;  /* 0x0000000605057c24 */ /* 0x000fc6000f8e02ff */
[----:B------:R3:W-:Y:S01]  /*233a0*/  STL [R1+0x300], R6 ;  /* 0x0003000601007387 */ /* 0x0007e20000100800 */
[----:B------:R-:W-:-:S03]  /*233b0*/  IMAD R3, R3, UR6, RZ ;  /* 0x0000000603037c24 */ /* 0x000fc6000f8e02ff */
[----:B------:R-:W2:Y:S04]  /*233c0*/  LDL.LU R15, [R1+0x7c0] ;  /* 0x0007c000010f7983 */ /* 0x000ea80000300800 */
[----:B------:R0:W-:Y:S04]  /*233d0*/  STL [R1+0x308], R5 ;  /* 0x0003080501007387 */ /* 0x0001e80000100800 */
[----:B------:R-:W2:Y:S04]  /*233e0*/  LDL.LU R14, [R1+0x7e0] ;  /* 0x0007e000010e7983 */ /* 0x000ea80000300800 */
[----:B------:R0:W-:Y:S04]  /*233f0*/  STL [R1+0x310], R3 ;  /* 0x0003100301007387 */ /* 0x0001e80000100800 */
[----:B------:R-:W2:Y:S04]  /*23400*/  LDL.LU R13, [R1+0x804] ;  /* 0x00080400010d7983 */ /* 0x000ea80000300800 */
[----:B------:R-:W2:Y:S04]  /*23410*/  LDL.LU R12, [R1+0x824] ;  /* 0x00082400010c7983 */ /* 0x000ea80000300800 */
[----:B0-----:R-:W2:Y:S04]  /*23420*/  LDL.LU R8, [R1+0x83c] ;  /* 0x00083c0001087983 */ /* 0x001ea80000300800 */
[----:B-1----:R-:W2:Y:S04]  /*23430*/  LDL.LU R7, [R1+0x838] ;  /* 0x0008380001077983 */ /* 0x002ea80000300800 */
[----:B---3--:R-:W3:Y:S04]  /*23440*/  LDL.LU R6, [R1+0x834] ;  /* 0x0008340001067983 */ /* 0x008ee80000300800 */
[----:B------:R-:W3:Y:S04]  /*23450*/  LDL.LU R5, [R1+0x830] ;  /* 0x0008300001057983 */ /* 0x000ee80000300800 */
[----:B------:R-:W3:Y:S01]  /*23460*/  LDL.LU R3, [R1+0x82c] ;  /* 0x00082c0001037983 */ /* 0x000ee20000300800 */
[----:B----4-:R-:W-:-:S02]  /*23470*/  IMAD R23, R23, UR6, RZ ;  /* 0x0000000617177c24 */ /* 0x010fc4000f8e02ff */
[----:B-----5:R-:W-:-:S03]  /*23480*/  IMAD R22, R22, UR6, RZ ;  /* 0x0000000616167c24 */ /* 0x020fc6000f8e02ff */
[----:B------:R0:W-:Y:S02]  /*23490*/  STL [R1+0x318], R23 ;  /* 0x0003181701007387 */ /* 0x0001e40000100800 */
[----:B0-----:R-:W-:Y:S02]  /*234a0*/  IMAD R23, R2, UR6, RZ ;  /* 0x0000000602177c24 */ /* 0x001fe4000f8e02ff */
[----:B------:R-:W4:Y:S04]  /*234b0*/  LDL.LU R2, [R1+0x828] ;  /* 0x0008280001027983 */ /* 0x000f280000300800 */
[----:B------:R0:W-:Y:S04]  /*234c0*/  STL [R1+0x364], R22 ;  /* 0x0003641601007387 */ /* 0x0001e80000100800 */
[----:B------:R-:W-:Y:S01]  /*234d0*/  STL [R1+0x368], R23 ;  /* 0x0003681701007387 */ /* 0x000fe20000100800 */
[----:B0-----:R-:W-:-:S02]  /*234e0*/  IMAD R22, R21, UR6, RZ ;  /* 0x0000000615167c24 */ /* 0x001fc4000f8e02ff */
[----:B------:R-:W-:-:S03]  /*234f0*/  IMAD R21, R20, UR6, RZ ;  /* 0x0000000614157c24 */ /* 0x000fc6000f8e02ff */
[----:B------:R-:W-:Y:S01]  /*23500*/  STL [R1+0x370], R22 ;  /* 0x0003701601007387 */ /* 0x000fe20000100800 */
[----:B------:R-:W-:-:S03]  /*23510*/  IMAD R20, R0, UR6, RZ ;  /* 0x0000000600147c24 */ /* 0x000fc6000f8e02ff */
[----:B------:R-:W5:Y:S04]  /*23520*/  LDL.LU R0, [R1+0x820] ;  /* 0x0008200001007983 */ /* 0x000f680000300800 */
[----:B------:R0:W-:Y:S04]  /*23530*/  STL [R1+0x374], R21 ;  /* 0x0003741501007387 */ /* 0x0001e80000100800 */
[----:B------:R1:W-:Y:S01]  /*23540*/  STL [R1+0x378], R20 ;  /* 0x0003781401007387 */ /* 0x0003e20000100800 */
[----:B0-----:R-:W-:Y:S02]  /*23550*/  IMAD R21, R19, UR6, RZ ;  /* 0x0000000613157c24 */ /* 0x001fe4000f8e02ff */
[----:B-1----:R-:W-:-:S03]  /*23560*/  IMAD R20, R18, UR6, RZ ;  /* 0x0000000612147c24 */ /* 0x002fc6000f8e02ff */
[----:B------:R-:W-:Y:S04]  /*23570*/  STL [R1+0x380], R21 ;  /* 0x0003801501007387 */ /* 0x000fe80000100800 */
[----:B------:R-:W-:Y:S01]  /*23580*/  STL [R1+0x384], R20 ;  /* 0x0003841401007387 */ /* 0x000fe20000100800 */
[----:B--2---:R-:W-:Y:S02]  /*23590*/  IMAD R19, R17, UR6, RZ ;  /* 0x0000000611137c24 */ /* 0x004fe4000f8e02ff */
        /* <DEDUP_REMOVED lines=11> */
[----:B0-----:R-:W2:Y:S04]  /*23650*/  LDL.LU R10, [R1+0x81c] ;  /* 0x00081c00010a7983 */ /* 0x001ea80000300800 */
[----:B------:R0:W-:Y:S04]  /*23660*/  STL [R1+0x3c0], R9 ;  /* 0x0003c00901007387 */ /* 0x0001e80000100800 */
[----:B0-----:R-:W2:Y:S04]  /*23670*/  LDL.LU R9, [R1+0x818] ;  /* 0x0008180001097983 */ /* 0x001ea80000300800 */
[----:B------:R0:W-:Y:S04]  /*23680*/  STL [R1+0x3c8], R4 ;  /* 0x0003c80401007387 */ /* 0x0001e80000100800 */
[----:B0-----:R-:W2:Y:S04]  /*23690*/  LDL.LU R4, [R1+0x814] ;  /* 0x0008140001047983 */ /* 0x001ea80000300800 */
[----:B------:R-:W2:Y:S04]  /*236a0*/  LDL.LU R29, [R1+0x810] ;  /* 0x00081000011d7983 */ /* 0x000ea80000300800 */
[----:B------:R-:W2:Y:S01]  /*236b0*/  LDL.LU R11, [R1+0x80c] ;  /* 0x00080c00010b7983 */ /* 0x000ea20000300800 */
[----:B------:R-:W-:-:S02]  /*236c0*/  IMAD R15, R15, UR6, RZ ;  /* 0x000000060f0f7c24 */ /* 0x000fc4000f8e02ff */
[----:B------:R-:W-:Y:S02]  /*236d0*/  IMAD R14, R14, UR6, RZ ;  /* 0x000000060e0e7c24 */ /* 0x000fe4000f8e02ff */
[----:B------:R-:W-:Y:S01]  /*236e0*/  IMAD R13, R13, UR6, RZ ;  /* 0x000000060d0d7c24 */ /* 0x000fe2000f8e02ff */
[----:B------:R-:W-:Y:S01]  /*236f0*/  STL [R1+0x3cc], R15 ;  /* 0x0003cc0f01007387 */ /* 0x000fe20000100800 */
[----:B------:R-:W-:-:S03]  /*23700*/  IMAD R12, R12, UR6, RZ ;  /* 0x000000060c0c7c24 */ /* 0x000fc6000f8e02ff */
[----:B------:R-:W-:Y:S01]  /*23710*/  STL [R1+0x3d4], R14 ;  /* 0x0003d40e01007387 */ /* 0x000fe20000100800 */
[----:B------:R-:W-:-:S03]  /*23720*/  IMAD R8, R8, UR6, RZ ;  /* 0x0000000608087c24 */ /* 0x000fc6000f8e02ff */
[----:B------:R-:W-:Y:S01]  /*23730*/  STL [R1+0x3d8], R13 ;  /* 0x0003d80d01007387 */ /* 0x000fe20000100800 */
[----:B------:R-:W-:-:S03]  /*23740*/  IMAD R7, R7, UR6, RZ ;  /* 0x0000000607077c24 */ /* 0x000fc6000f8e02ff */
[----:B------:R-:W-:Y:S01]  /*23750*/  STL [R1+0x3dc], R12 ;  /* 0x0003dc0c01007387 */ /* 0x000fe20000100800 */
[----:B---3--:R-:W-:-:S03]  /*23760*/  IMAD R6, R6, UR6, RZ ;  /* 0x0000000606067c24 */ /* 0x008fc6000f8e02ff */
[----:B------:R-:W-:Y:S01]  /*23770*/  STL [R1+0x43c], R8 ;  /* 0x00043c0801007387 */ /* 0x000fe20000100800 */
[----:B------:R-:W-:-:S03]  /*23780*/  IMAD R5, R5, UR6, RZ ;  /* 0x0000000605057c24 */ /* 0x000fc6000f8e02ff */
[----:B------:R-:W-:Y:S01]  /*23790*/  STL [R1+0x454], R7 ;  /* 0x0004540701007387 */ /* 0x000fe20000100800 */
[----:B------:R-:W-:-:S03]  /*237a0*/  IMAD R3, R3, UR6, RZ ;  /* 0x0000000603037c24 */ /* 0x000fc6000f8e02ff */
[----:B------:R-:W-:Y:S04]  /*237b0*/  STL [R1+0x4a4], R6 ;  /* 0x0004a40601007387 */ /* 0x000fe80000100800 */
[----:B------:R-:W3:Y:S04]  /*237c0*/  LDL.LU R23, [R1+0x808] ;  /* 0x0008080001177983 */ /* 0x000ee80000300800 */
[----:B------:R-:W-:Y:S04]  /*237d0*/  STL [R1+0x4e8], R5 ;  /* 0x0004e80501007387 */ /* 0x000fe80000100800 */
[----:B------:R-:W3:Y:S04]  /*237e0*/  LDL.LU R22, [R1+0x800] ;  /* 0x0008000001167983 */ /* 0x000ee80000300800 */
[----:B------:R0:W-:Y:S04]  /*237f0*/  STL [R1+0x4f0], R3 ;  /* 0x0004f00301007387 */ /* 0x0001e80000100800 */
[----:B0-----:R-:W3:Y:S01]  /*23800*/  LDL.LU R3, [R1+0x7fc] ;  /* 0x0007fc0001037983 */ /* 0x001ee20000300800 */
[----:B----4-:R-:W-:-:S03]  /*23810*/  IMAD R2, R2, UR6, RZ ;  /* 0x0000000602027c24 */ /* 0x010fc6000f8e02ff */
[----:B------:R-:W4:Y:S04]  /*23820*/  LDL.LU R21, [R1+0x7f8] ;  /* 0x0007f80001157983 */ /* 0x000f280000300800 */
[----:B------:R-:W4:Y:S04]  /*23830*/  LDL.LU R20, [R1+0x7f4] ;  /* 0x0007f40001147983 */ /* 0x000f280000300800 */
[----:B------:R0:W-:Y:S04]  /*23840*/  STL [R1+0x52c], R2 ;  /* 0x00052c0201007387 */ /* 0x0001e80000100800 */
[----:B0-----:R-:W4:Y:S01]  /*23850*/  LDL.LU R2, [R1+0x7f0] ;  /* 0x0007f00001027983 */ /* 0x001f220000300800 */
[----:B-----5:R-:W-:-:S03]  /*23860*/  IMAD R0, R0, UR6, RZ ;  /* 0x0000000600007c24 */ /* 0x020fc6000f8e02ff */
[----:B------:R-:W5:Y:S04]  /*23870*/  LDL.LU R19, [R1+0x7ec] ;  /* 0x0007ec0001137983 */ /* 0x000f680000300800 */
[----:B------:R-:W5:Y:S04]  /*23880*/  LDL.LU R18, [R1+0x7e8] ;  /* 0x0007e80001127983 */ /* 0x000f680000300800 */
[----:B------:R0:W-:Y:S04]  /*23890*/  STL [R1+0x530], R0 ;  /* 0x0005300001007387 */ /* 0x0001e80000100800 */
[----:B------:R-:W5:Y:S04]  /*238a0*/  LDL.LU R17, [R1+0x7e4] ;  /* 0x0007e40001117983 */ /* 0x000f680000300800 */
[----:B------:R-:W5:Y:S04]  /*238b0*/  LDL.LU R16, [R1+0x7dc] ;  /* 0x0007dc0001107983 */ /* 0x000f680000300800 */
[----:B------:R-:W5:Y:S04]  /*238c0*/  LDL.LU R8, [R1+0x7d8] ;  /* 0x0007d80001087983 */ /* 0x000f680000300800 */
[----:B------:R-:W5:Y:S04]  /*238d0*/  LDL.LU R7, [R1+0x7d4] ;  /* 0x0007d40001077983 */ /* 0x000f680000300800 */
[----:B------:R-:W5:Y:S04]  /*238e0*/  LDL.LU R6, [R1+0x7d0] ;  /* 0x0007d00001067983 */ /* 0x000f680000300800 */
[----:B------:R-:W5:Y:S04]  /*238f0*/  LDL.LU R5, [R1+0x7cc] ;  /* 0x0007cc0001057983 */ /* 0x000f680000300800 */
[----:B0-----:R-:W5:Y:S01]  /*23900*/  LDL.LU R0, [R1+0x7c8] ;  /* 0x0007c80001007983 */ /* 0x001f620000300800 */
[----:B--2---:R-:W-:-:S05]  /*23910*/  IMAD R13, R10, UR6, RZ ;  /* 0x000000060a0d7c24 */ /* 0x004fca000f8e02ff */
[----:B------:R0:W-:Y:S01]  /*23920*/  STL [R1+0x57c], R13 ;  /* 0x00057c0d01007387 */ /* 0x0001e20000100800 */
[----:B------:R-:W-:-:S05]  /*23930*/  IMAD R12, R9, UR6, RZ ;  /* 0x00000006090c7c24 */ /* 0x000fca000f8e02ff */
[----:B------:R1:W-:Y:S01]  /*23940*/  STL [R1+0x5a4], R12 ;  /* 0x0005a40c01007387 */ /* 0x0003e20000100800 */
[----:B------:R-:W-:Y:S02]  /*23950*/  IMAD R10, R4, UR6, RZ ;  /* 0x00000006040a7c24 */ /* 0x000fe4000f8e02ff */
[----:B------:R-:W-:-:S03]  /*23960*/  IMAD R9, R29, UR6, RZ ;  /* 0x000000061d097c24 */ /* 0x000fc6000f8e02ff */
[----:B------:R2:W-:Y:S01]  /*23970*/  STL [R1+0x5a8], R10 ;  /* 0x0005a80a01007387 */ /* 0x0005e20000100800 */
[----:B------:R-:W-:-:S03]  /*23980*/  IMAD R4, R11, UR6, RZ ;  /* 0x000000060b047c24 */ /* 0x000fc6000f8e02ff */
[----:B------:R-:W5:Y:S04]  /*23990*/  LDL.LU R15, [R1+0x7c4] ;  /* 0x0007c400010f7983 */ /* 0x000f680000300800 */
[----:B------:R0:W-:Y:S04]  /*239a0*/  STL [R1+0x5e0], R9 ;  /* 0x0005e00901007387 */ /* 0x0001e80000100800 */
[----:B------:R-:W5:Y:S04]  /*239b0*/  LDL.LU R14, [R1+0x7bc] ;  /* 0x0007bc00010e7983 */ /* 0x000f680000300800 */
[----:B------:R2:W-:Y:S04]  /*239c0*/  STL [R1+0x620], R4 ;  /* 0x0006200401007387 */ /* 0x0005e80000100800 */
[----:B0-----:R-:W5:Y:S04]  /*239d0*/  LDL.LU R13, [R1+0x7b8] ;  /* 0x0007b800010d7983 */ /* 0x001f680000300800 */
[----:B-1----:R-:W5:Y:S04]  /*239e0*/  LDL.LU R12, [R1+0x7b4] ;  /* 0x0007b400010c7983 */ /* 0x002f680000300800 */
[----:B--2---:R-:W2:Y:S04]  /*239f0*/  LDL.LU R10, [R1+0x7b0] ;  /* 0x0007b000010a7983 */ /* 0x004ea80000300800 */
[----:B------:R-:W2:Y:S04]  /*23a00*/  LDL.LU R9, [R1+0x7ac] ;  /* 0x0007ac0001097983 */ /* 0x000ea80000300800 */
[----:B------:R-:W2:Y:S04]  /*23a10*/  LDL.LU R4, [R1+0x7a8] ;  /* 0x0007a80001047983 */ /* 0x000ea80000300800 */
[----:B------:R-:W2:Y:S01]  /*23a20*/  LDL.LU R29, [R1+0x7a4] ;  /* 0x0007a400011d7983 */ /* 0x000ea20000300800 */
[----:B---3--:R-:W-:-:S03]  /*23a30*/  IMAD R23, R23, UR6, RZ ;  /* 0x0000000617177c24 */ /* 0x008fc6000f8e02ff */
[----:B------:R-:W3:Y:S04]  /*23a40*/  LDL.LU R11, [R1+0x7a0] ;  /* 0x0007a000010b7983 */ /* 0x000ee80000300800 */
[----:B------:R0:W-:Y:S02]  /*23a50*/  STL [R1+0x654], R23 ;  /* 0x0006541701007387 */ /* 0x0001e40000100800 */
[----:B0-----:R-:W-:Y:S02]  /*23a60*/  IMAD R23, R3, UR6, RZ ;  /* 0x0000000603177c24 */ /* 0x001fe4000f8e02ff */
[----:B------:R-:W3:Y:S01]  /*23a70*/  LDL.LU R3, [R1+0x79c] ;  /* 0x00079c0001037983 */ /* 0x000ee20000300800 */
[----:B------:R-:W-:-:S05]  /*23a80*/  IMAD R22, R22, UR6, RZ ;  /* 0x0000000616167c24 */ /* 0x000fca000f8e02ff */
[----:B------:R4:W-:Y:S04]  /*23a90*/  STL [R1+0x660], R22 ;  /* 0x0006601601007387 */ /* 0x0009e80000100800 */
[----:B------:R-:W-:Y:S01]  /*23aa0*/  STL [R1+0x664], R23 ;  /* 0x0006641701007387 */ /* 0x000fe20000100800 */
[----:B----4-:R-:W-:Y:S02]  /*23ab0*/  IMAD R22, R21, UR6, RZ ;  /* 0x0000000615167c24 */ /* 0x010fe4000f8e02ff */
[----:B------:R-:W-:Y:S02]  /*23ac0*/  IMAD R21, R20, UR6, RZ ;  /* 0x0000000614157c24 */ /* 0x000fe4000f8e02ff */
[----:B------:R-:W-:Y:S01]  /*23ad0*/  IMAD R20, R2, UR6, RZ ;  /* 0x0000000602147c24 */ /* 0x000fe2000f8e02ff */
[----:B------:R-:W-:Y:S04]  /*23ae0*/  STL [R1+0x67c], R22 ;  /* 0x00067c1601007387 */ /* 0x000fe80000100800 */
[----:B------:R-:W4:Y:S01]  /*23af0*/  LDL.LU R2, [R1+0x798] ;  /* 0x0007980001027983 */ /* 0x000f220000300800 */
[----:B-----5:R-:W-:-:S02]  /*23b00*/  IMAD R19, R19, UR6, RZ ;  /* 0x0000000613137c24 */ /* 0x020fc4000f8e02ff */
[----:B------:R-:W-:Y:S01]  /*23b10*/  IMAD R18, R18, UR6, RZ ;  /* 0x0000000612127c24 */ /* 0x000fe2000f8e02ff */
[----:B------:R-:W-:Y:S04]  /*23b20*/  STL [R1+0x6ec], R21 ;  /* 0x0006ec1501007387 */ /* 0x000fe80000100800 */
        /* <DEDUP_REMOVED lines=15> */
[----:B0-----:R-:W4:Y:S04]  /*23c20*/  LDL.LU R8, [R1+0x794] ;  /* 0x0007940001087983 */ /* 0x001f280000300800 */
[----:B------:R0:W-:Y:S04]  /*23c30*/  STL [R1+0x7cc], R5 ;  /* 0x0007cc0501007387 */ /* 0x0001e80000100800 */
[----:B-1----:R-:W4:Y:S04]  /*23c40*/  LDL.LU R7, [R1+0x790] ;  /* 0x0007900001077983 */ /* 0x002f280000300800 */
[----:B------:R1:W-:Y:S04]  /*23c50*/  STL [R1+0x7c8], R0 ;  /* 0x0007c80001007387 */ /* 0x0003e80000100800 */
[----:B-----5:R-:W5:Y:S04]  /*23c60*/  LDL.LU R6, [R1+0x78c] ;  /* 0x00078c0001067983 */ /* 0x020f680000300800 */
[----:B0-----:R-:W5:Y:S04]  /*23c70*/  LDL.LU R5, [R1+0x784] ;  /* 0x0007840001057983 */ /* 0x001f680000300800 */
[----:B-1----:R-:W5:Y:S01]  /*23c80*/  LDL.LU R0, [R1+0x780] ;  /* 0x0007800001007983 */ /* 0x002f620000300800 */
[----:B------:R-:W-:-:S02]  /*23c90*/  IMAD R17, R15, UR6, RZ ;  /* 0x000000060f117c24 */ /* 0x000fc4000f8e02ff */
[----:B------:R-:W-:-:S03]  /*23ca0*/  IMAD R16, R14, UR6, RZ ;  /* 0x000000060e107c24 */ /* 0x000fc6000f8e02ff */
[----:B------:R-:W-:Y:S01]  /*23cb0*/  STL [R1+0x7c4], R17 ;  /* 0x0007c41101007387 */ /* 0x000fe20000100800 */
[----:B------:R-:W-:-:S03]  /*23cc0*/  IMAD R15, R13, UR6, RZ ;  /* 0x000000060d0f7c24 */ /* 0x000fc6000f8e02ff */
[----:B------:R-:W-:Y:S01]  /*23cd0*/  STL [R1+0x7bc], R16 ;  /* 0x0007bc1001007387 */ /* 0x000fe20000100800 */
[----:B------:R-:W-:-:S03]  /*23ce0*/  IMAD R14, R12, UR6, RZ ;  /* 0x000000060c0e7c24 */ /* 0x000fc6000f8e02ff */
[----:B------:R-:W-:Y:S01]  /*23cf0*/  STL [R1+0x7b8], R15 ;  /* 0x0007b80f01007387 */ /* 0x000fe20000100800 */
[----:B--2---:R-:W-:-:S03]  /*23d00*/  IMAD R13, R10, UR6, RZ ;  /* 0x000000060a0d7c24 */ /* 0x004fc6000f8e02ff */
        /* <DEDUP_REMOVED lines=8> */
[----:B------:R-:W2:Y:S04]  /*23d90*/  LDL.LU R23, [R1+0x77c] ;  /* 0x00077c0001177983 */ /* 0x000ea80000300800 */
[----:B------:R-:W-:Y:S04]  /*23da0*/  STL [R1+0x7a4], R9 ;  /* 0x0007a40901007387 */ /* 0x000fe80000100800 */
[----:B------:R-:W3:Y:S04]  /*23db0*/  LDL.LU R22, [R1+0x778] ;  /* 0x0007780001167983 */ /* 0x000ee80000300800 */
[----:B------:R-:W-:Y:S04]  /*23dc0*/  STL [R1+0x7a0], R4 ;  /* 0x0007a00401007387 */ /* 0x000fe80000100800 */
[----:B------:R-:W3:Y:S01]  /*23dd0*/  LDL.LU R11, [R1+0x774] ;  /* 0x00077400010b7983 */ /* 0x000ee20000300800 */
[----:B------:R-:W-:-:S03]  /*23de0*/  IMAD R3, R3, UR6, RZ ;  /* 0x0000000603037c24 */ /* 0x000fc6000f8e02ff */
[----:B------:R-:W3:Y:S04]  /*23df0*/  LDL.LU R21, [R1+0x770] ;  /* 0x0007700001157983 */ /* 0x000ee80000300800 */
[----:B------:R-:W3:Y:S04]  /*23e00*/  LDL.LU R20, [R1+0x76c] ;  /* 0x00076c0001147983 */ /* 0x000ee80000300800 */
[----:B------:R0:W-:Y:S04]  /*23e10*/  STL [R1+0x79c], R3 ;  /* 0x00079c0301007387 */ /* 0x0001e80000100800 */
[----:B0-----:R-:W3:Y:S04]  /*23e20*/  LDL.LU R3, [R1+0x768] ;  /* 0x0007680001037983 */ /* 0x001ee80000300800 */
[----:B------:R-:W3:Y:S01]  /*23e30*/  LDL.LU R19, [R1+0x764] ;  /* 0x0007640001137983 */ /* 0x000ee20000300800 */
[----:B----4-:R-:W-:-:S03]  /*23e40*/  IMAD R2, R2, UR6, RZ ;  /* 0x0000000602027c24 */ /* 0x010fc6000f8e02ff */
[----:B------:R-:W4:Y:S04]  /*23e50*/  LDL.LU R18, [R1+0x75c] ;  /* 0x00075c0001127983 */ /* 0x000f280000300800 */
[----:B------:R0:W-:Y:S04]  /*23e60*/  STL [R1+0x798], R2 ;  /* 0x0007980201007387 */ /* 0x0001e80000100800 */
[----:B------:R-:W4:Y:S04]  /*23e70*/  LDL.LU R17, [R1+0x758] ;  /* 0x0007580001117983 */ /* 0x000f280000300800 */
[----:B------:R-:W4:Y:S04]  /*23e80*/  LDL.LU R16, [R1+0x754] ;  /* 0x0007540001107983 */ /* 0x000f280000300800 */
[----:B------:R-:W4:Y:S04]  /*23e90*/  LDL.LU R10, [R1+0x750] ;  /* 0x00075000010a7983 */ /* 0x000f280000300800 */
[----:B------:R-:W4:Y:S04]  /*23ea0*/  LDL.LU R9, [R1+0x74c] ;  /* 0x00074c0001097983 */ /* 0x000f280000300800 */
[----:B------:R-:W4:Y:S04]  /*23eb0*/  LDL.LU R4, [R1+0x748] ;  /* 0x0007480001047983 */ /* 0x000f280000300800 */
[----:B------:R-:W4:Y:S04]  /*23ec0*/  LDL.LU R29, [R1+0x744] ;  /* 0x00074400011d7983 */ /* 0x000f280000300800 */
[----:B0-----:R-:W4:Y:S01]  /*23ed0*/  LDL.LU R2, [R1+0x740] ;  /* 0x0007400001027983 */ /* 0x001f220000300800 */
[----:B------:R-:W-:-:S02]  /*23ee0*/  IMAD R8, R8, UR6, RZ ;  /* 0x0000000608087c24 */ /* 0x000fc4000f8e02ff */
[----:B------:R-:W-:-:S03]  /*23ef0*/  IMAD R7, R7, UR6, RZ ;  /* 0x0000000607077c24 */ /* 0x000fc6000f8e02ff */
[----:B------:R0:W-:Y:S01]  /*23f00*/  STL [R1+0x794], R8 ;  /* 0x0007940801007387 */ /* 0x0001e20000100800 */
[----:B-----5:R-:W-:-:S03]  /*23f10*/  IMAD R6, R6, UR6, RZ ;  /* 0x0000000606067c24 */ /* 0x020fc6000f8e02ff */
[----:B------:R1:W-:Y:S01]  /*23f20*/  STL [R1+0x790], R7 ;  /* 0x0007900701007387 */ /* 0x0003e20000100800 */
[----:B------:R-:W-:-:S03]  /*23f30*/  IMAD R5, R5, UR6, RZ ;  /* 0x0000000605057c24 */ /* 0x000fc6000f8e02ff */
[----:B------:R5:W-:Y:S01]  /*23f40*/  STL [R1+0x78c], R6 ;  /* 0x00078c0601007387 */ /* 0x000be20000100800 */
[----:B------:R-:W-:-:S03]  /*23f50*/  IMAD R0, R0, UR6, RZ ;  /* 0x0000000600007c24 */ /* 0x000fc6000f8e02ff */
[----:B------:R-:W4:Y:S04]  /*23f60*/  LDL.LU R15, [R1+0x73c] ;  /* 0x00073c00010f7983 */ /* 0x000f280000300800 */
[----:B------:R0:W-:Y:S04]  /*23f70*/  STL [R1+0x784], R5 ;  /* 0x0007840501007387 */ /* 0x0001e80000100800 */
[----:B------:R-:W4:Y:S04]  /*23f80*/  LDL.LU R14, [R1+0x738] ;  /* 0x00073800010e7983 */ /* 0x000f280000300800 */
[----:B------:R0:W-:Y:S04]  /*23f90*/  STL [R1+0x780], R0 ;  /* 0x0007800001007387 */ /* 0x0001e80000100800 */
[----:B------:R-:W4:Y:S04]  /*23fa0*/  LDL.LU R13, [R1+0x72c] ;  /* 0x00072c00010d7983 */ /* 0x000f280000300800 */
[----:B------:R-:W4:Y:S04]  /*23fb0*/  LDL.LU R12, [R1+0x728] ;  /* 0x00072800010c7983 */ /* 0x000f280000300800 */
[----:B0-----:R-:W4:Y:S04]  /*23fc0*/  LDL.LU R8, [R1+0x724] ;  /* 0x0007240001087983 */ /* 0x001f280000300800 */
[----:B-1----:R-:W4:Y:S04]  /*23fd0*/  LDL.LU R7, [R1+0x720] ;  /* 0x0007200001077983 */ /* 0x002f280000300800 */
[----:B-----5:R-:W5:Y:S04]  /*23fe0*/  LDL.LU R6, [R1+0x71c] ;  /* 0x00071c0001067983 */ /* 0x020f680000300800 */
[----:B------:R-:W5:Y:S04]  /*23ff0*/  LDL.LU R5, [R1+0x718] ;  /* 0x0007180001057983 */ /* 0x000f680000300800 */
[----:B------:R-:W5:Y:S01]  /*24000*/  LDL.LU R0, [R1+0x714] ;  /* 0x0007140001007983 */ /* 0x000f620000300800 */
[----:B--2---:R-:W-:-:S05]  /*24010*/  IMAD R23, R23, UR6, RZ ;  /* 0x0000000617177c24 */ /* 0x004fca000f8e02ff */
[----:B------:R0:W-:Y:S01]  /*24020*/  STL [R1+0x77c], R23 ;  /* 0x00077c1701007387 */ /* 0x0001e20000100800 */
[----:B---3--:R-:W-:Y:S02]  /*24030*/  IMAD R22, R22, UR6, RZ ;  /* 0x0000000616167c24 */ /* 0x008fe4000f8e02ff */
[----:B0-----:R-:W-:Y:S02]  /*24040*/  IMAD R23, R11, UR6, RZ ;  /* 0x000000060b177c24 */ /* 0x001fe4000f8e02ff */
[----:B------:R-:W2:Y:S04]  /*24050*/  LDL.LU R11, [R1+0x710] ;  /* 0x00071000010b7983 */ /* 0x000ea80000300800 */
[----:B------:R0:W-:Y:S04]  /*24060*/  STL [R1+0x778], R22 ;  /* 0x0007781601007387 */ /* 0x0001e80000100800 */
[----:B------:R-:W-:Y:S01]  /*24070*/  STL [R1+0x774], R23 ;  /* 0x0007741701007387 */ /* 0x000fe20000100800 */
[----:B0-----:R-:W-:-:S05]  /*24080*/  IMAD R22, R21, UR6, RZ ;  /* 0x0000000615167c24 */ /* 0x001fca000f8e02ff */
[----:B------:R-:W-:Y:S01]  /*24090*/  STL [R1+0x770], R22 ;  /* 0x0007701601007387 */ /* 0x000fe20000100800 */
[----:B------:R-:W-:-:S03]  /*240a0*/  IMAD R21, R3, UR6, RZ ;  /* 0x0000000603157c24 */ /* 0x000fc6000f8e02ff */
[----:B------:R-:W3:Y:S01]  /*240b0*/  LDL.LU R3, [R1+0x70c] ;  /* 0x00070c0001037983 */ /* 0x000ee20000300800 */
[----:B------:R-:W-:-:S05]  /*240c0*/  IMAD R20, R20, UR6, RZ ;  /* 0x0000000614147c24 */ /* 0x000fca000f8e02ff */
[----:B------:R0:W-:Y:S04]  /*240d0*/  STL [R1+0x76c], R20 ;  /* 0x00076c1401007387 */ /* 0x0001e80000100800 */
[----:B------:R-:W-:Y:S01]  /*240e0*/  STL [R1+0x768], R21 ;  /* 0x0007681501007387 */ /* 0x000fe20000100800 */
[----:B0-----:R-:W-:Y:S02]  /*240f0*/  IMAD R20, R19, UR6, RZ ;  /* 0x0000000613147c24 */ /* 0x001fe4000f8e02ff */
[----:B----4-:R-:W-:Y:S02]  /*24100*/  IMAD R19, R18, UR6, RZ ;  /* 0x0000000612137c24 */ /* 0x010fe4000f8e02ff */
[----:B------:R-:W-:Y:S02]  /*24110*/  IMAD R18, R17, UR6, RZ ;  /* 0x0000000611127c24 */ /* 0x000fe4000f8e02ff */
[----:B------:R-:W-:Y:S01]  /*24120*/  IMAD R17, R16, UR6, RZ ;  /* 0x0000000610117c24 */ /* 0x000fe2000f8e02ff */
[----:B------:R-:W-:Y:S01]  /*24130*/  STL [R1+0x764], R20 ;  /* 0x0007641401007387 */ /* 0x000fe20000100800 */
[----:B------:R-:W-:-:S02]  /*24140*/  IMAD R16, R10, UR6, RZ ;  /* 0x000000060a107c24 */ /* 0x000fc4000f8e02ff */
[----:B------:R-:W-:Y:S01]  /*24150*/  IMAD R10, R9, UR6, RZ ;  /* 0x00000006090a7c24 */ /* 0x000fe2000f8e02ff */
[----:B------:R-:W-:Y:S01]  /*24160*/  STL [R1+0x75c], R19 ;  /* 0x00075c1301007387 */ /* 0x000fe20000100800 */
[----:B------:R-:W-:-:S03]  /*24170*/  IMAD R9, R4, UR6, RZ ;  /* 0x0000000604097c24 */ /* 0x000fc6000f8e02ff */
[----:B------:R-:W-:Y:S01]  /*24180*/  STL [R1+0x758], R18 ;  /* 0x0007581201007387 */ /* 0x000fe20000100800 */
[----:B------:R-:W-:-:S03]  /*24190*/  IMAD R4, R29, UR6, RZ ;  /* 0x000000061d047c24 */ /* 0x000fc6000f8e02ff */
[----:B------:R-:W-:Y:S01]  /*241a0*/  STL [R1+0x754], R17 ;  /* 0x0007541101007387 */ /* 0x000fe20000100800 */
[----:B------:R-:W-:-:S03]  /*241b0*/  IMAD R2, R2, UR6, RZ ;  /* 0x0000000602027c24 */ /* 0x000fc6000f8e02ff */
[----:B------:R-:W-:Y:S04]  /*241c0*/  STL [R1+0x750], R16 ;  /* 0x0007501001007387 */ /* 0x000fe80000100800 */
[----:B------:R0:W-:Y:S04]  /*241d0*/  STL [R1+0x74c], R10 ;  /* 0x00074c0a01007387 */ /* 0x0001e80000100800 */
[----:B------:R1:W-:Y:S04]  /*241e0*/  STL [R1+0x748], R9 ;  /* 0x0007480901007387 */ /* 0x0003e80000100800 */
[----:B0-----:R-:W4:Y:S04]  /*241f0*/  LDL.LU R10, [R1+0x708] ;  /* 0x00070800010a7983 */ /* 0x001f280000300800 */
[----:B------:R0:W-:Y:S04]  /*24200*/  STL [R1+0x744], R4 ;  /* 0x0007440401007387 */ /* 0x0001e80000100800 */
[----:B-1----:R-:W4:Y:S04]  /*24210*/  LDL.LU R9, [R1+0x704] ;  /* 0x0007040001097983 */ /* 0x002f280000300800 */
[----:B------:R1:W-:Y:S04]  /*24220*/  STL [R1+0x740], R2 ;  /* 0x0007400201007387 */ /* 0x0003e80000100800 */
[----:B0-----:R-:W4:Y:S04]  /*24230*/  LDL.LU R4, [R1+0x700] ;  /* 0x0007000001047983 */ /* 0x001f280000300800 */
[----:B------:R-:W4:Y:S04]  /*24240*/  LDL.LU R29, [R1+0x6f8] ;  /* 0x0006f800011d7983 */ /* 0x000f280000300800 */
[----:B-1----:R-:W4:Y:S01]  /*24250*/  LDL.LU R2, [R1+0x6f4] ;  /* 0x0006f40001027983 */ /* 0x002f220000300800 */
        /* <DEDUP_REMOVED lines=10> */
[----:B-----5:R-:W-:-:S03]  /*24300*/  IMAD R6, R6, UR6, RZ ;  /* 0x0000000606067c24 */ /* 0x020fc6000f8e02ff */
[----:B------:R-:W-:Y:S01]  /*24310*/  STL [R1+0x724], R8 ;  /* 0x0007240801007387 */ /* 0x000fe20000100800 */
[----:B------:R-:W-:-:S03]  /*24320*/  IMAD R5, R5, UR6, RZ ;  /* 0x0000000605057c24 */ /* 0x000fc6000f8e02ff */
[----:B------:R-:W-:Y:S01]  /*24330*/  STL [R1+0x720], R7 ;  /* 0x0007200701007387 */ /* 0x000fe20000100800 */
[----:B------:R-:W-:-:S03]  /*24340*/  IMAD R0, R0, UR6, RZ ;  /* 0x0000000600007c24 */ /* 0x000fc6000f8e02ff */
[----:B------:R-:W-:Y:S04]  /*24350*/  STL [R1+0x71c], R6 ;  /* 0x00071c0601007387 */ /* 0x000fe80000100800 */
[----:B------:R-:W5:Y:S04]  /*24360*/  LDL.LU R23, [R1+0x6f0] ;  /* 0x0006f00001177983 */ /* 0x000f680000300800 */
        /* <DEDUP_REMOVED lines=10> */
[----:B------:R-:W2:Y:S01]  /*24410*/  LDL.LU R18, [R1+0x6d0] ;  /* 0x0006d00001127983 */ /* 0x000ea20000300800 */
[----:B---3--:R-:W-:-:S05]  /*24420*/  IMAD R3, R3, UR6, RZ ;  /* 0x0000000603037c24 */ /* 0x008fca000f8e02ff */
        /* <DEDUP_REMOVED lines=9> */
[----:B------:R-:W-:-:S03]  /*244c0*/  IMAD R10, R9, UR6, RZ ;  /* 0x00000006090a7c24 */ /* 0x000fc6000f8e02ff */
[----:B------:R0:W-:Y:S01]  /*244d0*/  STL [R1+0x708], R12 ;  /* 0x0007080c01007387 */ /* 0x0001e20000100800 */
[----:B------:R-:W-:-:S03]  /*244e0*/  IMAD R9, R4, UR6, RZ ;  /* 0x0000000604097c24 */ /* 0x000fc6000f8e02ff */
[----:B------:R1:W-:Y:S01]  /*244f0*/  STL [R1+0x704], R10 ;  /* 0x0007040a01007387 */ /* 0x0003e20000100800 */
[----:B------:R-:W-:-:S03]  /*24500*/  IMAD R4, R29, UR6, RZ ;  /* 0x000000061d047c24 */ /* 0x000fc6000f8e02ff */
[----:B------:R4:W-:Y:S01]  /*24510*/  STL [R1+0x700], R9 ;  /* 0x0007000901007387 */ /* 0x0009e20000100800 */
[----:B------:R-:W-:-:S03]  /*24520*/  IMAD R2, R2, UR6, RZ ;  /* 0x0000000602027c24 */ /* 0x000fc6000f8e02ff */
[----:B------:R-:W3:Y:S04]  /*24530*/  LDL.LU R15, [R1+0x6b0] ;  /* 0x0006b000010f7983 */ /* 0x000ee80000300800 */
[----:B------:R0:W-:Y:S04]  /*24540*/  STL [R1+0x6f8], R4 ;  /* 0x0006f80401007387 */ /* 0x0001e80000100800 */
[----:B------:R-:W3:Y:S04]  /*24550*/  LDL.LU R14, [R1+0x6ac] ;  /* 0x0006ac00010e7983 */ /* 0x000ee80000300800 */
[----:B------:R1:W-:Y:S04]  /*24560*/  STL [R1+0x6f4], R2 ;  /* 0x0006f40201007387 */ /* 0x0003e80000100800 */
[----:B------:R-:W3:Y:S04]  /*24570*/  LDL.LU R13, [R1+0x6a8] ;  /* 0x0006a800010d7983 */ /* 0x000ee80000300800 */
[----:B0-----:R-:W3:Y:S04]  /*24580*/  LDL.LU R12, [R1+0x6a4] ;  /* 0x0006a400010c7983 */ /* 0x001ee80000300800 */
[----:B-1----:R-:W3:Y:S04]  /*24590*/  LDL.LU R10, [R1+0x6a0] ;  /* 0x0006a000010a7983 */ /* 0x002ee80000300800 */
[----:B----4-:R-:W4:Y:S04]  /*245a0*/  LDL.LU R9, [R1+0x69c] ;  /* 0x00069c0001097983 */ /* 0x010f280000300800 */
[----:B------:R-:W4:Y:S04]  /*245b0*/  LDL.LU R4, [R1+0x698] ;  /* 0x0006980001047983 */ /* 0x000f280000300800 */
[----:B------:R-:W4:Y:S01]  /*245c0*/  LDL.LU R29, [R1+0x694] ;  /* 0x00069400011d7983 */ /* 0x000f220000300800 */
[----:B-----5:R-:W-:-:S03]  /*245d0*/  IMAD R23, R23, UR6, RZ ;  /* 0x0000000617177c24 */ /* 0x020fc6000f8e02ff */
[----:B------:R-:W5:Y:S01]  /*245e0*/  LDL.LU R2, [R1+0x690] ;  /* 0x0006900001027983 */ /* 0x000f620000300800 */
[----:B------:R-:W-:-:S03]  /*245f0*/  IMAD R22, R22, UR6, RZ ;  /* 0x0000000616167c24 */ /* 0x000fc6000f8e02ff */
[----:B------:R0:W-:Y:S02]  /*24600*/  STL [R1+0x6f0], R23 ;  /* 0x0006f01701007387 */ /* 0x0001e40000100800 */
[----:B0-----:R-:W-:Y:S02]  /*24610*/  IMAD R23, R0, UR6, RZ ;  /* 0x0000000600177c24 */ /* 0x001fe4000f8e02ff */
[----:B------:R-:W5:Y:S04]  /*24620*/  LDL.LU R0, [R1+0x68c] ;  /* 0x00068c0001007983 */ /* 0x000f680000300800 */
        /* <DEDUP_REMOVED lines=9> */
[----:B------:R-:W-:-:S03]  /*246c0*/  IMAD R18, R18, UR6, RZ ;  /* 0x0000000612127c24 */ /* 0x000fc6000f8e02ff */
[----:B------:R-:W-:Y:S04]  /*246d0*/  STL [R1+0x6d8], R20 ;  /* 0x0006d81401007387 */ /* 0x000fe80000100800 */
[----:B------:R-:W-:Y:S04]  /*246e0*/  STL [R1+0x6d4], R19 ;  /* 0x0006d41301007387 */ /* 0x000fe80000100800 */
[----:B------:R-:W-:Y:S01]  /*246f0*/  STL [R1+0x6d0], R18 ;  /* 0x0006d01201007387 */ /* 0x000fe20000100800 */
[----:B---3--:R-:W-:Y:S02]  /*24700*/  IMAD R17, R17, UR6, RZ ;  /* 0x0000000611117c24 */ /* 0x008fe4000f8e02ff */
        /* <DEDUP_REMOVED lines=9> */
[----:B------:R3:W-:Y:S01]  /*247a0*/  STL [R1+0x6bc], R6 ;  /* 0x0006bc0601007387 */ /* 0x0007e20000100800 */
[----:B------:R-:W-:-:S03]  /*247b0*/  IMAD R3, R3, UR6, RZ ;  /* 0x0000000603037c24 */ /* 0x000fc6000f8e02ff */
[----:B0-----:R-:W2:Y:S04]  /*247c0*/  LDL.LU R8, [R1+0x684] ;  /* 0x0006840001087983 */ /* 0x001ea80000300800 */
[----:B------:R0:W-:Y:S04]  /*247d0*/  STL [R1+0x6b8], R5 ;  /* 0x0006b80501007387 */ /* 0x0001e80000100800 */
[----:B-1----:R-:W2:Y:S04]  /*247e0*/  LDL.LU R7, [R1+0x680] ;  /* 0x0006800001077983 */ /* 0x002ea80000300800 */
[----:B------:R1:W-:Y:S04]  /*247f0*/  STL [R1+0x6b4], R3 ;  /* 0x0006b40301007387 */ /* 0x0003e80000100800 */
[----:B---3--:R-:W3:Y:S04]  /*24800*/  LDL.LU R6, [R1+0x678] ;  /* 0x0006780001067983 */ /* 0x008ee80000300800 */
[----:B0-----:R-:W3:Y:S04]  /*24810*/  LDL.LU R5, [R1+0x674] ;  /* 0x0006740001057983 */ /* 0x001ee80000300800 */
[----:B-1----:R-:W3:Y:S01]  /*24820*/  LDL.LU R3, [R1+0x670] ;  /* 0x0006700001037983 */ /* 0x002ee20000300800 */
        /* <DEDUP_REMOVED lines=15> */
[----:B-----5:R-:W-:-:S03]  /*24920*/  IMAD R2, R2, UR6, RZ ;  /* 0x0000000602027c24 */ /* 0x020fc6000f8e02ff */
[----:B------:R-:W4:Y:S04]  /*24930*/  LDL.LU R23, [R1+0x66c] ;  /* 0x00066c0001177983 */ /* 0x000f280000300800 */
[----:B------:R-:W-:Y:S04]  /*24940*/  STL [R1+0x694], R4 ;  /* 0x0006940401007387 */ /* 0x000fe80000100800 */
[----:B------:R-:W5:Y:S04]  /*24950*/  LDL.LU R22, [R1+0x668] ;  /* 0x0006680001167983 */ /* 0x000f680000300800 */
[----:B------:R0:W-:Y:S01]  /*24960*/  STL [R1+0x690], R2 ;  /* 0x0006900201007387 */ /* 0x0001e20000100800 */
[----:B------:R-:W-:-:S03]  /*24970*/  IMAD R0, R0, UR6, RZ ;  /* 0x0000000600007c24 */ /* 0x000fc6000f8e02ff */
[----:B0-----:R-:W5:Y:S04]  /*24980*/  LDL.LU R2, [R1+0x65c] ;  /* 0x00065c0001027983 */ /* 0x001f680000300800 */
[----:B------:R-:W5:Y:S04]  /*24990*/  LDL.LU R21, [R1+0x658] ;  /* 0x0006580001157983 */ /* 0x000f680000300800 */
        /* <DEDUP_REMOVED lines=33> */
[----:B----4-:R-:W-:-:S05]  /*24bb0*/  IMAD R23, R23, UR6, RZ ;  /* 0x0000000617177c24 */ /* 0x010fca000f8e02ff */
[----:B------:R0:W-:Y:S01]  /*24bc0*/  STL [R1+0x66c], R23 ;  /* 0x00066c1701007387 */ /* 0x0001e20000100800 */
[----:B-----5:R-:W-:Y:S02]  /*24bd0*/  IMAD R22, R22, UR6, RZ ;  /* 0x0000000616167c24 */ /* 0x020fe4000f8e02ff */
        /* <DEDUP_REMOVED lines=50> */
[----:B------:R-:W3:Y:S04]  /*24f00*/  LDL.LU R23, [R1+0x5dc] ;  /* 0x0005dc0001177983 */ /* 0x000ee80000300800 */
[----:B------:R-:W-:Y:S04]  /*24f10*/  STL [R1+0x604], R5 ;  /* 0x0006040501007387 */ /* 0x000fe80000100800 */
[----:B------:R-:W3:Y:S04]  /*24f20*/  LDL.LU R22, [R1+0x5d8] ;  /* 0x0005d80001167983 */ /* 0x000ee80000300800 */
[----:B------:R0:W-:Y:S04]  /*24f30*/  STL [R1+0x600], R3 ;  /* 0x0006000301007387 */ /* 0x0001e80000100800 */
[----:B0-----:R-:W3:Y:S04]  /*24f40*/  LDL.LU R3, [R1+0x5d4] ;  /* 0x0005d40001037983 */ /* 0x001ee80000300800 */
[----:B------:R-:W3:Y:S04]  /*24f50*/  LDL.LU R21, [R1+0x5d0] ;  /* 0x0005d00001157983 */ /* 0x000ee80000300800 */
[----:B------:R-:W3:Y:S01]  /*24f60*/  LDL.LU R20, [R1+0x5cc] ;  /* 0x0005cc0001147983 */ /* 0x000ee20000300800 */
[----:B----4-:R-:W-:-:S05]  /*24f70*/  IMAD R2, R2, UR6, RZ ;  /* 0x0000000602027c24 */ /* 0x010fca000f8e02ff */
[----:B------:R0:W-:Y:S04]  /*24f80*/  STL [R1+0x5fc], R2 ;  /* 0x0005fc0201007387 */ /* 0x0001e80000100800 */
[----:B0-----:R-:W4:Y:S04]  /*24f90*/  LDL.LU R2, [R1+0x5c8] ;  /* 0x0005c80001027983 */ /* 0x001f280000300800 */
[----:B------:R-:W4:Y:S01]  /*24fa0*/  LDL.LU R19, [R1+0x5c4] ;  /* 0x0005c40001137983 */ /* 0x000f220000300800 */
[----:B-----5:R-:W-:-:S03]  /*24fb0*/  IMAD R0, R0, UR6, RZ ;  /* 0x0000000600007c24 */ /* 0x020fc6000f8e02ff */
        /* <DEDUP_REMOVED lines=35> */
[----:B0-----:R-:W-:Y:S02]  /*251f0*/  IMAD R22, R21, UR6, RZ ;  /* 0x0000000615167c24 */ /* 0x001fe4000f8e02ff */
[----:B------:R-:W-:-:S03]  /*25200*/  IMAD R21, R20, UR6, RZ ;  /* 0x0000000614157c24 */ /* 0x000fc6000f8e02ff */
[----:B------:R-:W-:Y:S01]  /*25210*/  STL [R1+0x5d0], R22 ;  /* 0x0005d01601007387 */ /* 0x000fe20000100800 */
[----:B----4-:R-:W-:-:S03]  /*25220*/  IMAD R20, R2, UR6, RZ ;  /* 0x0000000602147c24 */ /* 0x010fc6000f8e02ff */
[----:B------:R-:W4:Y:S01]  /*25230*/  LDL.LU R2, [R1+0x56c] ;  /* 0x00056c0001027983 */ /* 0x000f220000300800 */
[----:B------:R-:W-:-:S03]  /*25240*/  IMAD R19, R19, UR6, RZ ;  /* 0x0000000613137c24 */ /* 0x000fc6000f8e02ff */
[----:B------:R-:W-:Y:S01]  /*25250*/  STL [R1+0x5cc], R21 ;  /* 0x0005cc1501007387 */ /* 0x000fe20000100800 */
[----:B-----5:R-:W-:-:S03]  /*25260*/  IMAD R18, R18, UR6, RZ ;  /* 0x0000000612127c24 */ /* 0x020fc6000f8e02ff */
        /* <DEDUP_REMOVED lines=48> */
[----:B------:R-:W3:Y:S04]  /*25570*/  LDL.LU R19, [R1+0x53c] ;  /* 0x00053c0001137983 */ /* 0x000ee80000300800 */
[----:B------:R-:W3:Y:S01]  /*25580*/  LDL.LU R18, [R1+0x538] ;  /* 0x0005380001127983 */ /* 0x000ee20000300800 */
[----:B----4-:R-:W-:-:S05]  /*25590*/  IMAD R2, R2, UR6, RZ ;  /* 0x0000000602027c24 */ /* 0x010fca000f8e02ff */
        /* <DEDUP_REMOVED lines=42> */
[----:B------:R-:W-:Y:S02]  /*25840*/  IMAD R19, R18, UR6, RZ ;  /* 0x0000000612137c24 */ /* 0x000fe4000f8e02ff */
[----:B----4-:R-:W-:Y:S01]  /*25850*/  IMAD R18, R17, UR6, RZ ;  /* 0x0000000611127c24 */ /* 0x010fe2000f8e02ff */
        /* <DEDUP_REMOVED lines=74> */
[----:B------:R-:W4:Y:S04]  /*25d00*/  LDL.LU R29, [R1+0x46c] ;  /* 0x00046c00011d7983 */ /* 0x000f280000300800 */
[----:B------:R-:W4:Y:S01]  /*25d10*/  LDL.LU R2, [R1+0x468] ;  /* 0x0004680001027983 */ /* 0x000f220000300800 */
[----:B-----5:R-:W-:-:S05]  /*25d20*/  IMAD R23, R23, UR6, RZ ;  /* 0x0000000617177c24 */ /* 0x020fca000f8e02ff */
[----:B------:R0:W-:Y:S01]  /*25d30*/  STL [R1+0x8ac], R23 ;  /* 0x0008ac1701007387 */ /* 0x0001e20000100800 */
[----:B------:R-:W-:Y:S02]  /*25d40*/  IMAD R22, R22, UR6, RZ ;  /* 0x0000000616167c24 */ /* 0x000fe4000f8e02ff */
        /* <DEDUP_REMOVED lines=52> */
[----:B------:R-:W4:Y:S04]  /*26090*/  LDL.LU R22, [R1+0x438] ;  /* 0x0004380001167983 */ /* 0x000f280000300800 */
[----:B------:R0:W-:Y:S04]  /*260a0*/  STL [R1+0x940], R2 ;  /* 0x0009400201007387 */ /* 0x0001e80000100800 */
[----:B0-----:R-:W4:Y:S01]  /*260b0*/  LDL.LU R2, [R1+0x434] ;  /* 0x0004340001027983 */ /* 0x001f220000300800 */
[----:B-----5:R-:W-:-:S03]  /*260c0*/  IMAD R0, R0, UR6, RZ ;  /* 0x0000000600007c24 */ /* 0x020fc6000f8e02ff */
        /* <DEDUP_REMOVED lines=36> */
[----:B------:R-:W-:Y:S02]  /*26310*/  IMAD R22, R22, UR6, RZ ;  /* 0x0000000616167c24 */ /* 0x000fe4000f8e02ff */
[----:B0-----:R-:W-:Y:S02]  /*26320*/  IMAD R23, R2, UR6, RZ ;  /* 0x0000000602177c24 */ /* 0x001fe4000f8e02ff */
[----:B------:R-:W4:Y:S04]  /*26330*/  LDL.LU R2, [R1+0x3d0] ;  /* 0x0003d00001027983 */ /* 0x000f280000300800 */
[----:B------:R5:W-:Y:S04]  /*26340*/  STL [R1+0x978], R22 ;  /* 0x0009781601007387 */ /* 0x000be80000100800 */
[----:B------:R-:W-:Y:S01]  /*26350*/  STL [R1+0x980], R23 ;  /* 0x0009801701007387 */ /* 0x000fe20000100800 */
[----:B-----5:R-:W-:-:S02]  /*26360*/  IMAD R22, R21, UR6, RZ ;  /* 0x0000000615167c24 */ /* 0x020fc4000f8e02ff */
[----:B------:R-:W-:Y:S02]  /*26370*/  IMAD R21, R20, UR6, RZ ;  /* 0x0000000614157c24 */ /* 0x000fe4000f8e02ff */
[----:B------:R-:W-:Y:S01]  /*26380*/  IMAD R20, R0, UR6, RZ ;  /* 0x0000000600147c24 */ /* 0x000fe2000f8e02ff */
[----:B------:R-:W-:Y:S04]  /*26390*/  STL [R1+0x984], R22 ;  /* 0x0009841601007387 */ /* 0x000fe80000100800 */
[----:B------:R-:W5:Y:S04]  /*263a0*/  LDL.LU R0, [R1+0x3c4] ;  /* 0x0003c40001007983 */ /* 0x000f680000300800 */
[----:B------:R0:W-:Y:S04]  /*263b0*/  STL [R1+0x98c], R21 ;  /* 0x00098c1501007387 */ /* 0x0001e80000100800 */
[----:B------:R1:W-:Y:S01]  /*263c0*/  STL [R1+0x994], R20 ;  /* 0x0009941401007387 */ /* 0x0003e20000100800 */
[----:B0-----:R-:W-:-:S02]  /*263d0*/  IMAD R21, R19, UR6, RZ ;  /* 0x0000000613157c24 */ /* 0x001fc4000f8e02ff */
        /* <DEDUP_REMOVED lines=48> */
[----:B------:R-:W4:Y:S04]  /*266e0*/  LDL.LU R19, [R1+0x360] ;  /* 0x0003600001137983 */ /* 0x000f280000300800 */
[----:B------:R-:W4:Y:S01]  /*266f0*/  LDL.LU R18, [R1+0x35c] ;  /* 0x00035c0001127983 */ /* 0x000f220000300800 */
[----:B-----5:R-:W-:-:S05]  /*26700*/  IMAD R0, R0, UR6, RZ ;  /* 0x0000000600007c24 */ /* 0x020fca000f8e02ff */
        /* <DEDUP_REMOVED lines=41> */
[----:B------:R-:W-:-:S03]  /*269a0*/  IMAD R18, R18, UR6, RZ ;  /* 0x0000000612127c24 */ /* 0x000fc6000f8e02ff */
[----:B------:R-:W-:Y:S04]  /*269b0*/  STL [R1+0xa58], R20 ;  /* 0x000a581401007387 */ /* 0x000fe80000100800 */
[----:B------:R-:W-:Y:S01]  /*269c0*/  STL [R1+0xa5c], R19 ;  /* 0x000a5c1301007387 */ /* 0x000fe20000100800 */
[----:B-----5:R-:W-:-:S03]  /*269d0*/  IMAD R17, R17, UR6, RZ ;  /* 0x0000000611117c24 */ /* 0x020fc6000f8e02ff */
        /* <DEDUP_REMOVED lines=222> */
[----:B------:R0:W-:Y:S04]  /*277c0*/  STL [R1+0xc4c], R4 ;  /* 0x000c4c0401007387 */ /* 0x0001e80000100800 */
[----:B------:R-:W4:Y:S04]  /*277d0*/  LDL.LU R22, [R1+0x14c] ;  /* 0x00014c0001167983 */ /* 0x000f280000300800 */
[----:B------:R-:W-:Y:S04]  /*277e0*/  STL [R1+0xc54], R2 ;  /* 0x000c540201007387 */ /* 0x000fe80000100800 */
[----:B0-----:R-:W4:Y:S04]  /*277f0*/  LDL.LU R4, [R1+0x148] ;  /* 0x0001480001047983 */ /* 0x001f280000300800 */
[----:B------:R-:W4:Y:S04]  /*27800*/  LDL.LU R21, [R1+0x144] ;  /* 0x0001440001157983 */ /* 0x000f280000300800 */
[----:B------:R-:W4:Y:S01]  /*27810*/  LDL.LU R20, [R1+0x140] ;  /* 0x0001400001147983 */ /* 0x000f220000300800 */
[----:B-----5:R-:W-:-:S05]  /*27820*/  IMAD R0, R0, UR6, RZ ;  /* 0x0000000600007c24 */ /* 0x020fca000f8e02ff */
[----:B------:R2:W-:Y:S04]  /*27830*/  STL [R1+0xc58], R0 ;  /* 0x000c580001007387 */ /* 0x0005e80000100800 */
[----:B------:R-:W5:Y:S04]  /*27840*/  LDL.LU R29, [R1+0x13c] ;  /* 0x00013c00011d7983 */ /* 0x000f680000300800 */
        /* <DEDUP_REMOVED lines=8> */
[----:B------:R-:W2:Y:S04]  /*278d0*/  LDL.LU R2, [R1+0x120] ;  /* 0x0001200001027983 */ /* 0x000ea80000300800 */
[----:B0-----:R-:W2:Y:S04]  /*278e0*/  LDL.LU R0, [R1+0x11c] ;  /* 0x00011c0001007983 */ /* 0x001ea80000300800 */
        /* <DEDUP_REMOVED lines=25> */
[----:B------:R0:W-:Y:S01]  /*27a80*/  STL [R1+0xc8c], R22 ;  /* 0x000c8c1601007387 */ /* 0x0001e20000100800 */
[----:B------:R-:W-:-:S03]  /*27a90*/  IMAD R20, R20, UR6, RZ ;  /* 0x0000000614147c24 */ /* 0x000fc6000f8e02ff */
[----:B------:R-:W-:Y:S01]  /*27aa0*/  STL [R1+0xc94], R23 ;  /* 0x000c941701007387 */ /* 0x000fe20000100800 */
[----:B0-----:R-:W-:Y:S02]  /*27ab0*/  IMAD R22, R21, UR6, RZ ;  /* 0x0000000615167c24 */ /* 0x001fe4000f8e02ff */
[----:B-----5:R-:W-:-:S03]  /*27ac0*/  IMAD R21, R29, UR6, RZ ;  /* 0x000000061d157c24 */ /* 0x020fc6000f8e02ff */
[----:B------:R-:W-:Y:S04]  /*27ad0*/  STL [R1+0xc98], R22 ;  /* 0x000c981601007387 */ /* 0x000fe80000100800 */
[----:B------:R-:W5:Y:S04]  /*27ae0*/  LDL.LU R29, [R1+0xe8] ;  /* 0x0000e800011d7983 */ /* 0x000f680000300800 */
[----:B------:R0:W-:Y:S04]  /*27af0*/  STL [R1+0xca0], R20 ;  /* 0x000ca01401007387 */ /* 0x0001e80000100800 */
[----:B------:R-:W-:Y:S01]  /*27b00*/  STL [R1+0xca8], R21 ;  /* 0x000ca81501007387 */ /* 0x000fe20000100800 */
[----:B0-----:R-:W-:-:S02]  /*27b10*/  IMAD R20, R19, UR6, RZ ;  /* 0x0000000613147c24 */ /* 0x001fc4000f8e02ff */
[----:B------:R-:W-:-:S03]  /*27b20*/  IMAD R19, R18, UR6, RZ ;  /* 0x0000000612137c24 */ /* 0x000fc6000f8e02ff */
        /* <DEDUP_REMOVED lines=18> */
[----:B0-----:R-:W2:Y:S04]  /*27c50*/  LDL.LU R2, [R1+0xdc] ;  /* 0x0000dc0001027983 */ /* 0x001ea80000300800 */
[----:B-1----:R-:W2:Y:S04]  /*27c60*/  LDL.LU R0, [R1+0xd8] ;  /* 0x0000d80001007983 */ /* 0x002ea80000300800 */
        /* <DEDUP_REMOVED lines=36> */
[----:B0-----:R-:W5:Y:S04]  /*27eb0*/  LDL.LU R4, [R1+0x7c] ;  /* 0x00007c0001047983 */ /* 0x001f680000300800 */
[----:B------:R-:W5:Y:S01]  /*27ec0*/  LDL.LU R29, [R1+0x78] ;  /* 0x00007800011d7983 */ /* 0x000f620000300800 */
[----:B--2---:R-:W-:-:S02]  /*27ed0*/  IMAD R12, R10, UR6, RZ ;  /* 0x000000060a0c7c24 */ /* 0x004fc4000f8e02ff */
[----:B------:R-:W-:-:S03]  /*27ee0*/  IMAD R10, R9, UR6, RZ ;  /* 0x00000006090a7c24 */ /* 0x000fc6000f8e02ff */
[----:B------:R0:W-:Y:S01]  /*27ef0*/  STL [R1+0xd2c], R12 ;  /* 0x000d2c0c01007387 */ /* 0x0001e20000100800 */
[----:B------:R-:W-:-:S03]  /*27f00*/  IMAD R9, R2, UR6, RZ ;  /* 0x0000000602097c24 */ /* 0x000fc6000f8e02ff */
[----:B------:R1:W-:Y:S01]  /*27f10*/  STL [R1+0xd34], R10 ;  /* 0x000d340a01007387 */ /* 0x0003e20000100800 */
[----:B------:R-:W-:-:S03]  /*27f20*/  IMAD R2, R0, UR6, RZ ;  /* 0x0000000600027c24 */ /* 0x000fc6000f8e02ff */
[----:B------:R-:W-:Y:S01]  /*27f30*/  STL [R1+0xd38], R9 ;  /* 0x000d380901007387 */ /* 0x000fe20000100800 */
[----:B------:R-:W-:-:S03]  /*27f40*/  IMAD R0, R11, UR6, RZ ;  /* 0x000000060b007c24 */ /* 0x000fc6000f8e02ff */
[----:B------:R-:W2:Y:S04]  /*27f50*/  LDL.LU R15, [R1+0x74] ;  /* 0x00007400010f7983 */ /* 0x000ea80000300800 */
[----:B------:R-:W-:Y:S04]  /*27f60*/  STL [R1+0xd40], R2 ;  /* 0x000d400201007387 */ /* 0x000fe80000100800 */
[----:B------:R-:W2:Y:S04]  /*27f70*/  LDL.LU R14, [R1+0x70] ;  /* 0x00007000010e7983 */ /* 0x000ea80000300800 */
[----:B------:R1:W-:Y:S04]  /*27f80*/  STL [R1+0xd44], R0 ;  /* 0x000d440001007387 */ /* 0x0003e80000100800 */
[----:B------:R-:W2:Y:S04]  /*27f90*/  LDL.LU R13, [R1+0x6c] ;  /* 0x00006c00010d7983 */ /* 0x000ea80000300800 */
[----:B0-----:R-:W2:Y:S04]  /*27fa0*/  LDL.LU R12, [R1+0x68] ;  /* 0x00006800010c7983 */ /* 0x001ea80000300800 */
[----:B-1----:R-:W2:Y:S04]  /*27fb0*/  LDL.LU R10, [R1+0x64] ;  /* 0x00006400010a7983 */ /* 0x002ea80000300800 */
[----:B------:R-:W2:Y:S04]  /*27fc0*/  LDL.LU R0, [R1+0x54] ;  /* 0x0000540001007983 */ /* 0x000ea80000300800 */
[----:B------:R-:W2:Y:S04]  /*27fd0*/  LDL.LU R11, [R1+0x4c] ;  /* 0x00004c00010b7983 */ /* 0x000ea80000300800 */
[----:B------:R-:W2:Y:S04]  /*27fe0*/  LDL.LU R9, [R1+0x40] ;  /* 0x0000400001097983 */ /* 0x000ea80000300800 */
[----:B------:R-:W2:Y:S01]  /*27ff0*/  LDL.LU R2, [R1+0x3c] ;  /* 0x00003c0001027983 */ /* 0x000ea20000300800 */
[----:B---3--:R-:W-:-:S05]  /*28000*/  IMAD R23, R23, UR6, RZ ;  /* 0x0000000617177c24 */ /* 0x008fca000f8e02ff */
[----:B------:R0:W-:Y:S01]  /*28010*/  STL [R1+0xd4c], R23 ;  /* 0x000d4c1701007387 */ /* 0x0001e20000100800 */
[----:B------:R-:W-:-:S03]  /*28020*/  IMAD R22, R22, UR6, RZ ;  /* 0x0000000616167c24 */ /* 0x000fc6000f8e02ff */
[----:B0-----:R-:W3:Y:S04]  /*28030*/  LDL.LU R23, [R1+0x346c] ;  /* 0x00346c0001177983 */ /* 0x001ee80000300800 */
[----:B------:R0:W-:Y:S01]  /*28040*/  STL [R1+0xd54], R22 ;  /* 0x000d541601007387 */ /* 0x0001e20000100800 */
[----:B------:R-:W-:-:S03]  /*28050*/  IMAD R3, R3, UR6, RZ ;  /* 0x0000000603037c24 */ /* 0x000fc6000f8e02ff */
[----:B0-----:R-:W3:Y:S04]  /*28060*/  LDL.LU R22, [R1+0x3468] ;  /* 0x0034680001167983 */ /* 0x001ee80000300800 */
[----:B------:R0:W-:Y:S04]  /*28070*/  STL [R1+0xd58], R3 ;  /* 0x000d580301007387 */ /* 0x0001e80000100800 */
[----:B0-----:R-:W3:Y:S01]  /*28080*/  LDL.LU R3, [R1+0x38] ;  /* 0x0000380001037983 */ /* 0x001ee20000300800 */
[----:B------:R-:W-:Y:S02]  /*28090*/  IMAD R21, R21, UR6, RZ ;  /* 0x0000000615157c24 */ /* 0x000fe4000f8e02ff */
[----:B------:R-:W-:-:S02]  /*280a0*/  IMAD R20, R20, UR6, RZ ;  /* 0x0000000614147c24 */ /* 0x000fc4000f8e02ff */
[----:B----4-:R-:W-:Y:S01]  /*280b0*/  IMAD R8, R8, UR6, RZ ;  /* 0x0000000608087c24 */ /* 0x010fe2000f8e02ff */
[----:B------:R0:W-:Y:S01]  /*280c0*/  STL [R1+0xd60], R21 ;  /* 0x000d601501007387 */ /* 0x0001e20000100800 */
[----:B------:R-:W-:Y:S02]  /*280d0*/  IMAD R19, R19, UR6, RZ ;  /* 0x0000000613137c24 */ /* 0x000fe4000f8e02ff */
[----:B------:R-:W-:Y:S01]  /*280e0*/  IMAD R18, R18, UR6, RZ ;  /* 0x0000000612127c24 */ /* 0x000fe2000f8e02ff */
[----:B0-----:R-:W4:Y:S04]  /*280f0*/  LDL.LU R21, [R1+0x3464] ;  /* 0x0034640001157983 */ /* 0x001f280000300800 */
[----:B------:R0:W-:Y:S01]  /*28100*/  STL [R1+0xd64], R20 ;  /* 0x000d641401007387 */ /* 0x0001e20000100800 */
[----:B-----5:R-:W-:-:S03]  /*28110*/  IMAD R17, R17, UR6, RZ ;  /* 0x0000000611117c24 */ /* 0x020fc6000f8e02ff */
[----:B0-----:R-:W5:Y:S01]  /*28120*/  LDL.LU R20, [R1+0x3460] ;  /* 0x0034600001147983 */ /* 0x001f620000300800 */
[----:B------:R-:W-:-:S03]  /*28130*/  IMAD R16, R16, UR6, RZ ;  /* 0x0000000610107c24 */ /* 0x000fc6000f8e02ff */
[----:B------:R0:W-:Y:S01]  /*28140*/  STL [R1+0xd6c], R8 ;  /* 0x000d6c0801007387 */ /* 0x0001e20000100800 */
[----:B------:R-:W-:-:S03]  /*28150*/  IMAD R7, R7, UR6, RZ ;  /* 0x0000000607077c24 */ /* 0x000fc6000f8e02ff */
[----:B0-----:R-:W4:Y:S04]  /*28160*/  LDL.LU R8, [R1+0x30] ;  /* 0x0000300001087983 */ /* 0x001f280000300800 */
[----:B------:R0:W-:Y:S04]  /*28170*/  STL [R1+0xd70], R19 ;  /* 0x000d701301007387 */ /* 0x0001e80000100800 */
[----:B0-----:R-:W5:Y:S04]  /*28180*/  LDL.LU R19, [R1+0x345c] ;  /* 0x00345c0001137983 */ /* 0x001f680000300800 */
[----:B------:R0:W-:Y:S04]  /*28190*/  STL [R1+0xd78], R18 ;  /* 0x000d781201007387 */ /* 0x0001e80000100800 */
[----:B0-----:R-:W5:Y:S04]  /*281a0*/  LDL.LU R18, [R1+0x3458] ;  /* 0x0034580001127983 */ /* 0x001f680000300800 */
[----:B------:R0:W-:Y:S04]  /*281b0*/  STL [R1+0xd80], R17 ;  /* 0x000d801101007387 */ /* 0x0001e80000100800 */
[----:B0-----:R-:W5:Y:S04]  /*281c0*/  LDL.LU R17, [R1+0x3454] ;  /* 0x0034540001117983 */ /* 0x001f680000300800 */
[----:B------:R0:W-:Y:S04]  /*281d0*/  STL [R1+0xd84], R16 ;  /* 0x000d841001007387 */ /* 0x0001e80000100800 */
[----:B0-----:R-:W5:Y:S04]  /*281e0*/  LDL.LU R16, [R1+0x3450] ;  /* 0x0034500001107983 */ /* 0x001f680000300800 */
[----:B------:R0:W-:Y:S02]  /*281f0*/  STL [R1+0xd8c], R7 ;  /* 0x000d8c0701007387 */ /* 0x0001e40000100800 */
[----:B0-----:R-:W-:-:S02]  /*28200*/  IMAD R7, R6, UR6, RZ ;  /* 0x0000000606077c24 */ /* 0x001fc4000f8e02ff */
[----:B------:R-:W-:Y:S02]  /*28210*/  IMAD R6, R5, UR6, RZ ;  /* 0x0000000605067c24 */ /* 0x000fe4000f8e02ff */
[----:B------:R-:W-:Y:S01]  /*28220*/  IMAD R5, R4, UR6, RZ ;  /* 0x0000000604057c24 */ /* 0x000fe2000f8e02ff */
[----:B------:R0:W-:Y:S01]  /*28230*/  STL [R1+0xd90], R7 ;  /* 0x000d900701007387 */ /* 0x0001e20000100800 */
[----:B------:R-:W-:-:S03]  /*28240*/  IMAD R4, R29, UR6, RZ ;  /* 0x000000061d047c24 */ /* 0x000fc6000f8e02ff */
[----:B------:R1:W-:Y:S04]  /*28250*/  STL [R1+0xd98], R6 ;  /* 0x000d980601007387 */ /* 0x0003e80000100800 */
[----:B0-----:R-:W5:Y:S04]  /*28260*/  LDL R7, [R1+0x20] ;  /* 0x0000200001077983 */ /* 0x001f680000100800 */
[----:B------:R0:W-:Y:S04]  /*28270*/  STL [R1+0xdf8], R5 ;  /* 0x000df80501007387 */ /* 0x0001e80000100800 */
[----:B-1----:R-:W5:Y:S04]  /*28280*/  LDL R6, [R1+0x1c] ;  /* 0x00001c0001067983 */ /* 0x002f680000100800 */
[----:B------:R1:W-:Y:S04]  /*28290*/  STL [R1+0xd9c], R4 ;  /* 0x000d9c0401007387 */ /* 0x0003e80000100800 */
[----:B0-----:R-:W5:Y:S04]  /*282a0*/  LDL R5, [R1+0x18] ;  /* 0x0000180001057983 */ /* 0x001f680000100800 */
[----:B------:R-:W5:Y:S04]  /*282b0*/  LDL R29, [R1+0x10] ;  /* 0x00001000011d7983 */ /* 0x000f680000100800 */
[----:B-1----:R-:W5:Y:S01]  /*282c0*/  LDL R4, [R1+0x14] ;  /* 0x0000140001047983 */ /* 0x002f620000100800 */
[----:B--2---:R-:W-:-:S05]  /*282d0*/  IMAD R15, R15, UR6, RZ ;  /* 0x000000060f0f7c24 */ /* 0x004fca000f8e02ff */
[----:B------:R0:W-:Y:S01]  /*282e0*/  STL [R1+0xda4], R15 ;  /* 0x000da40f01007387 */ /* 0x0001e20000100800 */
[----:B------:R-:W-:-:S03]  /*282f0*/  IMAD R14, R14, UR6, RZ ;  /* 0x000000060e0e7c24 */ /* 0x000fc6000f8e02ff */
[----:B0-----:R-:W2:Y:S01]  /*28300*/  LDL.LU R15, [R1+0x344c] ;  /* 0x00344c00010f7983 */ /* 0x001ea20000300800 */
[----:B------:R-:W-:-:S03]  /*28310*/  IMAD R13, R13, UR6, RZ ;  /* 0x000000060d0d7c24 */ /* 0x000fc6000f8e02ff */
[----:B------:R0:W-:Y:S01]  /*28320*/  STL [R1+0xdac], R14 ;  /* 0x000dac0e01007387 */ /* 0x0001e20000100800 */
[----:B------:R-:W-:Y:S02]  /*28330*/  IMAD R12, R12, UR6, RZ ;  /* 0x000000060c0c7c24 */ /* 0x000fe4000f8e02ff */
[----:B------:R-:W-:Y:S01]  /*28340*/  IMAD R10, R10, UR6, RZ ;  /* 0x000000060a0a7c24 */ /* 0x000fe2000f8e02ff */
[----:B0-----:R-:W2:Y:S04]  /*28350*/  LDL.LU R14, [R1+0x3448] ;  /* 0x00344800010e7983 */ /* 0x001ea80000300800 */
[----:B------:R0:W-:Y:S01]  /*28360*/  STL [R1+0xdb0], R13 ;  /* 0x000db00d01007387 */ /* 0x0001e20000100800 */
[----:B------:R-:W-:Y:S02]  /*28370*/  IMAD R9, R9, UR6, RZ ;  /* 0x0000000609097c24 */ /* 0x000fe4000f8e02ff */
[----:B------:R-:W-:-:S02]  /*28380*/  IMAD R0, R0, UR6, RZ ;  /* 0x0000000600007c24 */ /* 0x000fc4000f8e02ff */
[----:B------:R-:W-:Y:S01]  /*28390*/  IMAD R2, R2, UR6, RZ ;  /* 0x0000000602027c24 */ /* 0x000fe2000f8e02ff */
[----:B0-----:R-:W2:Y:S04]  /*283a0*/  LDL.LU R13, [R1+0x3444] ;  /* 0x00344400010d7983 */ /* 0x001ea80000300800 */
[----:B------:R0:W-:Y:S01]  /*283b0*/  STL [R1+0xdb8], R12 ;  /* 0x000db80c01007387 */ /* 0x0001e20000100800 */
[----:B------:R-:W-:-:S03]  /*283c0*/  IMAD R11, R11, UR6, RZ ;  /* 0x000000060b0b7c24 */ /* 0x000fc6000f8e02ff */
[----:B0-----:R-:W2:Y:S04]  /*283d0*/  LDL.LU R12, [R1+0x3440] ;  /* 0x00344000010c7983 */ /* 0x001ea80000300800 */
[----:B------:R0:W-:Y:S04]  /*283e0*/  STL [R1+0xdbc], R10 ;  /* 0x000dbc0a01007387 */ /* 0x0001e80000100800 */
[----:B0-----:R-:W2:Y:S04]  /*283f0*/  LDL.LU R10, [R1+0x343c] ;  /* 0x00343c00010a7983 */ /* 0x001ea80000300800 */
[----:B------:R0:W-:Y:S04]  /*28400*/  STL [R1+0xdd0], R9 ;  /* 0x000dd00901007387 */ /* 0x0001e80000100800 */
[----:B0-----:R-:W2:Y:S04]  /*28410*/  LDL.LU R9, [R1+0x3438] ;  /* 0x0034380001097983 */ /* 0x001ea80000300800 */
[----:B------:R0:W-:Y:S01]  /*28420*/  STL [R1+0xdd8], R2 ;  /* 0x000dd80201007387 */ /* 0x0001e20000100800 */
[----:B---3--:R-:W-:-:S03]  /*28430*/  IMAD R3, R3, UR6, RZ ;  /* 0x0000000603037c24 */ /* 0x008fc6000f8e02ff */
[----:B0-----:R-:W3:Y:S04]  /*28440*/  LDL.LU R2, [R1+0x3434] ;  /* 0x0034340001027983 */ /* 0x001ee80000300800 */
[----:B------:R-:W-:Y:S04]  /*28450*/  STL [R1+0xdc4], R0 ;  /* 0x000dc40001007387 */ /* 0x000fe80000100800 */
[----:B------:R0:W-:Y:S04]  /*28460*/  STL [R1+0x33f4], R0 ;  /* 0x0033f40001007387 */ /* 0x0001e80000100800 */
[----:B0-----:R-:W2:Y:S04]  /*28470*/  LDL R0, [R1] ;  /* 0x0000000001007983 */ /* 0x001ea80000100800 */
[----:B------:R0:W-:Y:S04]  /*28480*/  STL [R1+0xddc], R3 ;  /* 0x000ddc0301007387 */ /* 0x0001e80000100800 */
[----:B0-----:R-:W2:Y:S04]  /*28490*/  LDL.LU R3, [R1+0x3430] ;  /* 0x0034300001037983 */ /* 0x001ea80000300800 */
[----:B------:R-:W-:Y:S04]  /*284a0*/  STL [R1+0xdcc], R11 ;  /* 0x000dcc0b01007387 */ /* 0x000fe80000100800 */
[----:B------:R0:W-:Y:S04]  /*284b0*/  STL [R1+0x33f8], R11 ;  /* 0x0033f80b01007387 */ /* 0x0001e80000100800 */
[----:B0-----:R-:W3:Y:S01]  /*284c0*/  LDL.LU R11, [R1+0x34] ;  /* 0x00003400010b7983 */ /* 0x001ee20000300800 */
[----:B----4-:R-:W-:-:S05]  /*284d0*/  IMAD R8, R8, UR6, RZ ;  /* 0x0000000608087c24 */ /* 0x010fca000f8e02ff */
[----:B------:R2:W-:Y:S01]  /*284e0*/  STL [R1+0xde4], R8 ;  /* 0x000de40801007387 */ /* 0x0005e20000100800 */
[----:B-----5:R-:W-:Y:S02]  /*284f0*/  SHF.R.S32.HI R7, RZ, 0x1f, R7 ;  /* 0x0000001fff077819 */ /* 0x020fe40000011407 */
[----:B------:R-:W-:Y:S02]  /*28500*/  SHF.R.S32.HI R6, RZ, 0x1f, R6 ;  /* 0x0000001fff067819 */ /* 0x000fe40000011406 */
[----:B------:R-:W-:Y:S02]  /*28510*/  SHF.R.S32.HI R5, RZ, 0x1f, R5 ;  /* 0x0000001fff057819 */ /* 0x000fe40000011405 */
[----:B------:R-:W-:Y:S02]  /*28520*/  SHF.R.S32.HI R29, RZ, 0x1f, R29 ;  /* 0x0000001fff1d7819 */ /* 0x000fe4000001141d */
[----:B------:R-:W-:Y:S02]  /*28530*/  SHF.R.S32.HI R4, RZ, 0x1f, R4 ;  /* 0x0000001fff047819 */ /* 0x000fe40000011404 */
[----:B--2---:R-:W-:Y:S01]  /*28540*/  SHF.R.S32.HI R8, RZ, 0x1f, R3 ;  /* 0x0000001fff087819 */ /* 0x004fe20000011403 */
[----:B------:R0:W-:Y:S04]  /*28550*/  STL [R1+0x33fc], R3 ;  /* 0x0033fc0301007387 */ /* 0x0001e80000100800 */
[----:B0-----:R-:W2:Y:S04]  /*28560*/  LDL R3, [R1+0x4] ;  /* 0x0000040001037983 */ /* 0x001ea80000100800 */
[----:B------:R0:W-:Y:S01]  /*28570*/  STL [R1+0xc4], R8 ;  /* 0x0000c40801007387 */ /* 0x0001e20000100800 */
[----:B---3--:R-:W-:-:S05]  /*28580*/  IMAD R11, R11, UR6, RZ ;  /* 0x000000060b0b7c24 */ /* 0x008fca000f8e02ff */
[----:B------:R-:W-:Y:S01]  /*28590*/  STL [R1+0xa8c], R11 ;  /* 0x000a8c0b01007387 */ /* 0x000fe20000100800 */
[----:B0-----:R-:W-:-:S03]  /*285a0*/  SHF.R.S32.HI R8, RZ, 0x1f, R2 ;  /* 0x0000001fff087819 */ /* 0x001fc60000011402 */
[----:B------:R0:W-:Y:S04]  /*285b0*/  STL [R1+0x3414], R11 ;  /* 0x0034140b01007387 */ /* 0x0001e80000100800 */
[----:B0-----:R-:W3:Y:S04]  /*285c0*/  LDL R11, [R1+0x8] ;  /* 0x00000800010b7983 */ /* 0x001ee80000100800 */
[----:B------:R0:W-:Y:S04]  /*285d0*/  STL [R1+0xc0], R8 ;  /* 0x0000c00801007387 */ /* 0x0001e80000100800 */
[----:B0-----:R-:W4:Y:S04]  /*285e0*/  LDL.LU R8, [R1+0x342c] ;  /* 0x00342c0001087983 */ /* 0x001f280000300800 */
[----:B------:R0:W-:Y:S04]  /*285f0*/  STL [R1+0x3400], R2 ;  /* 0x0034000201007387 */ /* 0x0001e80000100800 */
[----:B0-----:R-:W5:Y:S04]  /*28600*/  LDL R2, [R1+0xc] ;  /* 0x00000c0001027983 */ /* 0x001f680000100800 */
[----:B------:R0:W-:Y:S04]  /*28610*/  STL [R1+0xbc], R7 ;  /* 0x0000bc0701007387 */ /* 0x0001e80000100800 */
[----:B0-----:R-:W4:Y:S04]  /*28620*/  LDL.LU R7, [R1+0x3428] ;  /* 0x0034280001077983 */ /* 0x001f280000300800 */
[----:B------:R0:W-:Y:S04]  /*28630*/  STL [R1+0xb8], R6 ;  /* 0x0000b80601007387 */ /* 0x0001e80000100800 */
[----:B0-----:R-:W4:Y:S04]  /*28640*/  LDL.LU R6, [R1+0x3424] ;  /* 0x0034240001067983 */ /* 0x001f280000300800 */
[----:B------:R0:W-:Y:S04]  /*28650*/  STL [R1+0xb4], R5 ;  /* 0x0000b40501007387 */ /* 0x0001e80000100800 */
[----:B0-----:R-:W4:Y:S04]  /*28660*/  LDL.LU R5, [R1+0x3420] ;  /* 0x0034200001057983 */ /* 0x001f280000300800 */
[----:B------:R0:W-:Y:S04]  /*28670*/  STL [R1+0xb0], R4 ;  /* 0x0000b00401007387 */ /* 0x0001e80000100800 */
[----:B0-----:R-:W4:Y:S04]  /*28680*/  LDL.LU R4, [R1+0x341c] ;  /* 0x00341c0001047983 */ /* 0x001f280000300800 */
[----:B------:R0:W-:Y:S04]  /*28690*/  STL [R1+0xac], R29 ;  /* 0x0000ac1d01007387 */ /* 0x0001e80000100800 */
[----:B0-----:R-:W4:Y:S01]  /*286a0*/  LDL.LU R29, [R1+0x3418] ;  /* 0x00341800011d7983 */ /* 0x001f220000300800 */
[----:B--2---:R-:W-:-:S02]  /*286b0*/  SHF.R.S32.HI R3, RZ, 0x1f, R3 ;  /* 0x0000001fff037819 */ /* 0x004fc40000011403 */
[----:B---3--:R-:W-:Y:S02]  /*286c0*/  SHF.R.S32.HI R11, RZ, 0x1f, R11 ;  /* 0x0000001fff0b7819 */ /* 0x008fe4000001140b */
[----:B-----5:R-:W-:-:S05]  /*286d0*/  SHF.R.S32.HI R2, RZ, 0x1f, R2 ;  /* 0x0000001fff027819 */ /* 0x020fca0000011402 */
[----:B------:R0:W-:Y:S04]  /*286e0*/  STL [R1+0xa8], R2 ;  /* 0x0000a80201007387 */ /* 0x0001e80000100800 */
[----:B------:R-:W-:Y:S01]  /*286f0*/  STL [R1+0xa4], R11 ;  /* 0x0000a40b01007387 */ /* 0x000fe20000100800 */
[----:B0-----:R-:W-:-:S03]  /*28700*/  SHF.R.S32.HI R2, RZ, 0x1f, R0 ;  /* 0x0000001fff027819 */ /* 0x001fc60000011400 */
[----:B------:R0:W-:Y:S02]  /*28710*/  STL [R1+0xa0], R3 ;  /* 0x0000a00301007387 */ /* 0x0001e40000100800 */
[----:B0-----:R-:W-:Y:S02]  /*28720*/  SHF.R.S32.HI R3, RZ, 0x1f, R15 ;  /* 0x0000001fff037819 */ /* 0x001fe4000001140f */
[----:B----4-:R-:W-:Y:S01]  /*28730*/  SHF.R.S32.HI R0, RZ, 0x1f, R29 ;  /* 0x0000001fff007819 */ /* 0x010fe2000001141d */
[----:B------:R-:W-:Y:S04]  /*28740*/  STL [R1+0x33c0], R29 ;  /* 0x0033c01d01007387 */ /* 0x000fe80000100800 */
[----:B------:R0:W-:Y:S04]  /*28750*/  STL [R1+0x9c], R2 ;  /* 0x00009c0201007387 */ /* 0x0001e80000100800 */
[----:B------:R1:W-:Y:S01]  /*28760*/  STL [R1+0x98], R0 ;  /* 0x0000980001007387 */ /* 0x0003e20000100800 */
[----:B0-----:R-:W-:-:S03]  /*28770*/  SHF.R.S32.HI R2, RZ, 0x1f, R4 ;  /* 0x0000001fff027819 */ /* 0x001fc60000011404 */
[----:B------:R-:W-:Y:S01]  /*28780*/  STL [R1+0x33bc], R4 ;  /* 0x0033bc0401007387 */ /* 0x000fe20000100800 */
[----:B-1----:R-:W-:-:S03]  /*28790*/  SHF.R.S32.HI R0, RZ, 0x1f, R5 ;  /* 0x0000001fff007819 */ /* 0x002fc60000011405 */
[----:B------:R0:W-:Y:S04]  /*287a0*/  STL [R1+0x94], R2 ;  /* 0x0000940201007387 */ /* 0x0001e80000100800 */
[----:B------:R-:W-:Y:S01]  /*287b0*/  STL [R1+0x33b4], R5 ;  /* 0x0033b40501007387 */ /* 0x000fe20000100800 */
[----:B0-----:R-:W-:-:S03]  /*287c0*/  SHF.R.S32.HI R2, RZ, 0x1f, R6 ;  /* 0x0000001fff027819 */ /* 0x001fc60000011406 */
[----:B------:R0:W-:Y:S04]  /*287d0*/  STL [R1+0x90], R0 ;  /* 0x0000900001007387 */ /* 0x0001e80000100800 */
[----:B------:R-:W-:Y:S04]  /*287e0*/  STL [R1+0x33b8], R6 ;  /* 0x0033b80601007387 */ /* 0x000fe80000100800 */
[----:B------:R1:W-:Y:S01]  /*287f0*/  STL [R1+0x8c], R2 ;  /* 0x00008c0201007387 */ /* 0x0003e20000100800 */
[----:B0-----:R-:W-:-:S03]  /*28800*/  SHF.R.S32.HI R0, RZ, 0x1f, R7 ;  /* 0x0000001fff007819 */ /* 0x001fc60000011407 */
[----:B------:R-:W-:Y:S01]  /*28810*/  STL [R1+0x33ac], R7 ;  /* 0x0033ac0701007387 */ /* 0x000fe20000100800 */
[----:B-1----:R-:W-:-:S03]  /*28820*/  SHF.R.S32.HI R2, RZ, 0x1f, R8 ;  /* 0x0000001fff027819 */ /* 0x002fc60000011408 */
        /* <DEDUP_REMOVED lines=16> */
[----:B-1----:R-:W2:Y:S04]  /*28930*/  LDL R2, [R1+0xcc] ;  /* 0x0000cc0001027983 */ /* 0x002ea80000100800 */
[----:B------:R-:W-:Y:S04]  /*28940*/  STL [R1+0x33d0], R14 ;  /* 0x0033d00e01007387 */ /* 0x000fe80000100800 */
[----:B------:R0:W-:Y:S04]  /*28950*/  STL [R1+0x70], R0 ;  /* 0x0000700001007387 */ /* 0x0001e80000100800 */
[----:B------:R-:W-:Y:S04]  /*28960*/  STL [R1+0x33d4], R15 ;  /* 0x0033d40f01007387 */ /* 0x000fe80000100800 */
[----:B------:R1:W-:Y:S04]  /*28970*/  STL [R1+0x6c], R3 ;  /* 0x00006c0301007387 */ /* 0x0003e80000100800 */
[----:B------:R-:W3:Y:S04]  /*28980*/  LDL R6, [R1+0x10c] ;  /* 0x00010c0001067983 */ /* 0x000ee80000100800 */
[----:B------:R-:W4:Y:S01]  /*28990*/  LDL R11, [R1+0x188] ;  /* 0x00018800010b7983 */ /* 0x000f220000100800 */
[----:B0-----:R-:W-:-:S02]  /*289a0*/  SHF.R.S32.HI R0, RZ, 0x1f, R16 ;  /* 0x0000001fff007819 */ /* 0x001fc40000011410 */
[----:B-1----:R-:W-:-:S03]  /*289b0*/  SHF.R.S32.HI R3, RZ, 0x1f, R17 ;  /* 0x0000001fff037819 */ /* 0x002fc60000011411 */
[----:B------:R0:W-:Y:S04]  /*289c0*/  STL [R1+0x68], R0 ;  /* 0x0000680001007387 */ /* 0x0001e80000100800 */
[----:B------:R-:W-:Y:S04]  /*289d0*/  STL [R1+0x33d8], R16 ;  /* 0x0033d81001007387 */ /* 0x000fe80000100800 */
[----:B------:R-:W-:Y:S04]  /*289e0*/  STL [R1+0x33dc], R17 ;  /* 0x0033dc1101007387 */ /* 0x000fe80000100800 */
[----:B------:R1:W-:Y:S04]  /*289f0*/  STL [R1+0x64], R3 ;  /* 0x0000640301007387 */ /* 0x0003e80000100800 */
[----:B------:R-:W5:Y:S01]  /*28a00*/  LDL R7, [R1+0x18c] ;  /* 0x00018c0001077983 */ /* 0x000f620000100800 */
[----:B0-----:R-:W-:-:S03]  /*28a10*/  SHF.R.S32.HI R0, RZ, 0x1f, R18 ;  /* 0x0000001fff007819 */ /* 0x001fc60000011412 */
[----:B-1----:R-:W5:Y:S04]  /*28a20*/  LDL R3, [R1+0x194] ;  /* 0x0001940001037983 */ /* 0x002f680000100800 */
[----:B------:R0:W-:Y:S04]  /*28a30*/  STL [R1+0x60], R0 ;  /* 0x0000600001007387 */ /* 0x0001e80000100800 */
[----:B0-----:R-:W5:Y:S01]  /*28a40*/  LDL R0, [R1+0x198] ;  /* 0x0001980001007983 */ /* 0x001f620000100800 */
[----:B------:R-:W-:Y:S02]  /*28a50*/  SHF.R.S32.HI R4, RZ, 0x1f, R19 ;  /* 0x0000001fff047819 */ /* 0x000fe40000011413 */
[----:B------:R-:W-:Y:S01]  /*28a60*/  SHF.R.S32.HI R5, RZ, 0x1f, R20 ;  /* 0x0000001fff057819 */ /* 0x000fe20000011414 */
[----:B------:R-:W-:Y:S04]  /*28a70*/  STL [R1+0x33e0], R18 ;  /* 0x0033e01201007387 */ /* 0x000fe80000100800 */
[----:B------:R-:W-:Y:S04]  /*28a80*/  STL [R1+0x3404], R19 ;  /* 0x0034041301007387 */ /* 0x000fe80000100800 */
[----:B------:R0:W-:Y:S04]  /*28a90*/  STL [R1+0x5c], R4 ;  /* 0x00005c0401007387 */ /* 0x0001e80000100800 */
[----:B------:R-:W-:Y:S01]  /*28aa0*/  STL [R1+0x3408], R20 ;  /* 0x0034081401007387 */ /* 0x000fe20000100800 */
[----:B0-----:R-:W-:-:S03]  /*28ab0*/  SHF.R.S32.HI R4, RZ, 0x1f, R21 ;  /* 0x0000001fff047819 */ /* 0x001fc60000011415 */
[----:B------:R0:W-:Y:S04]  /*28ac0*/  STL [R1+0x58], R5 ;  /* 0x0000580501007387 */ /* 0x0001e80000100800 */
[----:B------:R-:W-:Y:S01]  /*28ad0*/  STL [R1+0x340c], R21 ;  /* 0x00340c1501007387 */ /* 0x000fe20000100800 */
[----:B------:R-:W-:-:S03]  /*28ae0*/  IMAD R24, R24, UR6, RZ ;  /* 0x0000000618187c24 */ /* 0x000fc6000f8e02ff */
[----:B------:R1:W-:Y:S01]  /*28af0*/  STL [R1+0x54], R4 ;  /* 0x0000540401007387 */ /* 0x0003e20000100800 */
[----:B0-----:R-:W-:Y:S01]  /*28b00*/  SHF.R.S32.HI R5, RZ, 0x1f, R22 ;  /* 0x0000001fff057819 */ /* 0x001fe20000011416 */
[----:B------:R-:W-:Y:S01]  /*28b10*/  IMAD R25, R25, UR6, RZ ;  /* 0x0000000619197c24 */ /* 0x000fe2000f8e02ff */
[----:B------:R-:W-:Y:S01]  /*28b20*/  SHF.R.S32.HI R9, RZ, 0x1f, R23 ;  /* 0x0000001fff097819 */ /* 0x000fe20000011417 */
[----:B-1----:R-:W5:Y:S01]  /*28b30*/  LDL R4, [R1+0x1b0] ;  /* 0x0001b00001047983 */ /* 0x002f620000100800 */
[----:B------:R-:W-:Y:S01]  /*28b40*/  SHF.R.S32.HI R8, RZ, 0x1f, R24 ;  /* 0x0000001fff087819 */ /* 0x000fe20000011418 */
[----:B------:R-:W-:Y:S02]  /*28b50*/  IMAD R26, R26, UR6, RZ ;  /* 0x000000061a1a7c24 */ /* 0x000fe4000f8e02ff */
[----:B------:R-:W-:Y:S04]  /*28b60*/  STL [R1+0x3410], R22 ;  /* 0x0034101601007387 */ /* 0x000fe80000100800 */
[----:B------:R0:W-:Y:S01]  /*28b70*/  STL [R1+0x50], R5 ;  /* 0x0000500501007387 */ /* 0x0001e20000100800 */
[----:B------:R-:W-:-:S02]  /*28b80*/  IMAD R27, R27, UR6, RZ ;  /* 0x000000061b1b7c24 */ /* 0x000fc4000f8e02ff */
[----:B------:R-:W-:Y:S01]  /*28b90*/  IMAD R28, R28, UR6, RZ ;  /* 0x000000061c1c7c24 */ /* 0x000fe2000f8e02ff */
[----:B0-----:R-:W5:Y:S04]  /*28ba0*/  LDL R5, [R1+0x1b8] ;  /* 0x0001b80001057983 */ /* 0x001f680000100800 */
[----:B------:R0:W-:Y:S04]  /*28bb0*/  STL [R1+0x4c], R9 ;  /* 0x00004c0901007387 */ /* 0x0001e80000100800 */
[----:B------:R1:W-:Y:S04]  /*28bc0*/  STL [R1+0x48], R8 ;  /* 0x0000480801007387 */ /* 0x0003e80000100800 */
[----:B------:R-:W5:Y:S01]  /*28bd0*/  LDL R29, [R1+0x1bc] ;  /* 0x0001bc00011d7983 */ /* 0x000f620000100800 */
[----:B0-----:R-:W-:-:S02]  /*28be0*/  SHF.R.S32.HI R9, RZ, 0x1f, R25 ;  /* 0x0000001fff097819 */ /* 0x001fc40000011419 */
[----:B-1----:R-:W-:-:S03]  /*28bf0*/  SHF.R.S32.HI R8, RZ, 0x1f, R26 ;  /* 0x0000001fff087819 */ /* 0x002fc6000001141a */
[----:B------:R0:W-:Y:S04]  /*28c00*/  STL [R1+0x44], R9 ;  /* 0x0000440901007387 */ /* 0x0001e80000100800 */
[----:B------:R1:W-:Y:S01]  /*28c10*/  STL [R1+0x40], R8 ;  /* 0x0000400801007387 */ /* 0x0003e20000100800 */
[----:B0-----:R-:W-:Y:S02]  /*28c20*/  SHF.R.S32.HI R9, RZ, 0x1f, R27 ;  /* 0x0000001fff097819 */ /* 0x001fe4000001141b */
[----:B-1----:R-:W-:-:S03]  /*28c30*/  SHF.R.S32.HI R8, RZ, 0x1f, R28 ;  /* 0x0000001fff087819 */ /* 0x002fc6000001141c */
[----:B------:R-:W-:Y:S04]  /*28c40*/  STL [R1+0x3c], R9 ;  /* 0x00003c0901007387 */ /* 0x000fe80000100800 */
[----:B------:R-:W5:Y:S04]  /*28c50*/  LDL R22, [R1+0x1d8] ;  /* 0x0001d80001167983 */ /* 0x000f680000100800 */
[----:B------:R0:W-:Y:S04]  /*28c60*/  STL [R1+0x38], R8 ;  /* 0x0000380801007387 */ /* 0x0001e80000100800 */
[----:B0-----:R-:W5:Y:S01]  /*28c70*/  LDL R8, [R1+0x1dc] ;  /* 0x0001dc0001087983 */ /* 0x001f620000100800 */
[----:B--2---:R-:W-:-:S05]  /*28c80*/  SHF.R.S32.HI R2, RZ, 0x1f, R2 ;  /* 0x0000001fff027819 */ /* 0x004fca0000011402 */
[----:B------:R0:W-:Y:S04]  /*28c90*/  STL [R1+0x34], R2 ;  /* 0x0000340201007387 */ /* 0x0001e80000100800 */
[----:B------:R-:W2:Y:S04]  /*28ca0*/  LDL R21, [R1+0x1f4] ;  /* 0x0001f40001157983 */ /* 0x000ea80000100800 */
[----:B0-----:R-:W2:Y:S01]  /*28cb0*/  LDL R2, [R1+0x1ec] ;  /* 0x0001ec0001027983 */ /* 0x001ea20000100800 */
[----:B---3--:R-:W-:Y:S02]  /*28cc0*/  SHF.R.S32.HI R9, RZ, 0x1f, R6 ;  /* 0x0000001fff097819 */ /* 0x008fe40000011406 */
[----:B----4-:R-:W-:-:S03]  /*28cd0*/  SHF.R.S32.HI R6, RZ, 0x1f, R11 ;  /* 0x0000001fff067819 */ /* 0x010fc6000001140b */
[----:B------:R-:W-:Y:S04]  /*28ce0*/  STL [R1+0x30], R9 ;  /* 0x0000300901007387 */ /* 0x000fe80000100800 */
[----:B------:R-:W3:Y:S04]  /*28cf0*/  LDL R20, [R1+0x1fc] ;  /* 0x0001fc0001147983 */ /* 0x000ee80000100800 */
[----:B------:R0:W-:Y:S04]  /*28d00*/  STL [R1+0x2c], R6 ;  /* 0x00002c0601007387 */ /* 0x0001e80000100800 */
[----:B------:R-:W4:Y:S04]  /*28d10*/  LDL R11, [R1+0x208] ;  /* 0x00020800010b7983 */ /* 0x000f280000100800 */
[----:B0-----:R-:W4:Y:S01]  /*28d20*/  LDL R6, [R1+0x204] ;  /* 0x0002040001067983 */ /* 0x001f220000100800 */
[----:B-----5:R-:W-:-:S02]  /*28d30*/  SHF.R.S32.HI R9, RZ, 0x1f, R7 ;  /* 0x0000001fff097819 */ /* 0x020fc40000011407 */
[----:B------:R-:W-:Y:S02]  /*28d40*/  SHF.R.S32.HI R7, RZ, 0x1f, R3 ;  /* 0x0000001fff077819 */ /* 0x000fe40000011403 */
[----:B------:R-:W5:Y:S04]  /*28d50*/  LDL R3, [R1+0x210] ;  /* 0x0002100001037983 */ /* 0x000f680000100800 */
[----:B------:R-:W-:Y:S04]  /*28d60*/  STL [R1+0xc8], R9 ;  /* 0x0000c80901007387 */ /* 0x000fe80000100800 */
[----:B------:R-:W-:Y:S01]  /*28d70*/  STL [R1+0xd0], R7 ;  /* 0x0000d00701007387 */ /* 0x000fe20000100800 */
[----:B------:R-:W-:-:S03]  /*28d80*/  SHF.R.S32.HI R0, RZ, 0x1f, R0 ;  /* 0x0000001fff007819 */ /* 0x000fc60000011400 */
[----:B------:R-:W5:Y:S04]  /*28d90*/  LDL R19, [R1+0x214] ;  /* 0x0002140001137983 */ /* 0x000f680000100800 */
[----:B------:R-:W5:Y:S04]  /*28da0*/  LDL R18, [R1+0x21c] ;  /* 0x00021c0001127983 */ /* 0x000f680000100800 */
[----:B------:R0:W-:Y:S04]  /*28db0*/  STL [R1+0xd4], R0 ;  /* 0x0000d40001007387 */ /* 0x0001e80000100800 */
[----:B------:R-:W5:Y:S04]  /*28dc0*/  LDL R17, [R1+0x224] ;  /* 0x0002240001117983 */ /* 0x000f680000100800 */
[----:B------:R-:W5:Y:S04]  /*28dd0*/  LDL R16, [R1+0x228] ;  /* 0x0002280001107983 */ /* 0x000f680000100800 */
[----:B------:R-:W5:Y:S04]  /*28de0*/  LDL R15, [R1+0x234] ;  /* 0x00023400010f7983 */ /* 0x000f680000100800 */
[----:B0-----:R-:W5:Y:S04]  /*28df0*/  LDL R0, [R1+0x240] ;  /* 0x0002400001007983 */ /* 0x001f680000100800 */
[----:B------:R-:W5:Y:S04]  /*28e00*/  LDL R14, [R1+0x238] ;  /* 0x00023800010e7983 */ /* 0x000f680000100800 */
[----:B------:R-:W5:Y:S04]  /*28e10*/  LDL R13, [R1+0x244] ;  /* 0x00024400010d7983 */ /* 0x000f680000100800 */
[----:B------:R-:W5:Y:S01]  /*28e20*/  LDL R12, [R1+0x250] ;  /* 0x00025000010c7983 */ /* 0x000f620000100800 */
[----:B------:R-:W-:-:S05]  /*28e30*/  SHF.R.S32.HI R4, RZ, 0x1f, R4 ;  /* 0x0000001fff047819 */ /* 0x000fca0000011404 */
[----:B------:R0:W-:Y:S04]  /*28e40*/  STL [R1+0xd8], R4 ;  /* 0x0000d80401007387 */ /* 0x0001e80000100800 */
[----:B------:R-:W5:Y:S04]  /*28e50*/  LDL R10, [R1+0x260] ;  /* 0x00026000010a7983 */ /* 0x000f680000100800 */
[----:B0-----:R-:W5:Y:S01]  /*28e60*/  LDL R4, [R1+0x25c] ;  /* 0x00025c0001047983 */ /* 0x001f620000100800 */
[----:B------:R-:W-:-:S03]  /*28e70*/  SHF.R.S32.HI R7, RZ, 0x1f, R5 ;  /* 0x0000001fff077819 */ /* 0x000fc60000011405 */
[----:B------:R-:W5:Y:S04]  /*28e80*/  LDL R5, [R1+0x268] ;  /* 0x0002680001057983 */ /* 0x000f680000100800 */
[----:B------:R0:W-:Y:S04]  /*28e90*/  STL [R1+0xdc], R7 ;  /* 0x0000dc0701007387 */ /* 0x0001e80000100800 */
[----:B------:R-:W5:Y:S01]  /*28ea0*/  LDL R9, [R1+0x280] ;  /* 0x0002800001097983 */ /* 0x000f620000100800 */
[----:B------:R-:W-:-:S03]  /*28eb0*/  SHF.R.S32.HI R29, RZ, 0x1f, R29 ;  /* 0x0000001fff1d7819 */ /* 0x000fc6000001141d */
[----:B0-----:R-:W5:Y:S04]  /*28ec0*/  LDL R7, [R1+0x284] ;  /* 0x0002840001077983 */ /* 0x001f680000100800 */
[----:B------:R0:W-:Y:S04]  /*28ed0*/  STL [R1+0xe0], R29 ;  /* 0x0000e01d01007387 */ /* 0x0001e80000100800 */
[----:B0-----:R-:W5:Y:S01]  /*28ee0*/  LDL R29, [R1+0x28c] ;  /* 0x00028c00011d7983 */ /* 0x001f620000100800 */
[----:B------:R-:W-:-:S05]  /*28ef0*/  SHF.R.S32.HI R22, RZ, 0x1f, R22 ;  /* 0x0000001fff167819 */ /* 0x000fca0000011416 */
[----:B------:R-:W-:Y:S01]  /*28f00*/  STL [R1+0xe4], R22 ;  /* 0x0000e41601007387 */ /* 0x000fe20000100800 */
[----:B------:R-:W-:-:S05]  /*28f10*/  SHF.R.S32.HI R8, RZ, 0x1f, R8 ;  /* 0x0000001fff087819 */ /* 0x000fca0000011408 */
[----:B------:R0:W-:Y:S04]  /*28f20*/  STL [R1+0xe8], R8 ;  /* 0x0000e80801007387 */ /* 0x0001e80000100800 */
[----:B0-----:R-:W5:Y:S01]  /*28f30*/  LDL R8, [R1+0x290] ;  /* 0x0002900001087983 */ /* 0x001f620000100800 */
[----:B--2---:R-:W-:Y:S02]  /*28f40*/  SHF.R.S32.HI R21, RZ, 0x1f, R21 ;  /* 0x0000001fff157819 */ /* 0x004fe40000011415 */
[----:B------:R-:W-:Y:S02]  /*28f50*/  SHF.R.S32.HI R22, RZ, 0x1f, R2 ;  /* 0x0000001fff167819 */ /* 0x000fe40000011402 */
[----:B------:R-:W2:Y:S04]  /*28f60*/  LDL R2, [R1+0x29c] ;  /* 0x00029c0001027983 */ /* 0x000ea80000100800 */
[----:B------:R3:W-:Y:S04]  /*28f70*/  STL [R1+0xec], R22 ;  /* 0x0000ec1601007387 */ /* 0x0007e80000100800 */
[----:B------:R0:W-:Y:S01]  /*28f80*/  STL [R1+0xf0], R21 ;  /* 0x0000f01501007387 */ /* 0x0001e20000100800 */
[----:B---3--:R-:W-:-:S05]  /*28f90*/  SHF.R.S32.HI R22, RZ, 0x1f, R20 ;  /* 0x0000001fff167819 */ /* 0x008fca0000011414 */
[----:B------:R-:W-:Y:S01]  /*28fa0*/  STL [R1+0xf4], R22 ;  /* 0x0000f41601007387 */ /* 0x000fe20000100800 */
[----:B----4-:R-:W-:Y:S02]  /*28fb0*/  SHF.R.S32.HI R20, RZ, 0x1f, R11 ;  /* 0x0000001fff147819 */ /* 0x010fe4000001140b */
[----:B0-----:R-:W-:Y:S02]  /*28fc0*/  SHF.R.S32.HI R21, RZ, 0x1f, R6 ;  /* 0x0000001fff157819 */ /* 0x001fe40000011406 */
[----:B------:R-:W3:Y:S04]  /*28fd0*/  LDL R6, [R1+0x2a0] ;  /* 0x0002a00001067983 */ /* 0x000ee80000100800 */
[----:B------:R5:W-:Y:S04]  /*28fe0*/  STL [R1+0xf8], R21 ;  /* 0x0000f81501007387 */ /* 0x000be80000100800 */
[----:B------:R-:W4:Y:S04]  /*28ff0*/  LDL R11, [R1+0x2a8] ;  /* 0x0002a800010b7983 */ /* 0x000f280000100800 */
[----:B------:R0:W-:Y:S01]  /*29000*/  STL [R1+0xfc], R20 ;  /* 0x0000fc1401007387 */ /* 0x0001e20000100800 */
[----:B-----5:R-:W-:-:S03]  /*29010*/  SHF.R.S32.HI R21, RZ, 0x1f, R3 ;  /* 0x0000001fff157819 */ /* 0x020fc60000011403 */
[----:B------:R-:W5:Y:S01]  /*29020*/  LDL R3, [R1+0x2b0] ;  /* 0x0002b00001037983 */ /* 0x000f620000100800 */
[----:B0-----:R-:W-:-:S03]  /*29030*/  SHF.R.S32.HI R20, RZ, 0x1f, R19 ;  /* 0x0000001fff147819 */ /* 0x001fc60000011413 */
[----:B------:R-:W-:Y:S01]  /*29040*/  STL [R1+0x100], R21 ;  /* 0x0001001501007387 */ /* 0x000fe20000100800 */
[----:B------:R-:W-:-:S03]  /*29050*/  SHF.R.S32.HI R19, RZ, 0x1f, R18 ;  /* 0x0000001fff137819 */ /* 0x000fc60000011412 */
        /* <DEDUP_REMOVED lines=8> */
[----:B------:R-:W-:Y:S04]  /*290e0*/  STL [R1+0x118], R16 ;  /* 0x0001181001007387 */ /* 0x000fe80000100800 */
[----:B------:R-:W5:Y:S01]  /*290f0*/  LDL R0, [R1+0x2b8] ;  /* 0x0002b80001007983 */ /* 0x000f620000100800 */
[----:B------:R-:W-:-:S05]  /*29100*/  SHF.R.S32.HI R14, RZ, 0x1f, R14 ;  /* 0x0000001fff0e7819 */ /* 0x000fca000001140e */
[----:B------:R0:W-:Y:S04]  /*29110*/  STL [R1+0x11c], R14 ;  /* 0x00011c0e01007387 */ /* 0x0001e80000100800 */
[----:B------:R-:W-:Y:S01]  /*29120*/  STL [R1+0x120], R15 ;  /* 0x0001200f01007387 */ /* 0x000fe20000100800 */
[----:B0-----:R-:W-:Y:S02]  /*29130*/  SHF.R.S32.HI R14, RZ, 0x1f, R13 ;  /* 0x0000001fff0e7819 */ /* 0x001fe4000001140d */
[----:B------:R-:W-:-:S03]  /*29140*/  SHF.R.S32.HI R13, RZ, 0x1f, R12 ;  /* 0x0000001fff0d7819 */ /* 0x000fc6000001140c */
[----:B------:R-:W-:Y:S01]  /*29150*/  STL [R1+0x124], R14 ;  /* 0x0001240e01007387 */ /* 0x000fe20000100800 */
[----:B------:R-:W-:Y:S02]  /*29160*/  SHF.R.S32.HI R10, RZ, 0x1f, R10 ;  /* 0x0000001fff0a7819 */ /* 0x000fe4000001140a */
[----:B------:R-:W-:Y:S02]  /*29170*/  SHF.R.S32.HI R12, RZ, 0x1f, R4 ;  /* 0x0000001fff0c7819 */ /* 0x000fe40000011404 */
[----:B------:R-:W5:Y:S04]  /*29180*/  LDL R4, [R1+0x2c0] ;  /* 0x0002c00001047983 */ /* 0x000f680000100800 */
[----:B------:R-:W-:Y:S04]  /*29190*/  STL [R1+0x128], R13 ;  /* 0x0001280d01007387 */ /* 0x000fe80000100800 */
[----:B------:R0:W-:Y:S02]  /*291a0*/  STL [R1+0x12c], R12 ;  /* 0x00012c0c01007387 */ /* 0x0001e40000100800 */
[----:B0-----:R-:W-:-:S02]  /*291b0*/  SHF.R.S32.HI R12, RZ, 0x1f, R5 ;  /* 0x0000001fff0c7819 */ /* 0x001fc40000011405 */
[----:B------:R-:W5:Y:S01]  /*291c0*/  LDL R5, [R1+0x2c8] ;  /* 0x0002c80001057983 */ /* 0x000f620000100800 */
[----:B------:R-:W-:-:S03]  /*291d0*/  SHF.R.S32.HI R7, RZ, 0x1f, R7 ;  /* 0x0000001fff077819 */ /* 0x000fc60000011407 */
[----:B------:R0:W-:Y:S04]  /*291e0*/  STL [R1+0x130], R10 ;  /* 0x0001300a01007387 */ /* 0x0001e80000100800 */
[----:B------:R-:W-:Y:S01]  /*291f0*/  STL [R1+0x134], R12 ;  /* 0x0001340c01007387 */ /* 0x000fe20000100800 */
[----:B0-----:R-:W-:-:S05]  /*29200*/  SHF.R.S32.HI R10, RZ, 0x1f, R9 ;  /* 0x0000001fff0a7819 */ /* 0x001fca0000011409 */
[----:B------:R-:W-:Y:S01]  /*29210*/  STL [R1+0x138], R10 ;  /* 0x0001380a01007387 */ /* 0x000fe20000100800 */
[----:B------:R-:W-:-:S03]  /*29220*/  SHF.R.S32.HI R9, RZ, 0x1f, R29 ;  /* 0x0000001fff097819 */ /* 0x000fc6000001141d */
[----:B------:R-:W5:Y:S04]  /*29230*/  LDL R22, [R1+0x2d0] ;  /* 0x0002d00001167983 */ /* 0x000f680000100800 */
[----:B------:R0:W-:Y:S04]  /*29240*/  STL [R1+0x13c], R7 ;  /* 0x00013c0701007387 */ /* 0x0001e80000100800 */
[----:B0-----:R-:W5:Y:S04]  /*29250*/  LDL R7, [R1+0x2e4] ;  /* 0x0002e40001077983 */ /* 0x001f680000100800 */
[----:B------:R-:W-:Y:S04]  /*29260*/  STL [R1+0x140], R9 ;  /* 0x0001400901007387 */ /* 0x000fe80000100800 */
[----:B------:R-:W5:Y:S01]  /*29270*/  LDL R29, [R1+0x2fc] ;  /* 0x0002fc00011d7983 */ /* 0x000f620000100800 */
[----:B------:R-:W-:-:S03]  /*29280*/  SHF.R.S32.HI R8, RZ, 0x1f, R8 ;  /* 0x0000001fff087819 */ /* 0x000fc60000011408 */
[----:B------:R-:W5:Y:S04]  /*29290*/  LDL R21, [R1+0x300] ;  /* 0x0003000001157983 */ /* 0x000f680000100800 */
[----:B------:R0:W-:Y:S04]  /*292a0*/  STL [R1+0x144], R8 ;  /* 0x0001440801007387 */ /* 0x0001e80000100800 */
[----:B------:R-:W5:Y:S01]  /*292b0*/  LDL R20, [R1+0x308] ;  /* 0x0003080001147983 */ /* 0x000f620000100800 */
[----:B--2---:R-:W-:-:S05]  /*292c0*/  SHF.R.S32.HI R2, RZ, 0x1f, R2 ;  /* 0x0000001fff027819 */ /* 0x004fca0000011402 */
[----:B------:R1:W-:Y:S04]  /*292d0*/  STL [R1+0x148], R2 ;  /* 0x0001480201007387 */ /* 0x0003e80000100800 */
[----:B0-----:R-:W2:Y:S04]  /*292e0*/  LDL R8, [R1+0x310] ;  /* 0x0003100001087983 */ /* 0x001ea80000100800 */
[----:B-1----:R-:W2:Y:S01]  /*292f0*/  LDL R2, [R1+0x318] ;  /* 0x0003180001027983 */ /* 0x002ea20000100800 */
[----:B---3--:R-:W-:Y:S02]  /*29300*/  SHF.R.S32.HI R9, RZ, 0x1f, R6 ;  /* 0x0000001fff097819 */ /* 0x008fe40000011406 */
[----:B----4-:R-:W-:-:S02]  /*29310*/  SHF.R.S32.HI R6, RZ, 0x1f, R11 ;  /* 0x0000001fff067819 */ /* 0x010fc4000001140b */
[----:B------:R-:W3:Y:S04]  /*29320*/  LDL R11, [R1+0x364] ;  /* 0x00036400010b7983 */ /* 0x000ee80000100800 */
[----:B------:R-:W-:Y:S01]  /*29330*/  STL [R1+0x14c], R9 ;  /* 0x00014c0901007387 */ /* 0x000fe20000100800 */
[----:B-----5:R-:W-:-:S03]  /*29340*/  SHF.R.S32.HI R3, RZ, 0x1f, R3 ;  /* 0x0000001fff037819 */ /* 0x020fc60000011403 */
[----:B------:R-:W-:Y:S04]  /*29350*/  STL [R1+0x150], R6 ;  /* 0x0001500601007387 */ /* 0x000fe80000100800 */
[----:B------:R-:W4:Y:S04]  /*29360*/  LDL R19, [R1+0x368] ;  /* 0x0003680001137983 */ /* 0x000f280000100800 */
[----:B------:R-:W5:Y:S04]  /*29370*/  LDL R18, [R1+0x370] ;  /* 0x0003700001127983 */ /* 0x000f680000100800 */
[----:B------:R0:W-:Y:S04]  /*29380*/  STL [R1+0x154], R3 ;  /* 0x0001540301007387 */ /* 0x0001e80000100800 */
[----:B------:R-:W5:Y:S04]  /*29390*/  LDL R17, [R1+0x374] ;  /* 0x0003740001117983 */ /* 0x000f680000100800 */
[----:B------:R-:W5:Y:S04]  /*293a0*/  LDL R16, [R1+0x378] ;  /* 0x0003780001107983 */ /* 0x000f680000100800 */
[----:B------:R-:W5:Y:S04]  /*293b0*/  LDL R15, [R1+0x380] ;  /* 0x00038000010f7983 */ /* 0x000f680000100800 */
[----:B0-----:R-:W5:Y:S04]  /*293c0*/  LDL R3, [R1+0x3a0] ;  /* 0x0003a00001037983 */ /* 0x001f680000100800 */
[----:B------:R-:W5:Y:S01]  /*293d0*/  LDL R14, [R1+0x384] ;  /* 0x00038400010e7983 */ /* 0x000f620000100800 */
[----:B------:R-:W-:-:S03]  /*293e0*/  SHF.R.S32.HI R0, RZ, 0x1f, R0 ;  /* 0x0000001fff007819 */ /* 0x000fc60000011400 */
[----:B------:R-:W5:Y:S04]  /*293f0*/  LDL R13, [R1+0x3ac] ;  /* 0x0003ac00010d7983 */ /* 0x000f680000100800 */
[----:B------:R-:W5:Y:S04]  /*29400*/  LDL R12, [R1+0x3b0] ;  /* 0x0003b000010c7983 */ /* 0x000f680000100800 */
[----:B------:R0:W-:Y:S04]  /*29410*/  STL [R1+0x158], R0 ;  /* 0x0001580001007387 */ /* 0x0001e80000100800 */
[----:B------:R-:W5:Y:S04]  /*29420*/  LDL R10, [R1+0x3bc] ;  /* 0x0003bc00010a7983 */ /* 0x000f680000100800 */
[----:B0-----:R-:W5:Y:S01]  /*29430*/  LDL R0, [R1+0x3b4] ;  /* 0x0003b40001007983 */ /* 0x001f620000100800 */
[----:B------:R-:W-:-:S03]  /*29440*/  SHF.R.S32.HI R6, RZ, 0x1f, R4 ;  /* 0x0000001fff067819 */ /* 0x000fc60000011404 */
[----:B------:R-:W5:Y:S04]  /*29450*/  LDL R4, [R1+0x3c0] ;  /* 0x0003c00001047983 */ /* 0x000f680000100800 */
[----:B------:R0:W-:Y:S04]  /*29460*/  STL [R1+0x15c], R6 ;  /* 0x00015c0601007387 */ /* 0x0001e80000100800 */
[----:B------:R-:W5:Y:S04]  /*29470*/  LDL R9, [R1+0x3c8] ;  /* 0x0003c80001097983 */ /* 0x000f680000100800 */
[----:B0-----:R-:W5:Y:S01]  /*29480*/  LDL R6, [R1+0x3cc] ;  /* 0x0003cc0001067983 */ /* 0x001f620000100800 */
[----:B------:R-:W-:-:S05]  /*29490*/  SHF.R.S32.HI R5, RZ, 0x1f, R5 ;  /* 0x0000001fff057819 */ /* 0x000fca0000011405 */
[----:B------:R0:W-:Y:S04]  /*294a0*/  STL [R1+0x160], R5 ;  /* 0x0001600501007387 */ /* 0x0001e80000100800 */
[----:B0-----:R-:W5:Y:S01]  /*294b0*/  LDL R5, [R1+0x3d4] ;  /* 0x0003d40001057983 */ /* 0x001f620000100800 */
[----:B------:R-:W-:-:S05]  /*294c0*/  SHF.R.S32.HI R22, RZ, 0x1f, R22 ;  /* 0x0000001fff167819 */ /* 0x000fca0000011416 */
[----:B------:R0:W-:Y:S01]  /*294d0*/  STL [R1+0x164], R22 ;  /* 0x0001641601007387 */ /* 0x0001e20000100800 */
[----:B------:R-:W-:-:S05]  /*294e0*/  SHF.R.S32.HI R7, RZ, 0x1f, R7 ;  /* 0x0000001fff077819 */ /* 0x000fca0000011407 */
[----:B------:R1:W-:Y:S01]  /*294f0*/  STL [R1+0x168], R7 ;  /* 0x0001680701007387 */ /* 0x0003e20000100800 */
[----:B0-----:R-:W-:-:S03]  /*29500*/  SHF.R.S32.HI R22, RZ, 0x1f, R29 ;  /* 0x0000001fff167819 */ /* 0x001fc6000001141d */
[----:B------:R-:W5:Y:S04]  /*29510*/  LDL R29, [R1+0x3dc] ;  /* 0x0003dc00011d7983 */ /* 0x000f680000100800 */
[----:B-1----:R-:W5:Y:S01]  /*29520*/  LDL R7, [R1+0x3d8] ;  /* 0x0003d80001077983 */ /* 0x002f620000100800 */
[----:B------:R-:W-:-:S03]  /*29530*/  SHF.R.S32.HI R21, RZ, 0x1f, R21 ;  /* 0x0000001fff157819 */ /* 0x000fc60000011415 */
[----:B------:R0:W-:Y:S04]  /*29540*/  STL [R1+0x16c], R22 ;  /* 0x00016c1601007387 */ /* 0x0001e80000100800 */
[----:B------:R2:W-:Y:S01]  /*29550*/  STL [R1+0x170], R21 ;  /* 0x0001701501007387 */ /* 0x0005e20000100800 */
[----:B0-----:R-:W-:-:S05]  /*29560*/  SHF.R.S32.HI R22, RZ, 0x1f, R20 ;  /* 0x0000001fff167819 */ /* 0x001fca0000011414 */
[----:B------:R-:W-:Y:S01]  /*29570*/  STL [R1+0x174], R22 ;  /* 0x0001741601007387 */ /* 0x000fe20000100800 */
[----:B--2---:R-:W-:-:S03]  /*29580*/  SHF.R.S32.HI R21, RZ, 0x1f, R8 ;  /* 0x0000001fff157819 */ /* 0x004fc60000011408 */
[----:B------:R-:W2:Y:S01]  /*29590*/  LDL R8, [R1+0x43c] ;  /* 0x00043c0001087983 */ /* 0x000ea20000100800 */
[----:B------:R-:W-:-:S03]  /*295a0*/  SHF.R.S32.HI R20, RZ, 0x1f, R2 ;  /* 0x0000001fff147819 */ /* 0x000fc60000011402 */
[----:B------:R3:W-:Y:S04]  /*295b0*/  STL [R1+0x178], R21 ;  /* 0x0001781501007387 */ /* 0x0007e80000100800 */
[----:B------:R-:W2:Y:S04]  /*295c0*/  LDL R2, [R1+0x454] ;  /* 0x0004540001027983 */ /* 0x000ea80000100800 */
[----:B------:R4:W-:Y:S01]  /*295d0*/  STL [R1+0x17c], R20 ;  /* 0x00017c1401007387 */ /* 0x0009e20000100800 */
[----:B---3--:R-:W-:-:S03]  /*295e0*/  SHF.R.S32.HI R21, RZ, 0x1f, R11 ;  /* 0x0000001fff157819 */ /* 0x008fc6000001140b */
[----:B------:R-:W3:Y:S04]  /*295f0*/  LDL R11, [R1+0x4a4] ;  /* 0x0004a400010b7983 */ /* 0x000ee80000100800 */
[----:B------:R-:W-:Y:S01]  /*29600*/  STL [R1+0x180], R21 ;  /* 0x0001801501007387 */ /* 0x000fe20000100800 */
[----:B----4-:R-:W-:Y:S02]  /*29610*/  SHF.R.S32.HI R20, RZ, 0x1f, R19 ;  /* 0x0000001fff147819 */ /* 0x010fe40000011413 */
[----:B-----5:R-:W-:-:S03]  /*29620*/  SHF.R.S32.HI R19, RZ, 0x1f, R18 ;  /* 0x0000001fff137819 */ /* 0x020fc60000011412 */
        /* <DEDUP_REMOVED lines=9> */
[----:B------:R-:W4:Y:S01]  /*296c0*/  LDL R3, [R1+0x4e8] ;  /* 0x0004e80001037983 */ /* 0x000f220000100800 */
[----:B------:R-:W-:-:S05]  /*296d0*/  SHF.R.S32.HI R14, RZ, 0x1f, R14 ;  /* 0x0000001fff0e7819 */ /* 0x000fca000001140e */
[----:B------:R0:W-:Y:S04]  /*296e0*/  STL [R1+0x1a8], R14 ;  /* 0x0001a80e01007387 */ /* 0x0001e80000100800 */
[----:B------:R-:W-:Y:S01]  /*296f0*/  STL [R1+0x1ac], R15 ;  /* 0x0001ac0f01007387 */ /* 0x000fe20000100800 */
[----:B0-----:R-:W-:Y:S02]  /*29700*/  SHF.R.S32.HI R14, RZ, 0x1f, R13 ;  /* 0x0000001fff0e7819 */ /* 0x001fe4000001140d */
[----:B------:R-:W-:-:S03]  /*29710*/  SHF.R.S32.HI R13, RZ, 0x1f, R0 ;  /* 0x0000001fff0d7819 */ /* 0x000fc60000011400 */
[----:B------:R-:W-:Y:S04]  /*29720*/  STL [R1+0x1b4], R14 ;  /* 0x0001b40e01007387 */ /* 0x000fe80000100800 */
[----:B------:R-:W5:Y:S01]  /*29730*/  LDL R0, [R1+0x4f0] ;  /* 0x0004f00001007983 */ /* 0x000f620000100800 */
[----:B------:R-:W-:-:S05]  /*29740*/  SHF.R.S32.HI R12, RZ, 0x1f, R12 ;  /* 0x0000001fff0c7819 */ /* 0x000fca000001140c */
[----:B------:R0:W-:Y:S04]  /*29750*/  STL [R1+0x1c0], R12 ;  /* 0x0001c00c01007387 */ /* 0x0001e80000100800 */
[----:B------:R-:W-:Y:S01]  /*29760*/  STL [R1+0x1c4], R13 ;  /* 0x0001c40d01007387 */ /* 0x000fe20000100800 */
[----:B------:R-:W-:Y:S02]  /*29770*/  SHF.R.S32.HI R9, RZ, 0x1f, R9 ;  /* 0x0000001fff097819 */ /* 0x000fe40000011409 */
[----:B0-----:R-:W-:Y:S02]  /*29780*/  SHF.R.S32.HI R12, RZ, 0x1f, R10 ;  /* 0x0000001fff0c7819 */ /* 0x001fe4000001140a */
[----:B------:R-:W-:Y:S02]  /*29790*/  SHF.R.S32.HI R10, RZ, 0x1f, R4 ;  /* 0x0000001fff0a7819 */ /* 0x000fe40000011404 */
[----:B------:R-:W5:Y:S01]  /*297a0*/  LDL R4, [R1+0x52c] ;  /* 0x00052c0001047983 */ /* 0x000f620000100800 */
[----:B------:R-:W-:-:S03]  /*297b0*/  SHF.R.S32.HI R6, RZ, 0x1f, R6 ;  /* 0x0000001fff067819 */ /* 0x000fc60000011406 */
[----:B------:R-:W-:Y:S04]  /*297c0*/  STL [R1+0x1c8], R12 ;  /* 0x0001c80c01007387 */ /* 0x000fe80000100800 */
[----:B------:R-:W-:Y:S04]  /*297d0*/  STL [R1+0x1cc], R10 ;  /* 0x0001cc0a01007387 */ /* 0x000fe80000100800 */
[----:B------:R-:W-:Y:S04]  /*297e0*/  STL [R1+0x1d0], R9 ;  /* 0x0001d00901007387 */ /* 0x000fe80000100800 */
[----:B------:R-:W5:Y:S01]  /*297f0*/  LDL R22, [R1+0x530] ;  /* 0x0005300001167983 */ /* 0x000f620000100800 */
[----:B------:R-:W-:-:S03]  /*29800*/  SHF.R.S32.HI R5, RZ, 0x1f, R5 ;  /* 0x0000001fff057819 */ /* 0x000fc60000011405 */
[----:B------:R0:W-:Y:S04]  /*29810*/  STL [R1+0x1d4], R6 ;  /* 0x0001d40601007387 */ /* 0x0001e80000100800 */
[----:B0-----:R-:W5:Y:S04]  /*29820*/  LDL R6, [R1+0x57c] ;  /* 0x00057c0001067983 */ /* 0x001f680000100800 */
[----:B------:R0:W-:Y:S04]  /*29830*/  STL [R1+0x1e0], R5 ;  /* 0x0001e00501007387 */ /* 0x0001e80000100800 */
[----:B------:R-:W5:Y:S04]  /*29840*/  LDL R21, [R1+0x5a8] ;  /* 0x0005a80001157983 */ /* 0x000f680000100800 */
[----:B0-----:R-:W5:Y:S01]  /*29850*/  LDL R5, [R1+0x5a4] ;  /* 0x0005a40001057983 */ /* 0x001f620000100800 */
[----:B------:R-:W-:-:S02]  /*29860*/  SHF.R.S32.HI R9, RZ, 0x1f, R7 ;  /* 0x0000001fff097819 */ /* 0x000fc40000011407 */
[----:B------:R-:W-:-:S03]  /*29870*/  SHF.R.S32.HI R7, RZ, 0x1f, R29 ;  /* 0x0000001fff077819 */ /* 0x000fc6000001141d */
[----:B------:R-:W-:Y:S04]  /*29880*/  STL [R1+0x1e4], R9 ;  /* 0x0001e40901007387 */ /* 0x000fe80000100800 */
[----:B------:R-:W5:Y:S04]  /*29890*/  LDL R20, [R1+0x5e0] ;  /* 0x0005e00001147983 */ /* 0x000f680000100800 */
[----:B------:R0:W-:Y:S04]  /*298a0*/  STL [R1+0x1e8], R7 ;  /* 0x0001e80701007387 */ /* 0x0001e80000100800 */
[----:B------:R-:W5:Y:S04]  /*298b0*/  LDL R29, [R1+0x654] ;  /* 0x00065400011d7983 */ /* 0x000f680000100800 */
[----:B0-----:R-:W5:Y:S01]  /*298c0*/  LDL R7, [R1+0x620] ;  /* 0x0006200001077983 */ /* 0x001f620000100800 */
[----:B--2---:R-:W-:-:S02]  /*298d0*/  SHF.R.S32.HI R8, RZ, 0x1f, R8 ;  /* 0x0000001fff087819 */ /* 0x004fc40000011408 */
[----:B------:R-:W-:Y:S02]  /*298e0*/  SHF.R.S32.HI R9, RZ, 0x1f, R2 ;  /* 0x0000001fff097819 */ /* 0x000fe40000011402 */
[----:B------:R-:W2:Y:S04]  /*298f0*/  LDL R2, [R1+0x660] ;  /* 0x0006600001027983 */ /* 0x000ea80000100800 */
[----:B------:R3:W-:Y:S04]  /*29900*/  STL [R1+0x1f0], R8 ;  /* 0x0001f00801007387 */ /* 0x0007e80000100800 */
[----:B------:R-:W-:Y:S04]  /*29910*/  STL [R1+0x1f8], R9 ;  /* 0x0001f80901007387 */ /* 0x000fe80000100800 */
[----:B------:R-:W2:Y:S04]  /*29920*/  LDL R19, [R1+0x664] ;  /* 0x0006640001137983 */ /* 0x000ea80000100800 */
[----:B------:R-:W2:Y:S01]  /*29930*/  LDL R18, [R1+0x67c] ;  /* 0x00067c0001127983 */ /* 0x000ea20000100800 */
[----:B---3--:R-:W-:-:S05]  /*29940*/  SHF.R.S32.HI R8, RZ, 0x1f, R11 ;  /* 0x0000001fff087819 */ /* 0x008fca000001140b */
[----:B------:R-:W-:Y:S04]  /*29950*/  STL [R1+0x200], R8 ;  /* 0x0002000801007387 */ /* 0x000fe80000100800 */
[----:B------:R-:W3:Y:S04]  /*29960*/  LDL R17, [R1+0x6ec] ;  /* 0x0006ec0001117983 */ /* 0x000ee80000100800 */
[----:B------:R-:W3:Y:S04]  /*29970*/  LDL R16, [R1+0x6fc] ;  /* 0x0006fc0001107983 */ /* 0x000ee80000100800 */
[----:B------:R-:W3:Y:S04]  /*29980*/  LDL R15, [R1+0x730] ;  /* 0x00073000010f7983 */ /* 0x000ee80000100800 */
[----:B------:R-:W3:Y:S04]  /*29990*/  LDL R11, [R1+0x760] ;  /* 0x00076000010b7983 */ /* 0x000ee80000100800 */
[----:B------:R-:W3:Y:S04]  /*299a0*/  LDL R14, [R1+0x734] ;  /* 0x00073400010e7983 */ /* 0x000ee80000100800 */
[----:B------:R-:W3:Y:S04]  /*299b0*/  LDL R13, [R1+0x788] ;  /* 0x00078800010d7983 */ /* 0x000ee80000100800 */
[----:B------:R-:W3:Y:S01]  /*299c0*/  LDL R12, [R1+0x7c0] ;  /* 0x0007c000010c7983 */ /* 0x000ee20000100800 */
[----:B----4-:R-:W-:-:S05]  /*299d0*/  SHF.R.S32.HI R3, RZ, 0x1f, R3 ;  /* 0x0000001fff037819 */ /* 0x010fca0000011403 */
[----:B------:R0:W-:Y:S04]  /*299e0*/  STL [R1+0x20c], R3 ;  /* 0x00020c0301007387 */ /* 0x0001e80000100800 */
[----:B------:R-:W4:Y:S04]  /*299f0*/  LDL R10, [R1+0x7d0] ;  /* 0x0007d000010a7983 */ /* 0x000f280000100800 */
[----:B0-----:R-:W4:Y:S01]  /*29a00*/  LDL R3, [R1+0x7d4] ;  /* 0x0007d40001037983 */ /* 0x001f220000100800 */
[----:B-----5:R-:W-:-:S03]  /*29a10*/  SHF.R.S32.HI R8, RZ, 0x1f, R0 ;  /* 0x0000001fff087819 */ /* 0x020fc60000011400 */
        /* <DEDUP_REMOVED lines=8> */
[----:B------:R-:W-:Y:S01]  /*29aa0*/  STL [R1+0x22c], R22 ;  /* 0x00022c1601007387 */ /* 0x000fe20000100800 */
[----:B------:R-:W-:-:S05]  /*29ab0*/  SHF.R.S32.HI R6, RZ, 0x1f, R6 ;  /* 0x0000001fff067819 */ /* 0x000fca0000011406 */
[----:B------:R0:W-:Y:S01]  /*29ac0*/  STL [R1+0x230], R6 ;  /* 0x0002300601007387 */ /* 0x0001e20000100800 */
[----:B------:R-:W-:-:S03]  /*29ad0*/  SHF.R.S32.HI R21, RZ, 0x1f, R21 ;  /* 0x0000001fff157819 */ /* 0x000fc60000011415 */
[----:B0-----:R-:W5:Y:S01]  /*29ae0*/  LDL R6, [R1+0x7b8] ;  /* 0x0007b80001067983 */ /* 0x001f620000100800 */
[----:B------:R-:W-:-:S03]  /*29af0*/  SHF.R.S32.HI R22, RZ, 0x1f, R5 ;  /* 0x0000001fff167819 */ /* 0x000fc60000011405 */
[----:B------:R-:W5:Y:S04]  /*29b00*/  LDL R5, [R1+0x7b4] ;  /* 0x0007b40001057983 */ /* 0x000f680000100800 */
[----:B------:R0:W-:Y:S04]  /*29b10*/  STL [R1+0x23c], R22 ;  /* 0x00023c1601007387 */ /* 0x0001e80000100800 */
[----:B------:R1:W-:Y:S01]  /*29b20*/  STL [R1+0x248], R21 ;  /* 0x0002481501007387 */ /* 0x0003e20000100800 */
[----:B0-----:R-:W-:-:S05]  /*29b30*/  SHF.R.S32.HI R22, RZ, 0x1f, R20 ;  /* 0x0000001fff167819 */ /* 0x001fca0000011414 */
[----:B------:R-:W-:Y:S01]  /*29b40*/  STL [R1+0x24c], R22 ;  /* 0x00024c1601007387 */ /* 0x000fe20000100800 */
[----:B------:R-:W-:Y:S02]  /*29b50*/  SHF.R.S32.HI R20, RZ, 0x1f, R29 ;  /* 0x0000001fff147819 */ /* 0x000fe4000001141d */
[----:B-1----:R-:W-:Y:S02]  /*29b60*/  SHF.R.S32.HI R21, RZ, 0x1f, R7 ;  /* 0x0000001fff157819 */ /* 0x002fe40000011407 */
[----:B------:R-:W5:Y:S04]  /*29b70*/  LDL R7, [R1+0x7b0] ;  /* 0x0007b00001077983 */ /* 0x000f680000100800 */
[----:B------:R2:W-:Y:S04]  /*29b80*/  STL [R1+0x254], R21 ;  /* 0x0002541501007387 */ /* 0x0005e80000100800 */
[----:B------:R-:W5:Y:S04]  /*29b90*/  LDL R29, [R1+0x7ac] ;  /* 0x0007ac00011d7983 */ /* 0x000f680000100800 */
[----:B------:R0:W-:Y:S01]  /*29ba0*/  STL [R1+0x258], R20 ;  /* 0x0002581401007387 */ /* 0x0001e20000100800 */
[----:B--2---:R-:W-:-:S03]  /*29bb0*/  SHF.R.S32.HI R21, RZ, 0x1f, R2 ;  /* 0x0000001fff157819 */ /* 0x004fc60000011402 */
[----:B------:R-:W2:Y:S04]  /*29bc0*/  LDL R2, [R1+0x7a8] ;  /* 0x0007a80001027983 */ /* 0x000ea80000100800 */
[----:B------:R-:W-:Y:S01]  /*29bd0*/  STL [R1+0x264], R21 ;  /* 0x0002641501007387 */ /* 0x000fe20000100800 */
[----:B0-----:R-:W-:Y:S02]  /*29be0*/  SHF.R.S32.HI R20, RZ, 0x1f, R19 ;  /* 0x0000001fff147819 */ /* 0x001fe40000011413 */
[----:B------:R-:W-:-:S03]  /*29bf0*/  SHF.R.S32.HI R19, RZ, 0x1f, R18 ;  /* 0x0000001fff137819 */ /* 0x000fc60000011412 */
[----:B------:R-:W-:Y:S04]  /*29c00*/  STL [R1+0x26c], R20 ;  /* 0x00026c1401007387 */ /* 0x000fe80000100800 */
[----:B------:R-:W-:Y:S01]  /*29c10*/  STL [R1+0x270], R19 ;  /* 0x0002701301007387 */ /* 0x000fe20000100800 */
[----:B---3--:R-:W-:Y:S02]  /*29c20*/  SHF.R.S32.HI R18, RZ, 0x1f, R17 ;  /* 0x0000001fff127819 */ /* 0x008fe40000011411 */
[----:B------:R-:W-:-:S03]  /*29c30*/  SHF.R.S32.HI R17, RZ, 0x1f, R16 ;  /* 0x0000001fff117819 */ /* 0x000fc60000011410 */
[----:B------:R-:W-:Y:S01]  /*29c40*/  STL [R1+0x274], R18 ;  /* 0x0002741201007387 */ /* 0x000fe20000100800 */
[----:B------:R-:W-:-:S03]  /*29c50*/  SHF.R.S32.HI R16, RZ, 0x1f, R15 ;  /* 0x0000001fff107819 */ /* 0x000fc6000001140f */
[----:B------:R-:W-:Y:S01]  /*29c60*/  STL [R1+0x278], R17 ;  /* 0x0002781101007387 */ /* 0x000fe20000100800 */
[----:B------:R-:W-:-:S03]  /*29c70*/  SHF.R.S32.HI R15, RZ, 0x1f, R11 ;  /* 0x0000001fff0f7819 */ /* 0x000fc6000001140b */
[----:B------:R-:W-:Y:S04]  /*29c80*/  STL [R1+0x27c], R16 ;  /* 0x00027c1001007387 */ /* 0x000fe80000100800 */
[----:B------:R-:W3:Y:S01]  /*29c90*/  LDL R11, [R1+0x7a4] ;  /* 0x0007a400010b7983 */ /* 0x000ee20000100800 */
[----:B------:R-:W-:-:S05]  /*29ca0*/  SHF.R.S32.HI R14, RZ, 0x1f, R14 ;  /* 0x0000001fff0e7819 */ /* 0x000fca000001140e */
[----:B------:R0:W-:Y:S01]  /*29cb0*/  STL [R1+0x288], R14 ;  /* 0x0002880e01007387 */ /* 0x0001e20000100800 */
[----:B------:R-:W-:-:S03]  /*29cc0*/  SHF.R.S32.HI R12, RZ, 0x1f, R12 ;  /* 0x0000001fff0c7819 */ /* 0x000fc6000001140c */
[----:B------:R-:W-:Y:S01]  /*29cd0*/  STL [R1+0x294], R15 ;  /* 0x0002940f01007387 */ /* 0x000fe20000100800 */
[----:B0-----:R-:W-:-:S05]  /*29ce0*/  SHF.R.S32.HI R14, RZ, 0x1f, R13 ;  /* 0x0000001fff0e7819 */ /* 0x001fca000001140d */
[----:B------:R-:W-:Y:S01]  /*29cf0*/  STL [R1+0x298], R14 ;  /* 0x0002980e01007387 */ /* 0x000fe20000100800 */
[----:B----4-:R-:W-:-:S03]  /*29d00*/  SHF.R.S32.HI R13, RZ, 0x1f, R3 ;  /* 0x0000001fff0d7819 */ /* 0x010fc60000011403 */
[----:B------:R-:W4:Y:S04]  /*29d10*/  LDL R3, [R1+0x7a0] ;  /* 0x0007a00001037983 */ /* 0x000f280000100800 */
[----:B------:R0:W-:Y:S04]  /*29d20*/  STL [R1+0x2a4], R12 ;  /* 0x0002a40c01007387 */ /* 0x0001e80000100800 */
[----:B------:R-:W-:Y:S01]  /*29d30*/  STL [R1+0x2ac], R13 ;  /* 0x0002ac0d01007387 */ /* 0x000fe20000100800 */
[----:B0-----:R-:W-:Y:S02]  /*29d40*/  SHF.R.S32.HI R12, RZ, 0x1f, R10 ;  /* 0x0000001fff0c7819 */ /* 0x001fe4000001140a */
[----:B-----5:R-:W-:-:S02]  /*29d50*/  SHF.R.S32.HI R10, RZ, 0x1f, R0 ;  /* 0x0000001fff0a7819 */ /* 0x020fc40000011400 */
[----:B------:R-:W5:Y:S01]  /*29d60*/  LDL R0, [R1+0x79c] ;  /* 0x00079c0001007983 */ /* 0x000f620000100800 */
[----:B------:R-:W-:-:S03]  /*29d70*/  SHF.R.S32.HI R9, RZ, 0x1f, R9 ;  /* 0x0000001fff097819 */ /* 0x000fc60000011409 */
[----:B------:R-:W-:Y:S01]  /*29d80*/  STL [R1+0x2b4], R12 ;  /* 0x0002b40c01007387 */ /* 0x000fe20000100800 */
[----:B------:R-:W-:-:S03]  /*29d90*/  SHF.R.S32.HI R8, RZ, 0x1f, R8 ;  /* 0x0000001fff087819 */ /* 0x000fc60000011408 */
[----:B------:R-:W-:Y:S04]  /*29da0*/  STL [R1+0x2bc], R10 ;  /* 0x0002bc0a01007387 */ /* 0x000fe80000100800 */
[----:B------:R-:W-:Y:S04]  /*29db0*/  STL [R1+0x2c4], R9 ;  /* 0x0002c40901007387 */ /* 0x000fe80000100800 */
[----:B------:R-:W5:Y:S04]  /*29dc0*/  LDL R22, [R1+0x798] ;  /* 0x0007980001167983 */ /* 0x000f680000100800 */
[----:B------:R0:W-:Y:S01]  /*29dd0*/  STL [R1+0x2cc], R8 ;  /* 0x0002cc0801007387 */ /* 0x0001e20000100800 */
[----:B------:R-:W-:-:S03]  /*29de0*/  SHF.R.S32.HI R4, RZ, 0x1f, R4 ;  /* 0x0000001fff047819 */ /* 0x000fc60000011404 */
[----:B0-----:R-:W5:Y:S04]  /*29df0*/  LDL R8, [R1+0x794] ;  /* 0x0007940001087983 */ /* 0x001f680000100800 */
[----:B------:R0:W-:Y:S04]  /*29e00*/  STL [R1+0x2d4], R4 ;  /* 0x0002d40401007387 */ /* 0x0001e80000100800 */
[----:B------:R-:W5:Y:S04]  /*29e10*/  LDL R21, [R1+0x78c] ;  /* 0x00078c0001157983 */ /* 0x000f680000100800 */
[----:B0-----:R-:W5:Y:S01]  /*29e20*/  LDL R4, [R1+0x790] ;  /* 0x0007900001047983 */ /* 0x001f620000100800 */
[----:B------:R-:W-:-:S02]  /*29e30*/  SHF.R.S32.HI R6, RZ, 0x1f, R6 ;  /* 0x0000001fff067819 */ /* 0x000fc40000011406 */
[----:B------:R-:W-:-:S03]  /*29e40*/  SHF.R.S32.HI R5, RZ, 0x1f, R5 ;  /* 0x0000001fff057819 */ /* 0x000fc60000011405 */
[----:B------:R0:W-:Y:S04]  /*29e50*/  STL [R1+0x2d8], R6 ;  /* 0x0002d80601007387 */ /* 0x0001e80000100800 */
[----:B------:R-:W5:Y:S04]  /*29e60*/  LDL R20, [R1+0x784] ;  /* 0x0007840001147983 */ /* 0x000f680000100800 */
[----:B------:R1:W-:Y:S04]  /*29e70*/  STL [R1+0x2dc], R5 ;  /* 0x0002dc0501007387 */ /* 0x0003e80000100800 */
[----:B0-----:R-:W5:Y:S04]  /*29e80*/  LDL R6, [R1+0x780] ;  /* 0x0007800001067983 */ /* 0x001f680000100800 */
[----:B-1----:R-:W5:Y:S01]  /*29e90*/  LDL R5, [R1+0x77c] ;  /* 0x00077c0001057983 */ /* 0x002f620000100800 */
[----:B------:R-:W-:-:S02]  /*29ea0*/  SHF.R.S32.HI R9, RZ, 0x1f, R7 ;  /* 0x0000001fff097819 */ /* 0x000fc40000011407 */
[----:B------:R-:W-:Y:S02]  /*29eb0*/  SHF.R.S32.HI R7, RZ, 0x1f, R29 ;  /* 0x0000001fff077819 */ /* 0x000fe4000001141d */
[----:B------:R-:W5:Y:S04]  /*29ec0*/  LDL R29, [R1+0x778] ;  /* 0x00077800011d7983 */ /* 0x000f680000100800 */
[----:B------:R-:W-:Y:S04]  /*29ed0*/  STL [R1+0x2e0], R9 ;  /* 0x0002e00901007387 */ /* 0x000fe80000100800 */
[----:B------:R-:W-:Y:S04]  /*29ee0*/  STL [R1+0x2e8], R7 ;  /* 0x0002e80701007387 */ /* 0x000fe80000100800 */
[----:B------:R-:W5:Y:S04]  /*29ef0*/  LDL R19, [R1+0x774] ;  /* 0x0007740001137983 */ /* 0x000f680000100800 */
[----:B------:R-:W5:Y:S01]  /*29f00*/  LDL R18, [R1+0x770] ;  /* 0x0007700001127983 */ /* 0x000f620000100800 */
[----:B--2---:R-:W-:-:S05]  /*29f10*/  SHF.R.S32.HI R2, RZ, 0x1f, R2 ;  /* 0x0000001fff027819 */ /* 0x004fca0000011402 */
[----:B------:R0:W-:Y:S04]  /*29f20*/  STL [R1+0x2ec], R2 ;  /* 0x0002ec0201007387 */ /* 0x0001e80000100800 */
[----:B------:R-:W2:Y:S04]  /*29f30*/  LDL R17, [R1+0x76c] ;  /* 0x00076c0001117983 */ /* 0x000ea80000100800 */
[----:B------:R-:W2:Y:S04]  /*29f40*/  LDL R16, [R1+0x768] ;  /* 0x0007680001107983 */ /* 0x000ea80000100800 */
[----:B------:R-:W2:Y:S04]  /*29f50*/  LDL R15, [R1+0x764] ;  /* 0x00076400010f7983 */ /* 0x000ea80000100800 */
[----:B------:R-:W2:Y:S04]  /*29f60*/  LDL R14, [R1+0x75c] ;  /* 0x00075c00010e7983 */ /* 0x000ea80000100800 */
[----:B0-----:R-:W2:Y:S04]  /*29f70*/  LDL R2, [R1+0x758] ;  /* 0x0007580001027983 */ /* 0x001ea80000100800 */
[----:B------:R-:W2:Y:S04]  /*29f80*/  LDL R13, [R1+0x754] ;  /* 0x00075400010d7983 */ /* 0x000ea80000100800 */
[----:B------:R-:W2:Y:S01]  /*29f90*/  LDL R12, [R1+0x750] ;  /* 0x00075000010c7983 */ /* 0x000ea20000100800 */
[----:B---3--:R-:W-:-:S05]  /*29fa0*/  SHF.R.S32.HI R7, RZ, 0x1f, R11 ;  /* 0x0000001fff077819 */ /* 0x008fca000001140b */
[----:B------:R4:W-:Y:S04]  /*29fb0*/  STL [R1+0x2f0], R7 ;  /* 0x0002f00701007387 */ /* 0x0009e80000100800 */
[----:B------:R-:W3:Y:S04]  /*29fc0*/  LDL R11, [R1+0x74c] ;  /* 0x00074c00010b7983 */ /* 0x000ee80000100800 */
[----:B------:R-:W3:Y:S01]  /*29fd0*/  LDL R10, [R1+0x748] ;  /* 0x00074800010a7983 */ /* 0x000ee20000100800 */
[----:B----4-:R-:W-:-:S03]  /*29fe0*/  SHF.R.S32.HI R7, RZ, 0x1f, R3 ;  /* 0x0000001fff077819 */ /* 0x010fc60000011403 */
[----:B------:R-:W4:Y:S04]  /*29ff0*/  LDL R3, [R1+0x744] ;  /* 0x0007440001037983 */ /* 0x000f280000100800 */
[----:B------:R0:W-:Y:S04]  /*2a000*/  STL [R1+0x2f4], R7 ;  /* 0x0002f40701007387 */ /* 0x0001e80000100800 */
[----:B------:R-:W4:Y:S04]  /*2a010*/  LDL R9, [R1+0x740] ;  /* 0x0007400001097983 */ /* 0x000f280000100800 */
[----:B0-----:R-:W4:Y:S01]  /*2a020*/  LDL R7, [R1+0x73c] ;  /* 0x00073c0001077983 */ /* 0x001f220000100800 */
[----:B-----5:R-:W-:-:S05]  /*2a030*/  SHF.R.S32.HI R0, RZ, 0x1f, R0 ;  /* 0x0000001fff007819 */ /* 0x020fca0000011400 */
[----:B------:R0:W-:Y:S04]  /*2a040*/  STL [R1+0x2f8], R0 ;  /* 0x0002f80001007387 */ /* 0x0001e80000100800 */
[----:B0-----:R-:W5:Y:S01]  /*2a050*/  LDL R0, [R1+0x738] ;  /* 0x0007380001007983 */ /* 0x001f620000100800 */
[----:B------:R-:W-:-:S05]  /*2a060*/  SHF.R.S32.HI R22, RZ, 0x1f, R22 ;  /* 0x0000001fff167819 */ /* 0x000fca0000011416 */
[----:B------:R0:W-:Y:S01]  /*2a070*/  STL [R1+0x304], R22 ;  /* 0x0003041601007387 */ /* 0x0001e20000100800 */
[----:B------:R-:W-:-:S05]  /*2a080*/  SHF.R.S32.HI R8, RZ, 0x1f, R8 ;  /* 0x0000001fff087819 */ /* 0x000fca0000011408 */
[----:B------:R1:W-:Y:S01]  /*2a090*/  STL [R1+0x30c], R8 ;  /* 0x00030c0801007387 */ /* 0x0003e20000100800 */
[----:B------:R-:W-:Y:S02]  /*2a0a0*/  SHF.R.S32.HI R21, RZ, 0x1f, R21 ;  /* 0x0000001fff157819 */ /* 0x000fe40000011415 */
[----:B0-----:R-:W-:Y:S01]  /*2a0b0*/  SHF.R.S32.HI R22, RZ, 0x1f, R4 ;  /* 0x0000001fff167819 */ /* 0x001fe20000011404 */
[----:B-1----:R-:W5:Y:S04]  /*2a0c0*/  LDL R8, [R1+0x72c] ;  /* 0x00072c0001087983 */ /* 0x002f680000100800 */
[----:B------:R-:W5:Y:S04]  /*2a0d0*/  LDL R4, [R1+0x728] ;  /* 0x0007280001047983 */ /* 0x000f680000100800 */
[----:B------:R0:W-:Y:S04]  /*2a0e0*/  STL [R1+0x314], R22 ;  /* 0x0003141601007387 */ /* 0x0001e80000100800 */
[----:B------:R1:W-:Y:S01]  /*2a0f0*/  STL [R1+0x31c], R21 ;  /* 0x00031c1501007387 */ /* 0x0003e20000100800 */
[----:B0-----:R-:W-:-:S05]  /*2a100*/  SHF.R.S32.HI R22, RZ, 0x1f, R20 ;  /* 0x0000001fff167819 */ /* 0x001fca0000011414 */
[----:B------:R-:W-:Y:S01]  /*2a110*/  STL [R1+0x320], R22 ;  /* 0x0003201601007387 */ /* 0x000fe20000100800 */
[----:B-1----:R-:W-:-:S03]  /*2a120*/  SHF.R.S32.HI R21, RZ, 0x1f, R6 ;  /* 0x0000001fff157819 */ /* 0x002fc60000011406 */
[----:B------:R-:W5:Y:S01]  /*2a130*/  LDL R6, [R1+0x724] ;  /* 0x0007240001067983 */ /* 0x000f620000100800 */
[----:B------:R-:W-:-:S03]  /*2a140*/  SHF.R.S32.HI R20, RZ, 0x1f, R5 ;  /* 0x0000001fff147819 */ /* 0x000fc60000011405 */
[----:B------:R0:W-:Y:S04]  /*2a150*/  STL [R1+0x324], R21 ;  /* 0x0003241501007387 */ /* 0x0001e80000100800 */
[----:B------:R-:W5:Y:S04]  /*2a160*/  LDL R5, [R1+0x720] ;  /* 0x0007200001057983 */ /* 0x000f680000100800 */
[----:B------:R1:W-:Y:S01]  /*2a170*/  STL [R1+0x328], R20 ;  /* 0x0003281401007387 */ /* 0x0003e20000100800 */
[----:B0-----:R-:W-:-:S03]  /*2a180*/  SHF.R.S32.HI R21, RZ, 0x1f, R29 ;  /* 0x0000001fff157819 */ /* 0x001fc6000001141d */
[----:B------:R-:W5:Y:S04]  /*2a190*/  LDL R29, [R1+0x71c] ;  /* 0x00071c00011d7983 */ /* 0x000f680000100800 */
[----:B------:R-:W-:Y:S01]  /*2a1a0*/  STL [R1+0x32c], R21 ;  /* 0x00032c1501007387 */ /* 0x000fe20000100800 */
[----:B-1----:R-:W-:Y:S02]  /*2a1b0*/  SHF.R.S32.HI R20, RZ, 0x1f, R19 ;  /* 0x0000001fff147819 */ /* 0x002fe40000011413 */
[----:B------:R-:W-:-:S03]  /*2a1c0*/  SHF.R.S32.HI R19, RZ, 0x1f, R18 ;  /* 0x0000001fff137819 */ /* 0x000fc60000011412 */
[----:B------:R-:W-:Y:S04]  /*2a1d0*/  STL [R1+0x330], R20 ;  /* 0x0003301401007387 */ /* 0x000fe80000100800 */
[----:B------:R-:W-:Y:S01]  /*2a1e0*/  STL [R1+0x334], R19 ;  /* 0x0003341301007387 */ /* 0x000fe20000100800 */
[----:B--2---:R-:W-:Y:S02]  /*2a1f0*/  SHF.R.S32.HI R18, RZ, 0x1f, R17 ;  /* 0x0000001fff127819 */ /* 0x004fe40000011411 */
[----:B------:R-:W-:-:S03]  /*2a200*/  SHF.R.S32.HI R17, RZ, 0x1f, R16 ;  /* 0x0000001fff117819 */ /* 0x000fc60000011410 */
[----:B------:R-:W-:Y:S01]  /*2a210*/  STL [R1+0x338], R18 ;  /* 0x0003381201007387 */ /* 0x000fe20000100800 */
[----:B------:R-:W-:-:S03]  /*2a220*/  SHF.R.S32.HI R16, RZ, 0x1f, R15 ;  /* 0x0000001fff107819 */ /* 0x000fc6000001140f */
[----:B------:R-:W-:Y:S01]  /*2a230*/  STL [R1+0x33c], R17 ;  /* 0x00033c1101007387 */ /* 0x000fe20000100800 */
[----:B------:R-:W-:-:S03]  /*2a240*/  SHF.R.S32.HI R14, RZ, 0x1f, R14 ;  /* 0x0000001fff0e7819 */ /* 0x000fc6000001140e */
[----:B------:R-:W-:Y:S01]  /*2a250*/  STL [R1+0x340], R16 ;  /* 0x0003401001007387 */ /* 0x000fe20000100800 */
[----:B------:R-:W-:-:S03]  /*2a260*/  SHF.R.S32.HI R15, RZ, 0x1f, R2 ;  /* 0x0000001fff0f7819 */ /* 0x000fc60000011402 */
[----:B------:R-:W2:Y:S04]  /*2a270*/  LDL R2, [R1+0x718] ;  /* 0x0007180001027983 */ /* 0x000ea80000100800 */
[----:B------:R0:W-:Y:S04]  /*2a280*/  STL [R1+0x344], R14 ;  /* 0x0003440e01007387 */ /* 0x0001e80000100800 */
[----:B------:R-:W-:Y:S01]  /*2a290*/  STL [R1+0x348], R15 ;  /* 0x0003480f01007387 */ /* 0x000fe20000100800 */
[----:B0-----:R-:W-:Y:S02]  /*2a2a0*/  SHF.R.S32.HI R14, RZ, 0x1f, R13 ;  /* 0x0000001fff0e7819 */ /* 0x001fe4000001140d */
[----:B------:R-:W-:-:S03]  /*2a2b0*/  SHF.R.S32.HI R12, RZ, 0x1f, R12 ;  /* 0x0000001fff0c7819 */ /* 0x000fc6000001140c */
[----:B------:R-:W-:Y:S01]  /*2a2c0*/  STL [R1+0x34c], R14 ;  /* 0x00034c0e01007387 */ /* 0x000fe20000100800 */
[----:B---3--:R-:W-:-:S03]  /*2a2d0*/  SHF.R.S32.HI R13, RZ, 0x1f, R11 ;  /* 0x0000001fff0d7819 */ /* 0x008fc6000001140b */
[----:B------:R-:W3:Y:S04]  /*2a2e0*/  LDL R11, [R1+0x714] ;  /* 0x00071400010b7983 */ /* 0x000ee80000100800 */
[----:B------:R0:W-:Y:S04]  /*2a2f0*/  STL [R1+0x350], R12 ;  /* 0x0003500c01007387 */ /* 0x0001e80000100800 */
[----:B------:R-:W-:Y:S01]  /*2a300*/  STL [R1+0x354], R13 ;  /* 0x0003540d01007387 */ /* 0x000fe20000100800 */
[----:B0-----:R-:W-:Y:S02]  /*2a310*/  SHF.R.S32.HI R12, RZ, 0x1f, R10 ;  /* 0x0000001fff0c7819 */ /* 0x001fe4000001140a */
[----:B----4-:R-:W-:-:S02]  /*2a320*/  SHF.R.S32.HI R10, RZ, 0x1f, R3 ;  /* 0x0000001fff0a7819 */ /* 0x010fc40000011403 */
[----:B------:R-:W4:Y:S01]  /*2a330*/  LDL R3, [R1+0x710] ;  /* 0x0007100001037983 */ /* 0x000f220000100800 */
[----:B------:R-:W-:-:S03]  /*2a340*/  SHF.R.S32.HI R9, RZ, 0x1f, R9 ;  /* 0x0000001fff097819 */ /* 0x000fc60000011409 */
[----:B------:R-:W-:Y:S01]  /*2a350*/  STL [R1+0x358], R12 ;  /* 0x0003580c01007387 */ /* 0x000fe20000100800 */
[----:B------:R-:W-:-:S03]  /*2a360*/  SHF.R.S32.HI R7, RZ, 0x1f, R7 ;  /* 0x0000001fff077819 */ /* 0x000fc60000011407 */
[----:B------:R-:W-:Y:S04]  /*2a370*/  STL [R1+0x35c], R10 ;  /* 0x00035c0a01007387 */ /* 0x000fe80000100800 */
[----:B------:R-:W-:Y:S04]  /*2a380*/  STL [R1+0x360], R9 ;  /* 0x0003600901007387 */ /* 0x000fe80000100800 */
[----:B------:R-:W4:Y:S04]  /*2a390*/  LDL R22, [R1+0x70c] ;  /* 0x00070c0001167983 */ /* 0x000f280000100800 */
[----:B------:R0:W-:Y:S01]  /*2a3a0*/  STL [R1+0x36c], R7 ;  /* 0x00036c0701007387 */ /* 0x0001e20000100800 */
[----:B-----5:R-:W-:-:S03]  /*2a3b0*/  SHF.R.S32.HI R0, RZ, 0x1f, R0 ;  /* 0x0000001fff007819 */ /* 0x020fc60000011400 */
        /* <DEDUP_REMOVED lines=14> */
[----:B------:R0:W-:Y:S04]  /*2a4a0*/  STL [R1+0x390], R6 ;  /* 0x0003900601007387 */ /* 0x0001e80000100800 */
[----:B------:R-:W-:Y:S04]  /*2a4b0*/  STL [R1+0x394], R9 ;  /* 0x0003940901007387 */ /* 0x000fe80000100800 */
[----:B------:R-:W5:Y:S01]  /*2a4c0*/  LDL R19, [R1+0x6e4] ;  /* 0x0006e40001137983 */ /* 0x000f620000100800 */
[----:B0-----:R-:W-:-:S03]  /*2a4d0*/  SHF.R.S32.HI R6, RZ, 0x1f, R29 ;  /* 0x0000001fff067819 */ /* 0x001fc6000001141d */
[----:B------:R-:W5:Y:S04]  /*2a4e0*/  LDL R18, [R1+0x6e0] ;  /* 0x0006e00001127983 */ /* 0x000f680000100800 */
[----:B------:R-:W-:Y:S04]  /*2a4f0*/  STL [R1+0x398], R6 ;  /* 0x0003980601007387 */ /* 0x000fe80000100800 */
[----:B------:R-:W5:Y:S04]  /*2a500*/  LDL R17, [R1+0x6dc] ;  /* 0x0006dc0001117983 */ /* 0x000f680000100800 */
[----:B------:R-:W5:Y:S04]  /*2a510*/  LDL R16, [R1+0x6d8] ;  /* 0x0006d80001107983 */ /* 0x000f680000100800 */
[----:B------:R-:W5:Y:S04]  /*2a520*/  LDL R15, [R1+0x6d4] ;  /* 0x0006d400010f7983 */ /* 0x000f680000100800 */
[----:B------:R-:W5:Y:S04]  /*2a530*/  LDL R14, [R1+0x6d0] ;  /* 0x0006d000010e7983 */ /* 0x000f680000100800 */
[----:B------:R-:W5:Y:S04]  /*2a540*/  LDL R29, [R1+0x6cc] ;  /* 0x0006cc00011d7983 */ /* 0x000f680000100800 */
[----:B------:R-:W5:Y:S04]  /*2a550*/  LDL R13, [R1+0x6c8] ;  /* 0x0006c800010d7983 */ /* 0x000f680000100800 */
[----:B------:R-:W5:Y:S01]  /*2a560*/  LDL R12, [R1+0x6c4] ;  /* 0x0006c400010c7983 */ /* 0x000f620000100800 */
[----:B--2---:R-:W-:-:S05]  /*2a570*/  SHF.R.S32.HI R2, RZ, 0x1f, R2 ;  /* 0x0000001fff027819 */ /* 0x004fca0000011402 */
[----:B------:R0:W-:Y:S04]  /*2a580*/  STL [R1+0x39c], R2 ;  /* 0x00039c0201007387 */ /* 0x0001e80000100800 */
[----:B------:R-:W2:Y:S04]  /*2a590*/  LDL R10, [R1+0x6bc] ;  /* 0x0006bc00010a7983 */ /* 0x000ea80000100800 */
[----:B0-----:R-:W2:Y:S01]  /*2a5a0*/  LDL R2, [R1+0x6c0] ;  /* 0x0006c00001027983 */ /* 0x001ea20000100800 */
[----:B---3--:R-:W-:-:S03]  /*2a5b0*/  SHF.R.S32.HI R6, RZ, 0x1f, R11 ;  /* 0x0000001fff067819 */ /* 0x008fc6000001140b */
[----:B------:R-:W3:Y:S04]  /*2a5c0*/  LDL R11, [R1+0x6b8] ;  /* 0x0006b800010b7983 */ /* 0x000ee80000100800 */
[----:B------:R0:W-:Y:S04]  /*2a5d0*/  STL [R1+0x3a4], R6 ;  /* 0x0003a40601007387 */ /* 0x0001e80000100800 */
[----:B------:R-:W3:Y:S04]  /*2a5e0*/  LDL R9, [R1+0x6b4] ;  /* 0x0006b40001097983 */ /* 0x000ee80000100800 */
[----:B0-----:R-:W3:Y:S01]  /*2a5f0*/  LDL R6, [R1+0x6b0] ;  /* 0x0006b00001067983 */ /* 0x001ee20000100800 */
[----:B----4-:R-:W-:-:S05]  /*2a600*/  SHF.R.S32.HI R3, RZ, 0x1f, R3 ;  /* 0x0000001fff037819 */ /* 0x010fca0000011403 */
[----:B------:R0:W-:Y:S04]  /*2a610*/  STL [R1+0x3a8], R3 ;  /* 0x0003a80301007387 */ /* 0x0001e80000100800 */
[----:B0-----:R-:W4:Y:S01]  /*2a620*/  LDL R3, [R1+0x6ac] ;  /* 0x0006ac0001037983 */ /* 0x001f220000100800 */
[----:B------:R-:W-:-:S05]  /*2a630*/  SHF.R.S32.HI R22, RZ, 0x1f, R22 ;  /* 0x0000001fff167819 */ /* 0x000fca0000011416 */
[----:B------:R0:W-:Y:S01]  /*2a640*/  STL [R1+0x3b8], R22 ;  /* 0x0003b81601007387 */ /* 0x0001e20000100800 */
[----:B-----5:R-:W-:-:S05]  /*2a650*/  SHF.R.S32.HI R7, RZ, 0x1f, R7 ;  /* 0x0000001fff077819 */ /* 0x020fca0000011407 */
[----:B------:R1:W-:Y:S01]  /*2a660*/  STL [R1+0x3c4], R7 ;  /* 0x0003c40701007387 */ /* 0x0003e20000100800 */
[----:B0-----:R-:W-:-:S03]  /*2a670*/  SHF.R.S32.HI R22, RZ, 0x1f, R0 ;  /* 0x0000001fff167819 */ /* 0x001fc60000011400 */
[----:B-1----:R-:W5:Y:S04]  /*2a680*/  LDL R7, [R1+0x6a8] ;  /* 0x0006a80001077983 */ /* 0x002f680000100800 */
[----:B------:R-:W5:Y:S01]  /*2a690*/  LDL R0, [R1+0x6a4] ;  /* 0x0006a40001007983 */ /* 0x000f620000100800 */
[----:B------:R-:W-:-:S03]  /*2a6a0*/  SHF.R.S32.HI R21, RZ, 0x1f, R21 ;  /* 0x0000001fff157819 */ /* 0x000fc60000011415 */
        /* <DEDUP_REMOVED lines=25> */
[----:B------:R-:W5:Y:S04]  /*2a840*/  LDL R29, [R1+0x694] ;  /* 0x00069400011d7983 */ /* 0x000f680000100800 */
[----:B------:R0:W-:Y:S01]  /*2a850*/  STL [R1+0x40c], R14 ;  /* 0x00040c0e01007387 */ /* 0x0001e20000100800 */
[----:B------:R-:W-:-:S03]  /*2a860*/  SHF.R.S32.HI R12, RZ, 0x1f, R12 ;  /* 0x0000001fff0c7819 */ /* 0x000fc6000001140c */
[----:B------:R-:W-:Y:S01]  /*2a870*/  STL [R1+0x410], R15 ;  /* 0x0004100f01007387 */ /* 0x000fe20000100800 */
[----:B0-----:R-:W-:-:S05]  /*2a880*/  SHF.R.S32.HI R14, RZ, 0x1f, R13 ;  /* 0x0000001fff0e7819 */ /* 0x001fca000001140d */
[----:B------:R-:W-:Y:S01]  /*2a890*/  STL [R1+0x414], R14 ;  /* 0x0004140e01007387 */ /* 0x000fe20000100800 */
[----:B--2---:R-:W-:-:S03]  /*2a8a0*/  SHF.R.S32.HI R13, RZ, 0x1f, R2 ;  /* 0x0000001fff0d7819 */ /* 0x004fc60000011402 */
[----:B------:R-:W2:Y:S04]  /*2a8b0*/  LDL R2, [R1+0x690] ;  /* 0x0006900001027983 */ /* 0x000ea80000100800 */
[----:B------:R0:W-:Y:S04]  /*2a8c0*/  STL [R1+0x418], R12 ;  /* 0x0004180c01007387 */ /* 0x0001e80000100800 */
[----:B------:R-:W-:Y:S01]  /*2a8d0*/  STL [R1+0x41c], R13 ;  /* 0x00041c0d01007387 */ /* 0x000fe20000100800 */
[----:B0-----:R-:W-:Y:S02]  /*2a8e0*/  SHF.R.S32.HI R12, RZ, 0x1f, R10 ;  /* 0x0000001fff0c7819 */ /* 0x001fe4000001140a */
[----:B---3--:R-:W-:-:S02]  /*2a8f0*/  SHF.R.S32.HI R10, RZ, 0x1f, R11 ;  /* 0x0000001fff0a7819 */ /* 0x008fc4000001140b */
[----:B------:R-:W3:Y:S01]  /*2a900*/  LDL R11, [R1+0x68c] ;  /* 0x00068c00010b7983 */ /* 0x000ee20000100800 */
[----:B------:R-:W-:-:S03]  /*2a910*/  SHF.R.S32.HI R9, RZ, 0x1f, R9 ;  /* 0x0000001fff097819 */ /* 0x000fc60000011409 */
[----:B------:R-:W-:Y:S01]  /*2a920*/  STL [R1+0x420], R12 ;  /* 0x0004200c01007387 */ /* 0x000fe20000100800 */
[----:B------:R-:W-:-:S03]  /*2a930*/  SHF.R.S32.HI R6, RZ, 0x1f, R6 ;  /* 0x0000001fff067819 */ /* 0x000fc60000011406 */
[----:B------:R-:W-:Y:S04]  /*2a940*/  STL [R1+0x424], R10 ;  /* 0x0004240a01007387 */ /* 0x000fe80000100800 */
[----:B------:R-:W-:Y:S04]  /*2a950*/  STL [R1+0x428], R9 ;  /* 0x0004280901007387 */ /* 0x000fe80000100800 */
[----:B------:R-:W3:Y:S04]  /*2a960*/  LDL R22, [R1+0x688] ;  /* 0x0006880001167983 */ /* 0x000ee80000100800 */
[----:B------:R0:W-:Y:S01]  /*2a970*/  STL [R1+0x42c], R6 ;  /* 0x00042c0601007387 */ /* 0x0001e20000100800 */
[----:B----4-:R-:W-:-:S03]  /*2a980*/  SHF.R.S32.HI R3, RZ, 0x1f, R3 ;  /* 0x0000001fff037819 */ /* 0x010fc60000011403 */
[----:B0-----:R-:W4:Y:S04]  /*2a990*/  LDL R6, [R1+0x684] ;  /* 0x0006840001067983 */ /* 0x001f280000100800 */
[----:B------:R0:W-:Y:S04]  /*2a9a0*/  STL [R1+0x430], R3 ;  /* 0x0004300301007387 */ /* 0x0001e80000100800 */
[----:B------:R-:W4:Y:S04]  /*2a9b0*/  LDL R21, [R1+0x408] ;  /* 0x0004080001157983 */ /* 0x000f280000100800 */
[----:B0-----:R-:W4:Y:S01]  /*2a9c0*/  LDL R3, [R1+0x680] ;  /* 0x0006800001037983 */ /* 0x001f220000100800 */
[----:B-----5:R-:W-:-:S02]  /*2a9d0*/  SHF.R.S32.HI R7, RZ, 0x1f, R7 ;  /* 0x0000001fff077819 */ /* 0x020fc40000011407 */
        /* <DEDUP_REMOVED lines=11> */
[----:B------:R-:W5:Y:S01]  /*2aa90*/  LDL R19, [R1+0x668] ;  /* 0x0006680001137983 */ /* 0x000f620000100800 */
[----:B------:R-:W-:-:S03]  /*2aaa0*/  SHF.R.S32.HI R5, RZ, 0x1f, R5 ;  /* 0x0000001fff057819 */ /* 0x000fc60000011405 */
[----:B------:R-:W5:Y:S04]  /*2aab0*/  LDL R18, [R1+0x65c] ;  /* 0x00065c0001127983 */ /* 0x000f680000100800 */
[----:B------:R0:W-:Y:S04]  /*2aac0*/  STL [R1+0x448], R5 ;  /* 0x0004480501007387 */ /* 0x0001e80000100800 */
[----:B------:R-:W5:Y:S04]  /*2aad0*/  LDL R17, [R1+0x658] ;  /* 0x0006580001117983 */ /* 0x000f680000100800 */
[----:B------:R-:W5:Y:S04]  /*2aae0*/  LDL R16, [R1+0x650] ;  /* 0x0006500001107983 */ /* 0x000f680000100800 */
[----:B------:R-:W5:Y:S04]  /*2aaf0*/  LDL R15, [R1+0x64c] ;  /* 0x00064c00010f7983 */ /* 0x000f680000100800 */
[----:B------:R-:W5:Y:S04]  /*2ab00*/  LDL R14, [R1+0x648] ;  /* 0x00064800010e7983 */ /* 0x000f680000100800 */
[----:B0-----:R-:W5:Y:S04]  /*2ab10*/  LDL R5, [R1+0x644] ;  /* 0x0006440001057983 */ /* 0x001f680000100800 */
[----:B------:R-:W5:Y:S04]  /*2ab20*/  LDL R13, [R1+0x640] ;  /* 0x00064000010d7983 */ /* 0x000f680000100800 */
[----:B------:R-:W5:Y:S01]  /*2ab30*/  LDL R12, [R1+0x63c] ;  /* 0x00063c00010c7983 */ /* 0x000f620000100800 */
[----:B------:R-:W-:-:S05]  /*2ab40*/  SHF.R.S32.HI R8, RZ, 0x1f, R29 ;  /* 0x0000001fff087819 */ /* 0x000fca000001141d */
[----:B------:R2:W-:Y:S04]  /*2ab50*/  STL [R1+0x44c], R8 ;  /* 0x00044c0801007387 */ /* 0x0005e80000100800 */
[----:B------:R-:W5:Y:S04]  /*2ab60*/  LDL R29, [R1+0x638] ;  /* 0x00063800011d7983 */ /* 0x000f680000100800 */
[----:B------:R-:W5:Y:S01]  /*2ab70*/  LDL R10, [R1+0x634] ;  /* 0x00063400010a7983 */ /* 0x000f620000100800 */
[----:B--2---:R-:W-:-:S03]  /*2ab80*/  SHF.R.S32.HI R8, RZ, 0x1f, R2 ;  /* 0x0000001fff087819 */ /* 0x004fc60000011402 */
[----:B------:R-:W2:Y:S04]  /*2ab90*/  LDL R2, [R1+0x630] ;  /* 0x0006300001027983 */ /* 0x000ea80000100800 */
[----:B------:R0:W-:Y:S04]  /*2aba0*/  STL [R1+0x450], R8 ;  /* 0x0004500801007387 */ /* 0x0001e80000100800 */
[----:B------:R-:W2:Y:S04]  /*2abb0*/  LDL R9, [R1+0x62c] ;  /* 0x00062c0001097983 */ /* 0x000ea80000100800 */
[----:B0-----:R-:W2:Y:S01]  /*2abc0*/  LDL R8, [R1+0x628] ;  /* 0x0006280001087983 */ /* 0x001ea20000100800 */
[----:B---3--:R-:W-:-:S05]  /*2abd0*/  SHF.R.S32.HI R11, RZ, 0x1f, R11 ;  /* 0x0000001fff0b7819 */ /* 0x008fca000001140b */
[----:B------:R0:W-:Y:S04]  /*2abe0*/  STL [R1+0x458], R11 ;  /* 0x0004580b01007387 */ /* 0x0001e80000100800 */
[----:B0-----:R-:W3:Y:S01]  /*2abf0*/  LDL R11, [R1+0x624] ;  /* 0x00062400010b7983 */ /* 0x001ee20000100800 */
[----:B------:R-:W-:-:S05]  /*2ac00*/  SHF.R.S32.HI R22, RZ, 0x1f, R22 ;  /* 0x0000001fff167819 */ /* 0x000fca0000011416 */
[----:B------:R0:W-:Y:S01]  /*2ac10*/  STL [R1+0x45c], R22 ;  /* 0x00045c1601007387 */ /* 0x0001e20000100800 */
[----:B----4-:R-:W-:-:S05]  /*2ac20*/  SHF.R.S32.HI R6, RZ, 0x1f, R6 ;  /* 0x0000001fff067819 */ /* 0x010fca0000011406 */
[----:B------:R1:W-:Y:S01]  /*2ac30*/  STL [R1+0x464], R6 ;  /* 0x0004640601007387 */ /* 0x0003e20000100800 */
[----:B0-----:R-:W-:-:S03]  /*2ac40*/  SHF.R.S32.HI R22, RZ, 0x1f, R3 ;  /* 0x0000001fff167819 */ /* 0x001fc60000011403 */
[----:B-1----:R-:W4:Y:S04]  /*2ac50*/  LDL R6, [R1+0x61c] ;  /* 0x00061c0001067983 */ /* 0x002f280000100800 */
[----:B------:R-:W4:Y:S01]  /*2ac60*/  LDL R3, [R1+0x618] ;  /* 0x0006180001037983 */ /* 0x000f220000100800 */
[----:B------:R-:W-:-:S03]  /*2ac70*/  SHF.R.S32.HI R21, RZ, 0x1f, R21 ;  /* 0x0000001fff157819 */ /* 0x000fc60000011415 */
[----:B------:R5:W-:Y:S04]  /*2ac80*/  STL [R1+0x468], R22 ;  /* 0x0004681601007387 */ /* 0x000be80000100800 */
[----:B------:R0:W-:Y:S01]  /*2ac90*/  STL [R1+0x46c], R21 ;  /* 0x00046c1501007387 */ /* 0x0001e20000100800 */
[----:B-----5:R-:W-:-:S05]  /*2aca0*/  SHF.R.S32.HI R22, RZ, 0x1f, R20 ;  /* 0x0000001fff167819 */ /* 0x020fca0000011414 */
[----:B------:R-:W-:Y:S01]  /*2acb0*/  STL [R1+0x470], R22 ;  /* 0x0004701601007387 */ /* 0x000fe20000100800 */
[----:B0-----:R-:W-:-:S03]  /*2acc0*/  SHF.R.S32.HI R21, RZ, 0x1f, R7 ;  /* 0x0000001fff157819 */ /* 0x001fc60000011407 */
        /* <DEDUP_REMOVED lines=21> */
[----:B------:R0:W-:Y:S04]  /*2ae20*/  STL [R1+0x494], R14 ;  /* 0x0004940e01007387 */ /* 0x0001e80000100800 */
[----:B------:R-:W-:Y:S01]  /*2ae30*/  STL [R1+0x498], R15 ;  /* 0x0004980f01007387 */ /* 0x000fe20000100800 */
[----:B0-----:R-:W-:Y:S02]  /*2ae40*/  SHF.R.S32.HI R14, RZ, 0x1f, R13 ;  /* 0x0000001fff0e7819 */ /* 0x001fe4000001140d */
[----:B------:R-:W-:-:S03]  /*2ae50*/  SHF.R.S32.HI R13, RZ, 0x1f, R12 ;  /* 0x0000001fff0d7819 */ /* 0x000fc6000001140c */
[----:B------:R-:W-:Y:S01]  /*2ae60*/  STL [R1+0x49c], R14 ;  /* 0x00049c0e01007387 */ /* 0x000fe20000100800 */
[----:B------:R-:W-:-:S03]  /*2ae70*/  SHF.R.S32.HI R12, RZ, 0x1f, R29 ;  /* 0x0000001fff0c7819 */ /* 0x000fc6000001141d */
[----:B------:R-:W5:Y:S01]  /*2ae80*/  LDL R29, [R1+0x604] ;  /* 0x00060400011d7983 */ /* 0x000f620000100800 */
[----:B------:R-:W-:-:S03]  /*2ae90*/  SHF.R.S32.HI R10, RZ, 0x1f, R10 ;  /* 0x0000001fff0a7819 */ /* 0x000fc6000001140a */
[----:B------:R-:W-:Y:S04]  /*2aea0*/  STL [R1+0x4a0], R13 ;  /* 0x0004a00d01007387 */ /* 0x000fe80000100800 */
[----:B------:R2:W-:Y:S02]  /*2aeb0*/  STL [R1+0x4a8], R12 ;  /* 0x0004a80c01007387 */ /* 0x0005e40000100800 */
[----:B--2---:R-:W-:Y:S02]  /*2aec0*/  SHF.R.S32.HI R12, RZ, 0x1f, R2 ;  /* 0x0000001fff0c7819 */ /* 0x004fe40000011402 */
[----:B------:R-:W2:Y:S04]  /*2aed0*/  LDL R2, [R1+0x600] ;  /* 0x0006000001027983 */ /* 0x000ea80000100800 */
[----:B------:R0:W-:Y:S04]  /*2aee0*/  STL [R1+0x4ac], R10 ;  /* 0x0004ac0a01007387 */ /* 0x0001e80000100800 */
[----:B------:R-:W-:Y:S01]  /*2aef0*/  STL [R1+0x4b0], R12 ;  /* 0x0004b00c01007387 */ /* 0x000fe20000100800 */
[----:B------:R-:W-:-:S02]  /*2af00*/  SHF.R.S32.HI R8, RZ, 0x1f, R8 ;  /* 0x0000001fff087819 */ /* 0x000fc40000011408 */
[----:B0-----:R-:W-:-:S05]  /*2af10*/  SHF.R.S32.HI R10, RZ, 0x1f, R9 ;  /* 0x0000001fff0a7819 */ /* 0x001fca0000011409 */
[----:B------:R-:W-:Y:S04]  /*2af20*/  STL [R1+0x4b4], R10 ;  /* 0x0004b40a01007387 */ /* 0x000fe80000100800 */
[----:B------:R-:W2:Y:S04]  /*2af30*/  LDL R22, [R1+0x5fc] ;  /* 0x0005fc0001167983 */ /* 0x000ea80000100800 */
[----:B------:R0:W-:Y:S01]  /*2af40*/  STL [R1+0x4b8], R8 ;  /* 0x0004b80801007387 */ /* 0x0001e20000100800 */
[----:B---3--:R-:W-:-:S03]  /*2af50*/  SHF.R.S32.HI R9, RZ, 0x1f, R11 ;  /* 0x0000001fff097819 */ /* 0x008fc6000001140b */
[----:B0-----:R-:W3:Y:S04]  /*2af60*/  LDL R8, [R1+0x5f8] ;  /* 0x0005f80001087983 */ /* 0x001ee80000100800 */
[----:B------:R-:W-:Y:S04]  /*2af70*/  STL [R1+0x4bc], R9 ;  /* 0x0004bc0901007387 */ /* 0x000fe80000100800 */
[----:B------:R-:W3:Y:S04]  /*2af80*/  LDL R11, [R1+0x5f4] ;  /* 0x0005f400010b7983 */ /* 0x000ee80000100800 */
[----:B------:R-:W3:Y:S01]  /*2af90*/  LDL R21, [R1+0x5f0] ;  /* 0x0005f00001157983 */ /* 0x000ee20000100800 */
[----:B----4-:R-:W-:-:S02]  /*2afa0*/  SHF.R.S32.HI R6, RZ, 0x1f, R6 ;  /* 0x0000001fff067819 */ /* 0x010fc40000011406 */
[----:B------:R-:W-:-:S03]  /*2afb0*/  SHF.R.S32.HI R3, RZ, 0x1f, R3 ;  /* 0x0000001fff037819 */ /* 0x000fc60000011403 */
[----:B------:R0:W-:Y:S04]  /*2afc0*/  STL [R1+0x4c0], R6 ;  /* 0x0004c00601007387 */ /* 0x0001e80000100800 */
[----:B------:R-:W4:Y:S04]  /*2afd0*/  LDL R20, [R1+0x5ec] ;  /* 0x0005ec0001147983 */ /* 0x000f280000100800 */
[----:B------:R1:W-:Y:S04]  /*2afe0*/  STL [R1+0x4c4], R3 ;  /* 0x0004c40301007387 */ /* 0x0003e80000100800 */
[----:B0-----:R-:W4:Y:S04]  /*2aff0*/  LDL R6, [R1+0x5e8] ;  /* 0x0005e80001067983 */ /* 0x001f280000100800 */
[----:B-1----:R-:W4:Y:S01]  /*2b000*/  LDL R3, [R1+0x5e4] ;  /* 0x0005e40001037983 */ /* 0x002f220000100800 */
        /* <DEDUP_REMOVED lines=25> */
[----:B--2---:R-:W-:-:S05]  /*2b1a0*/  SHF.R.S32.HI R2, RZ, 0x1f, R2 ;  /* 0x0000001fff027819 */ /* 0x004fca0000011402 */
[----:B------:R0:W-:Y:S04]  /*2b1b0*/  STL [R1+0x4dc], R2 ;  /* 0x0004dc0201007387 */ /* 0x0001e80000100800 */
[----:B0-----:R-:W2:Y:S01]  /*2b1c0*/  LDL R2, [R1+0x598] ;  /* 0x0005980001027983 */ /* 0x001ea20000100800 */
[----:B------:R-:W-:-:S05]  /*2b1d0*/  SHF.R.S32.HI R22, RZ, 0x1f, R22 ;  /* 0x0000001fff167819 */ /* 0x000fca0000011416 */
[----:B------:R0:W-:Y:S01]  /*2b1e0*/  STL [R1+0x4e0], R22 ;  /* 0x0004e01601007387 */ /* 0x0001e20000100800 */
[----:B---3--:R-:W-:-:S05]  /*2b1f0*/  SHF.R.S32.HI R8, RZ, 0x1f, R8 ;  /* 0x0000001fff087819 */ /* 0x008fca0000011408 */
[----:B------:R1:W-:Y:S01]  /*2b200*/  STL [R1+0x4e4], R8 ;  /* 0x0004e40801007387 */ /* 0x0003e20000100800 */
[----:B0-----:R-:W-:-:S03]  /*2b210*/  SHF.R.S32.HI R22, RZ, 0x1f, R11 ;  /* 0x0000001fff167819 */ /* 0x001fc6000001140b */
[----:B------:R-:W3:Y:S04]  /*2b220*/  LDL R11, [R1+0x590] ;  /* 0x00059000010b7983 */ /* 0x000ee80000100800 */
[----:B-1----:R-:W3:Y:S01]  /*2b230*/  LDL R8, [R1+0x594] ;  /* 0x0005940001087983 */ /* 0x002ee20000100800 */
[----:B------:R-:W-:-:S03]  /*2b240*/  SHF.R.S32.HI R21, RZ, 0x1f, R21 ;  /* 0x0000001fff157819 */ /* 0x000fc60000011415 */
[----:B------:R4:W-:Y:S04]  /*2b250*/  STL [R1+0x4ec], R22 ;  /* 0x0004ec1601007387 */ /* 0x0009e80000100800 */
[----:B------:R0:W-:Y:S01]  /*2b260*/  STL [R1+0x4f4], R21 ;  /* 0x0004f41501007387 */ /* 0x0001e20000100800 */
[----:B----4-:R-:W-:-:S05]  /*2b270*/  SHF.R.S32.HI R22, RZ, 0x1f, R20 ;  /* 0x0000001fff167819 */ /* 0x010fca0000011414 */
[----:B------:R-:W-:Y:S01]  /*2b280*/  STL [R1+0x4f8], R22 ;  /* 0x0004f81601007387 */ /* 0x000fe20000100800 */
[----:B0-----:R-:W-:-:S03]  /*2b290*/  SHF.R.S32.HI R21, RZ, 0x1f, R6 ;  /* 0x0000001fff157819 */ /* 0x001fc60000011406 */
[----:B------:R-:W4:Y:S01]  /*2b2a0*/  LDL R6, [R1+0x58c] ;  /* 0x00058c0001067983 */ /* 0x000f220000100800 */
[----:B------:R-:W-:-:S03]  /*2b2b0*/  SHF.R.S32.HI R20, RZ, 0x1f, R3 ;  /* 0x0000001fff147819 */ /* 0x000fc60000011403 */
[----:B------:R5:W-:Y:S04]  /*2b2c0*/  STL [R1+0x4fc], R21 ;  /* 0x0004fc1501007387 */ /* 0x000be80000100800 */
[----:B------:R-:W4:Y:S04]  /*2b2d0*/  LDL R3, [R1+0x588] ;  /* 0x0005880001037983 */ /* 0x000f280000100800 */
[----:B------:R0:W-:Y:S01]  /*2b2e0*/  STL [R1+0x500], R20 ;  /* 0x0005001401007387 */ /* 0x0001e20000100800 */
[----:B-----5:R-:W-:-:S03]  /*2b2f0*/  SHF.R.S32.HI R21, RZ, 0x1f, R0 ;  /* 0x0000001fff157819 */ /* 0x020fc60000011400 */
[----:B------:R-:W5:Y:S04]  /*2b300*/  LDL R0, [R1+0x584] ;  /* 0x0005840001007983 */ /* 0x000f680000100800 */
[----:B------:R-:W-:Y:S01]  /*2b310*/  STL [R1+0x504], R21 ;  /* 0x0005041501007387 */ /* 0x000fe20000100800 */
[----:B0-----:R-:W-:Y:S02]  /*2b320*/  SHF.R.S32.HI R20, RZ, 0x1f, R19 ;  /* 0x0000001fff147819 */ /* 0x001fe40000011413 */
        /* <DEDUP_REMOVED lines=17> */
[----:B------:R-:W-:-:S03]  /*2b440*/  SHF.R.S32.HI R13, RZ, 0x1f, R5 ;  /* 0x0000001fff0d7819 */ /* 0x000fc60000011405 */
[----:B------:R-:W5:Y:S04]  /*2b450*/  LDL R5, [R1+0x578] ;  /* 0x0005780001057983 */ /* 0x000f680000100800 */
[----:B------:R0:W-:Y:S04]  /*2b460*/  STL [R1+0x528], R12 ;  /* 0x0005280c01007387 */ /* 0x0001e80000100800 */
[----:B------:R-:W-:Y:S01]  /*2b470*/  STL [R1+0x534], R13 ;  /* 0x0005340d01007387 */ /* 0x000fe20000100800 */
[----:B0-----:R-:W-:Y:S02]  /*2b480*/  SHF.R.S32.HI R12, RZ, 0x1f, R10 ;  /* 0x0000001fff0c7819 */ /* 0x001fe4000001140a */
[----:B------:R-:W-:-:S02]  /*2b490*/  SHF.R.S32.HI R10, RZ, 0x1f, R29 ;  /* 0x0000001fff0a7819 */ /* 0x000fc4000001141d */
[----:B------:R-:W-:Y:S01]  /*2b4a0*/  SHF.R.S32.HI R9, RZ, 0x1f, R9 ;  /* 0x0000001fff097819 */ /* 0x000fe20000011409 */
[----:B------:R-:W5:Y:S01]  /*2b4b0*/  LDL R29, [R1+0x574] ;  /* 0x00057400011d7983 */ /* 0x000f620000100800 */
[----:B------:R-:W-:-:S03]  /*2b4c0*/  SHF.R.S32.HI R7, RZ, 0x1f, R7 ;  /* 0x0000001fff077819 */ /* 0x000fc60000011407 */
[----:B------:R-:W-:Y:S04]  /*2b4d0*/  STL [R1+0x538], R12 ;  /* 0x0005380c01007387 */ /* 0x000fe80000100800 */
[----:B------:R-:W-:Y:S04]  /*2b4e0*/  STL [R1+0x53c], R10 ;  /* 0x00053c0a01007387 */ /* 0x000fe80000100800 */
        /* <DEDUP_REMOVED lines=9> */
[----:B------:R-:W-:-:S03]  /*2b580*/  SHF.R.S32.HI R8, RZ, 0x1f, R11 ;  /* 0x0000001fff087819 */ /* 0x000fc6000001140b */
[----:B------:R-:W-:Y:S04]  /*2b590*/  STL [R1+0x54c], R9 ;  /* 0x00054c0901007387 */ /* 0x000fe80000100800 */
[----:B------:R-:W3:Y:S04]  /*2b5a0*/  LDL R20, [R1+0x560] ;  /* 0x0005600001147983 */ /* 0x000ee80000100800 */
[----:B------:R0:W-:Y:S04]  /*2b5b0*/  STL [R1+0x550], R8 ;  /* 0x0005500801007387 */ /* 0x0001e80000100800 */
[----:B------:R-:W3:Y:S04]  /*2b5c0*/  LDL R11, [R1+0x7e0] ;  /* 0x0007e000010b7983 */ /* 0x000ee80000100800 */
[----:B0-----:R-:W3:Y:S01]  /*2b5d0*/  LDL R8, [R1+0x7dc] ;  /* 0x0007dc0001087983 */ /* 0x001ee20000100800 */
[----:B----4-:R-:W-:-:S02]  /*2b5e0*/  SHF.R.S32.HI R9, RZ, 0x1f, R6 ;  /* 0x0000001fff097819 */ /* 0x010fc40000011406 */
[----:B------:R-:W-:Y:S02]  /*2b5f0*/  SHF.R.S32.HI R6, RZ, 0x1f, R3 ;  /* 0x0000001fff067819 */ /* 0x000fe40000011403 */
[----:B------:R-:W4:Y:S04]  /*2b600*/  LDL R3, [R1+0x7e8] ;  /* 0x0007e80001037983 */ /* 0x000f280000100800 */
[----:B------:R-:W-:Y:S04]  /*2b610*/  STL [R1+0x554], R9 ;  /* 0x0005540901007387 */ /* 0x000fe80000100800 */
[----:B------:R-:W-:Y:S04]  /*2b620*/  STL [R1+0x558], R6 ;  /* 0x0005580601007387 */ /* 0x000fe80000100800 */
[----:B------:R-:W4:Y:S04]  /*2b630*/  LDL R19, [R1+0x7ec] ;  /* 0x0007ec0001137983 */ /* 0x000f280000100800 */
[----:B------:R-:W4:Y:S01]  /*2b640*/  LDL R18, [R1+0x7f4] ;  /* 0x0007f40001127983 */ /* 0x000f220000100800 */
[----:B-----5:R-:W-:-:S05]  /*2b650*/  SHF.R.S32.HI R0, RZ, 0x1f, R0 ;  /* 0x0000001fff007819 */ /* 0x020fca0000011400 */
        /* <DEDUP_REMOVED lines=11> */
[----:B------:R-:W5:Y:S04]  /*2b710*/  LDL R6, [R1+0x834] ;  /* 0x0008340001067983 */ /* 0x000f680000100800 */
[----:B0-----:R-:W5:Y:S01]  /*2b720*/  LDL R4, [R1+0x828] ;  /* 0x0008280001047983 */ /* 0x001f620000100800 */
[----:B------:R-:W-:-:S05]  /*2b730*/  SHF.R.S32.HI R5, RZ, 0x1f, R5 ;  /* 0x0000001fff057819 */ /* 0x000fca0000011405 */
        /* <DEDUP_REMOVED lines=18> */
[----:B------:R-:W-:Y:S02]  /*2b860*/  SHF.R.S32.HI R20, RZ, 0x1f, R11 ;  /* 0x0000001fff147819 */ /* 0x000fe4000001140b */
[----:B0-----:R-:W-:Y:S02]  /*2b870*/  SHF.R.S32.HI R21, RZ, 0x1f, R8 ;  /* 0x0000001fff157819 */ /* 0x001fe40000011408 */
[----:B------:R-:W3:Y:S04]  /*2b880*/  LDL R8, [R1+0x85c] ;  /* 0x00085c0001087983 */ /* 0x000ee80000100800 */
[----:B------:R4:W-:Y:S04]  /*2b890*/  STL [R1+0x830], R21 ;  /* 0x0008301501007387 */ /* 0x0009e80000100800 */
[----:B------:R-:W3:Y:S04]  /*2b8a0*/  LDL R11, [R1+0x860] ;  /* 0x00086000010b7983 */ /* 0x000ee80000100800 */
[----:B------:R0:W-:Y:S01]  /*2b8b0*/  STL [R1+0x838], R20 ;  /* 0x0008381401007387 */ /* 0x0001e20000100800 */
[----:B----4-:R-:W-:-:S03]  /*2b8c0*/  SHF.R.S32.HI R21, RZ, 0x1f, R3 ;  /* 0x0000001fff157819 */ /* 0x010fc60000011403 */
[----:B------:R-:W4:Y:S04]  /*2b8d0*/  LDL R3, [R1+0x868] ;  /* 0x0008680001037983 */ /* 0x000f280000100800 */
[----:B------:R-:W-:Y:S01]  /*2b8e0*/  STL [R1+0x844], R21 ;  /* 0x0008441501007387 */ /* 0x000fe20000100800 */
[----:B0-----:R-:W-:Y:S02]  /*2b8f0*/  SHF.R.S32.HI R20, RZ, 0x1f, R19 ;  /* 0x0000001fff147819 */ /* 0x001fe40000011413 */
[----:B------:R-:W-:-:S03]  /*2b900*/  SHF.R.S32.HI R19, RZ, 0x1f, R18 ;  /* 0x0000001fff137819 */ /* 0x000fc60000011412 */
[----:B------:R-:W-:Y:S04]  /*2b910*/  STL [R1+0x850], R20 ;  /* 0x0008501401007387 */ /* 0x000fe80000100800 */
[----:B------:R-:W-:Y:S01]  /*2b920*/  STL [R1+0x858], R19 ;  /* 0x0008581301007387 */ /* 0x000fe20000100800 */
[----:B-----5:R-:W-:Y:S02]  /*2b930*/  SHF.R.S32.HI R18, RZ, 0x1f, R17 ;  /* 0x0000001fff127819 */ /* 0x020fe40000011411 */
        /* <DEDUP_REMOVED lines=30> */
[----:B------:R-:W5:Y:S04]  /*2bb20*/  LDL R29, [R1+0x88c] ;  /* 0x00088c00011d7983 */ /* 0x000f680000100800 */
[----:B------:R-:W5:Y:S01]  /*2bb30*/  LDL R21, [R1+0x894] ;  /* 0x0008940001157983 */ /* 0x000f620000100800 */
[----:B------:R-:W-:-:S05]  /*2bb40*/  SHF.R.S32.HI R7, RZ, 0x1f, R7 ;  /* 0x0000001fff077819 */ /* 0x000fca0000011407 */
[----:B------:R0:W-:Y:S04]  /*2bb50*/  STL [R1+0x8f0], R7 ;  /* 0x0008f00701007387 */ /* 0x0001e80000100800 */
[----:B------:R-:W5:Y:S01]  /*2bb60*/  LDL R20, [R1+0x89c] ;  /* 0x00089c0001147983 */ /* 0x000f620000100800 */
[----:B--2---:R-:W-:-:S05]  /*2bb70*/  SHF.R.S32.HI R2, RZ, 0x1f, R2 ;  /* 0x0000001fff027819 */ /* 0x004fca0000011402 */
[----:B------:R1:W-:Y:S04]  /*2bb80*/  STL [R1+0x8fc], R2 ;  /* 0x0008fc0201007387 */ /* 0x0003e80000100800 */
[----:B0-----:R-:W2:Y:S04]  /*2bb90*/  LDL R7, [R1+0x8a0] ;  /* 0x0008a00001077983 */ /* 0x001ea80000100800 */
[----:B-1----:R-:W2:Y:S01]  /*2bba0*/  LDL R2, [R1+0x8a8] ;  /* 0x0008a80001027983 */ /* 0x002ea20000100800 */
[----:B---3--:R-:W-:Y:S02]  /*2bbb0*/  SHF.R.S32.HI R9, RZ, 0x1f, R8 ;  /* 0x0000001fff097819 */ /* 0x008fe40000011408 */
[----:B------:R-:W-:-:S02]  /*2bbc0*/  SHF.R.S32.HI R8, RZ, 0x1f, R11 ;  /* 0x0000001fff087819 */ /* 0x000fc4000001140b */
[----:B------:R-:W3:Y:S04]  /*2bbd0*/  LDL R11, [R1+0x8ac] ;  /* 0x0008ac00010b7983 */ /* 0x000ee80000100800 */
[----:B------:R-:W-:Y:S01]  /*2bbe0*/  STL [R1+0x908], R9 ;  /* 0x0009080901007387 */ /* 0x000fe20000100800 */
[----:B----4-:R-:W-:-:S03]  /*2bbf0*/  SHF.R.S32.HI R3, RZ, 0x1f, R3 ;  /* 0x0000001fff037819 */ /* 0x010fc60000011403 */
[----:B------:R-:W-:Y:S04]  /*2bc00*/  STL [R1+0x910], R8 ;  /* 0x0009100801007387 */ /* 0x000fe80000100800 */
[----:B------:R-:W4:Y:S04]  /*2bc10*/  LDL R19, [R1+0x8b4] ;  /* 0x0008b40001137983 */ /* 0x000f280000100800 */
[----:B------:R-:W4:Y:S04]  /*2bc20*/  LDL R18, [R1+0x8bc] ;  /* 0x0008bc0001127983 */ /* 0x000f280000100800 */
[----:B------:R0:W-:Y:S04]  /*2bc30*/  STL [R1+0x91c], R3 ;  /* 0x00091c0301007387 */ /* 0x0001e80000100800 */
[----:B------:R-:W4:Y:S04]  /*2bc40*/  LDL R17, [R1+0x8c0] ;  /* 0x0008c00001117983 */ /* 0x000f280000100800 */
[----:B------:R-:W4:Y:S04]  /*2bc50*/  LDL R16, [R1+0x8c8] ;  /* 0x0008c80001107983 */ /* 0x000f280000100800 */
[----:B------:R-:W4:Y:S04]  /*2bc60*/  LDL R15, [R1+0x8cc] ;  /* 0x0008cc00010f7983 */ /* 0x000f280000100800 */
[----:B0-----:R-:W4:Y:S04]  /*2bc70*/  LDL R3, [R1+0x8d8] ;  /* 0x0008d80001037983 */ /* 0x001f280000100800 */
[----:B------:R-:W4:Y:S04]  /*2bc80*/  LDL R14, [R1+0x8d4] ;  /* 0x0008d400010e7983 */ /* 0x000f280000100800 */
[----:B------:R-:W4:Y:S04]  /*2bc90*/  LDL R13, [R1+0x8e0] ;  /* 0x0008e000010d7983 */ /* 0x000f280000100800 */
[----:B------:R-:W4:Y:S01]  /*2bca0*/  LDL R12, [R1+0x8e8] ;  /* 0x0008e800010c7983 */ /* 0x000f220000100800 */
[----:B-----5:R-:W-:-:S05]  /*2bcb0*/  SHF.R.S32.HI R0, RZ, 0x1f, R0 ;  /* 0x0000001fff007819 */ /* 0x020fca0000011400 */
        /* <DEDUP_REMOVED lines=16> */
[----:B------:R-:W5:Y:S01]  /*2bdc0*/  LDL R29, [R1+0x918] ;  /* 0x00091800011d7983 */ /* 0x000f620000100800 */
[----:B------:R-:W-:-:S03]  /*2bdd0*/  SHF.R.S32.HI R21, RZ, 0x1f, R21 ;  /* 0x0000001fff157819 */ /* 0x000fc60000011415 */
[----:B-1----:R-:W5:Y:S04]  /*2bde0*/  LDL R5, [R1+0x914] ;  /* 0x0009140001057983 */ /* 0x002f680000100800 */
        /* <DEDUP_REMOVED lines=28> */
[----:B0-----:R-:W-:-:S05]  /*2bfb0*/  SHF.R.S32.HI R14, RZ, 0x1f, R13 ;  /* 0x0000001fff0e7819 */ /* 0x001fca000001140d */
[----:B------:R-:W-:Y:S01]  /*2bfc0*/  STL [R1+0x9e8], R14 ;  /* 0x0009e80e01007387 */ /* 0x000fe20000100800 */
[----:B-----5:R-:W-:-:S03]  /*2bfd0*/  SHF.R.S32.HI R13, RZ, 0x1f, R0 ;  /* 0x0000001fff0d7819 */ /* 0x020fc60000011400 */
[----:B------:R-:W5:Y:S01]  /*2bfe0*/  LDL R0, [R1+0x938] ;  /* 0x0009380001007983 */ /* 0x000f620000100800 */
[----:B------:R-:W-:-:S05]  /*2bff0*/  SHF.R.S32.HI R12, RZ, 0x1f, R12 ;  /* 0x0000001fff0c7819 */ /* 0x000fca000001140c */
[----:B------:R0:W-:Y:S04]  /*2c000*/  STL [R1+0x9f4], R12 ;  /* 0x0009f40c01007387 */ /* 0x0001e80000100800 */
[----:B------:R-:W-:Y:S01]  /*2c010*/  STL [R1+0x9fc], R13 ;  /* 0x0009fc0d01007387 */ /* 0x000fe20000100800 */
[----:B0-----:R-:W-:Y:S02]  /*2c020*/  SHF.R.S32.HI R12, RZ, 0x1f, R10 ;  /* 0x0000001fff0c7819 */ /* 0x001fe4000001140a */
[----:B------:R-:W-:Y:S02]  /*2c030*/  SHF.R.S32.HI R10, RZ, 0x1f, R4 ;  /* 0x0000001fff0a7819 */ /* 0x000fe40000011404 */
        /* <DEDUP_REMOVED lines=79> */
[----:B------:R-:W-:Y:S01]  /*2c530*/  STL [R1+0xb18], R16 ;  /* 0x000b181001007387 */ /* 0x000fe20000100800 */
[----:B------:R-:W-:-:S03]  /*2c540*/  SHF.R.S32.HI R15, RZ, 0x1f, R11 ;  /* 0x0000001fff0f7819 */ /* 0x000fc6000001140b */
[----:B------:R-:W3:Y:S04]  /*2c550*/  LDL R11, [R1+0x9f8] ;  /* 0x0009f800010b7983 */ /* 0x000ee80000100800 */
[----:B------:R0:W-:Y:S04]  /*2c560*/  STL [R1+0xb24], R14 ;  /* 0x000b240e01007387 */ /* 0x0001e80000100800 */
[----:B------:R-:W-:Y:S01]  /*2c570*/  STL [R1+0xb30], R15 ;  /* 0x000b300f01007387 */ /* 0x000fe20000100800 */
[----:B0-----:R-:W-:Y:S02]  /*2c580*/  SHF.R.S32.HI R14, RZ, 0x1f, R13 ;  /* 0x0000001fff0e7819 */ /* 0x001fe4000001140d */
[----:B------:R-:W-:-:S03]  /*2c590*/  SHF.R.S32.HI R12, RZ, 0x1f, R12 ;  /* 0x0000001fff0c7819 */ /* 0x000fc6000001140c */
        /* <DEDUP_REMOVED lines=27> */
[----:B------:R-:W-:-:S03]  /*2c750*/  SHF.R.S32.HI R10, RZ, 0x1f, R5 ;  /* 0x0000001fff0a7819 */ /* 0x000fc60000011405 */
[----:B------:R-:W5:Y:S01]  /*2c760*/  LDL R5, [R1+0xa38] ;  /* 0x000a380001057983 */ /* 0x000f620000100800 */
[----:B------:R-:W-:-:S03]  /*2c770*/  SHF.R.S32.HI R8, RZ, 0x1f, R29 ;  /* 0x0000001fff087819 */ /* 0x000fc6000001141d */
        /* <DEDUP_REMOVED lines=10> */
[----:B------:R-:W2:Y:S04]  /*2c820*/  LDL R29, [R1+0xa64] ;  /* 0x000a6400011d7983 */ /* 0x000ea80000100800 */
[----:B------:R-:W2:Y:S04]  /*2c830*/  LDL R13, [R1+0xa6c] ;  /* 0x000a6c00010d7983 */ /* 0x000ea80000100800 */
[----:B------:R-:W2:Y:S01]  /*2c840*/  LDL R12, [R1+0xa70] ;  /* 0x000a7000010c7983 */ /* 0x000ea20000100800 */
[----:B---3--:R-:W-:-:S05]  /*2c850*/  SHF.R.S32.HI R2, RZ, 0x1f, R11 ;  /* 0x0000001fff027819 */ /* 0x008fca000001140b */
[----:B------:R0:W-:Y:S04]  /*2c860*/  STL [R1+0xbc4], R2 ;  /* 0x000bc40201007387 */ /* 0x0001e80000100800 */
[----:B------:R-:W3:Y:S04]  /*2c870*/  LDL R10, [R1+0xa7c] ;  /* 0x000a7c00010a7983 */ /* 0x000ee80000100800 */
[----:B0-----:R-:W3:Y:S01]  /*2c880*/  LDL R2, [R1+0xa78] ;  /* 0x000a780001027983 */ /* 0x001ee20000100800 */
        /* <DEDUP_REMOVED lines=47> */
[----:B---3--:R-:W-:Y:S02]  /*2cb80*/  SHF.R.S32.HI R10, RZ, 0x1f, R10 ;  /* 0x0000001fff0a7819 */ /* 0x008fe4000001140a */
[----:B------:R-:W-:Y:S02]  /*2cb90*/  SHF.R.S32.HI R12, RZ, 0x1f, R2 ;  /* 0x0000001fff0c7819 */ /* 0x000fe40000011402 */
[----:B------:R-:W3:Y:S04]  /*2cba0*/  LDL R2, [R1+0xac8] ;  /* 0x000ac80001027983 */ /* 0x000ee80000100800 */
[----:B------:R-:W-:Y:S04]  /*2cbb0*/  STL [R1+0xc90], R13 ;  /* 0x000c900d01007387 */ /* 0x000fe80000100800 */
[----:B------:R4:W-:Y:S02]  /*2cbc0*/  STL [R1+0xc9c], R12 ;  /* 0x000c9c0c01007387 */ /* 0x0009e40000100800 */
[----:B----4-:R-:W-:-:S02]  /*2cbd0*/  SHF.R.S32.HI R12, RZ, 0x1f, R3 ;  /* 0x0000001fff0c7819 */ /* 0x010fc40000011403 */
[----:B------:R-:W4:Y:S04]  /*2cbe0*/  LDL R3, [R1+0xacc] ;  /* 0x000acc0001037983 */ /* 0x000f280000100800 */
[----:B------:R0:W-:Y:S04]  /*2cbf0*/  STL [R1+0xca4], R10 ;  /* 0x000ca40a01007387 */ /* 0x0001e80000100800 */
[----:B------:R-:W-:Y:S01]  /*2cc00*/  STL [R1+0xcb0], R12 ;  /* 0x000cb00c01007387 */ /* 0x000fe20000100800 */
[----:B0-----:R-:W-:Y:S02]  /*2cc10*/  SHF.R.S32.HI R10, RZ, 0x1f, R8 ;  /* 0x0000001fff0a7819 */ /* 0x001fe40000011408 */
[----:B------:R-:W-:-:S03]  /*2cc20*/  SHF.R.S32.HI R8, RZ, 0x1f, R11 ;  /* 0x0000001fff087819 */ /* 0x000fc6000001140b */
[----:B------:R-:W-:Y:S04]  /*2cc30*/  STL [R1+0xcbc], R10 ;  /* 0x000cbc0a01007387 */ /* 0x000fe80000100800 */
[----:B------:R-:W4:Y:S01]  /*2cc40*/  LDL R11, [R1+0xad4] ;  /* 0x000ad400010b7983 */ /* 0x000f220000100800 */
[----:B-----5:R-:W-:-:S03]  /*2cc50*/  SHF.R.S32.HI R0, RZ, 0x1f, R0 ;  /* 0x0000001fff007819 */ /* 0x020fc60000011400 */
[----:B------:R0:W-:Y:S04]  /*2cc60*/  STL [R1+0xcc8], R8 ;  /* 0x000cc80801007387 */ /* 0x0001e80000100800 */
        /* <DEDUP_REMOVED lines=18> */
[----:B------:R-:W-:-:S05]  /*2cd90*/  SHF.R.S32.HI R5, RZ, 0x1f, R5 ;  /* 0x0000001fff057819 */ /* 0x000fca0000011405 */
        /* <DEDUP_REMOVED lines=8> */
[----:B--2---:R-:W-:-:S05]  /*2ce20*/  SHF.R.S32.HI R9, RZ, 0x1f, R29 ;  /* 0x0000001fff097819 */ /* 0x004fca000001141d */
[----:B------:R3:W-:Y:S04]  /*2ce30*/  STL [R1+0xd10], R9 ;  /* 0x000d100901007387 */ /* 0x0007e80000100800 */
[----:B------:R-:W2:Y:S04]  /*2ce40*/  LDL R29, [R1+0xb40] ;  /* 0x000b4000011d7983 */ /* 0x000ea80000100800 */
[----:B------:R-:W2:Y:S01]  /*2ce50*/  LDL R12, [R1+0xb48] ;  /* 0x000b4800010c7983 */ /* 0x000ea20000100800 */
        /* <DEDUP_REMOVED lines=10> */
[----:B-----5:R-:W-:-:S03]  /*2cf00*/  SHF.R.S32.HI R8, RZ, 0x1f, R8 ;  /* 0x0000001fff087819 */ /* 0x020fc60000011408 */
[----:B0-----:R-:W5:Y:S04]  /*2cf10*/  LDL.LU R11, [R1+0x3414] ;  /* 0x00341400010b7983 */ /* 0x001f680000300800 */
[----:B------:R0:W-:Y:S01]  /*2cf20*/  STL [R1+0xd3c], R8 ;  /* 0x000d3c0801007387 */ /* 0x0001e20000100800 */
[----:B------:R-:W-:-:S03]  /*2cf30*/  SHF.R.S32.HI R0, RZ, 0x1f, R0 ;  /* 0x0000001fff007819 */ /* 0x000fc60000011400 */
[----:B0-----:R-:W5:Y:S04]  /*2cf40*/  LDL R8, [R1+0xb68] ;  /* 0x000b680001087983 */ /* 0x001f680000100800 */
[----:B------:R0:W-:Y:S04]  /*2cf50*/  STL [R1+0xd48], R0 ;  /* 0x000d480001007387 */ /* 0x0001e80000100800 */
[----:B0-----:R-:W5:Y:S01]  /*2cf60*/  LDL R0, [R1+0xb70] ;  /* 0x000b700001007983 */ /* 0x001f620000100800 */
[----:B------:R-:W-:Y:S02]  /*2cf70*/  SHF.R.S32.HI R22, RZ, 0x1f, R22 ;  /* 0x0000001fff167819 */ /* 0x000fe40000011416 */
[----:B------:R-:W-:-:S03]  /*2cf80*/  SHF.R.S32.HI R21, RZ, 0x1f, R21 ;  /* 0x0000001fff157819 */ /* 0x000fc60000011415 */
[----:B------:R0:W-:Y:S04]  /*2cf90*/  STL [R1+0xd50], R22 ;  /* 0x000d501601007387 */ /* 0x0001e80000100800 */
[----:B------:R1:W-:Y:S01]  /*2cfa0*/  STL [R1+0xd5c], R21 ;  /* 0x000d5c1501007387 */ /* 0x0003e20000100800 */
[----:B0-----:R-:W-:-:S03]  /*2cfb0*/  SHF.R.S32.HI R22, RZ, 0x1f, R7 ;  /* 0x0000001fff167819 */ /* 0x001fc60000011407 */
[----:B------:R-:W5:Y:S01]  /*2cfc0*/  LDL R7, [R1+0xb74] ;  /* 0x000b740001077983 */ /* 0x000f620000100800 */
[----:B-1----:R-:W-:-:S03]  /*2cfd0*/  SHF.R.S32.HI R21, RZ, 0x1f, R4 ;  /* 0x0000001fff157819 */ /* 0x002fc60000011404 */
        /* <DEDUP_REMOVED lines=10> */
[----:B------:R-:W-:Y:S02]  /*2d080*/  SHF.R.S32.HI R19, RZ, 0x1f, R18 ;  /* 0x0000001fff137819 */ /* 0x000fe40000011412 */
        /* <DEDUP_REMOVED lines=19> */
[----:B------:R-:W3:Y:S04]  /*2d1c0*/  LDL R2, [R1+0xb94] ;  /* 0x000b940001027983 */ /* 0x000ee80000100800 */
[----:B------:R0:W-:Y:S04]  /*2d1d0*/  STL [R1+0xdec], R13 ;  /* 0x000dec0d01007387 */ /* 0x0001e80000100800 */
[----:B------:R1:W-:Y:S01]  /*2d1e0*/  STL [R1+0xdf0], R12 ;  /* 0x000df00c01007387 */ /* 0x0003e20000100800 */
[----:B0-----:R-:W-:Y:S02]  /*2d1f0*/  SHF.R.S32.HI R13, RZ, 0x1f, R10 ;  /* 0x0000001fff0d7819 */ /* 0x001fe4000001140a */
[----:B-1----:R-:W-:-:S03]  /*2d200*/  SHF.R.S32.HI R12, RZ, 0x1f, R9 ;  /* 0x0000001fff0c7819 */ /* 0x002fc60000011409 */
[----:B------:R-:W-:Y:S04]  /*2d210*/  STL [R1+0xdf4], R13 ;  /* 0x000df40d01007387 */ /* 0x000fe80000100800 */
[----:B------:R-:W-:Y:S01]  /*2d220*/  STL [R1+0xdfc], R12 ;  /* 0x000dfc0c01007387 */ /* 0x000fe20000100800 */
[----:B----4-:R-:W-:-:S03]  /*2d230*/  SHF.R.S32.HI R10, RZ, 0x1f, R3 ;  /* 0x0000001fff0a7819 */ /* 0x010fc60000011403 */
[----:B------:R-:W4:Y:S04]  /*2d240*/  LDL R3, [R1+0xb9c] ;  /* 0x000b9c0001037983 */ /* 0x000f280000100800 */
[----:B------:R-:W-:Y:S01]  /*2d250*/  STL [R1+0xe00], R10 ;  /* 0x000e000a01007387 */ /* 0x000fe20000100800 */
[----:B-----5:R-:W-:-:S03]  /*2d260*/  SHF.R.S32.HI R9, RZ, 0x1f, R11 ;  /* 0x0000001fff097819 */ /* 0x020fc6000001140b */
[----:B------:R-:W5:Y:S04]  /*2d270*/  LDL R11, [R1+0xba0] ;  /* 0x000ba000010b7983 */ /* 0x000f680000100800 */
[----:B------:R-:W-:Y:S04]  /*2d280*/  STL [R1+0xe04], R9 ;  /* 0x000e040901007387 */ /* 0x000fe80000100800 */
[----:B------:R-:W5:Y:S01]  /*2d290*/  LDL R22, [R1+0xba8] ;  /* 0x000ba80001167983 */ /* 0x000f620000100800 */
[----:B------:R-:W-:-:S05]  /*2d2a0*/  SHF.R.S32.HI R8, RZ, 0x1f, R8 ;  /* 0x0000001fff087819 */ /* 0x000fca0000011408 */
[----:B------:R0:W-:Y:S04]  /*2d2b0*/  STL [R1+0xe08], R8 ;  /* 0x000e080801007387 */ /* 0x0001e80000100800 */
[----:B------:R-:W5:Y:S01]  /*2d2c0*/  LDL R21, [R1+0xbac] ;  /* 0x000bac0001157983 */ /* 0x000f620000100800 */
[----:B------:R-:W-:-:S05]  /*2d2d0*/  SHF.R.S32.HI R0, RZ, 0x1f, R0 ;  /* 0x0000001fff007819 */ /* 0x000fca0000011400 */
[----:B------:R1:W-:Y:S04]  /*2d2e0*/  STL [R1+0xe0c], R0 ;  /* 0x000e0c0001007387 */ /* 0x0003e80000100800 */
[----:B0-----:R-:W5:Y:S04]  /*2d2f0*/  LDL R8, [R1+0xbb4] ;  /* 0x000bb40001087983 */ /* 0x001f680000100800 */
[----:B-1----:R-:W5:Y:S01]  /*2d300*/  LDL R0, [R1+0xbbc] ;  /* 0x000bbc0001007983 */ /* 0x002f620000100800 */
[----:B------:R-:W-:Y:S02]  /*2d310*/  SHF.R.S32.HI R9, RZ, 0x1f, R7 ;  /* 0x0000001fff097819 */ /* 0x000fe40000011407 */
[----:B------:R-:W-:-:S02]  /*2d320*/  SHF.R.S32.HI R7, RZ, 0x1f, R4 ;  /* 0x0000001fff077819 */ /* 0x000fc40000011404 */
[----:B------:R-:W5:Y:S04]  /*2d330*/  LDL R4, [R1+0xbc0] ;  /* 0x000bc00001047983 */ /* 0x000f680000100800 */
[----:B------:R-:W-:Y:S01]  /*2d340*/  STL [R1+0xe10], R9 ;  /* 0x000e100901007387 */ /* 0x000fe20000100800 */
[----:B------:R-:W-:-:S03]  /*2d350*/  SHF.R.S32.HI R6, RZ, 0x1f, R6 ;  /* 0x0000001fff067819 */ /* 0x000fc60000011406 */
[----:B------:R-:W-:Y:S04]  /*2d360*/  STL [R1+0xe14], R7 ;  /* 0x000e140701007387 */ /* 0x000fe80000100800 */
        /* <DEDUP_REMOVED lines=13> */
[----:B------:R-:W5:Y:S04]  /*2d440*/  LDL R7, [R1+0xc0c] ;  /* 0x000c0c0001077983 */ /* 0x000f680000100800 */
[----:B0-----:R-:W5:Y:S01]  /*2d450*/  LDL R5, [R1+0xc00] ;  /* 0x000c000001057983 */ /* 0x001f620000100800 */
[----:B--2---:R-:W-:-:S05]  /*2d460*/  SHF.R.S32.HI R9, RZ, 0x1f, R29 ;  /* 0x0000001fff097819 */ /* 0x004fca000001141d */
[----:B------:R0:W-:Y:S04]  /*2d470*/  STL [R1+0xe20], R9 ;  /* 0x000e200901007387 */ /* 0x0001e80000100800 */
[----:B------:R-:W2:Y:S04]  /*2d480*/  LDL R10, [R1+0xc14] ;  /* 0x000c1400010a7983 */ /* 0x000ea80000100800 */
[----:B0-----:R-:W2:Y:S01]  /*2d490*/  LDL R9, [R1+0xc1c] ;  /* 0x000c1c0001097983 */ /* 0x001ea20000100800 */
[----:B---3--:R-:W-:-:S05]  /*2d4a0*/  SHF.R.S32.HI R2, RZ, 0x1f, R2 ;  /* 0x0000001fff027819 */ /* 0x008fca0000011402 */
[----:B------:R0:W-:Y:S04]  /*2d4b0*/  STL [R1+0xe24], R2 ;  /* 0x000e240201007387 */ /* 0x0001e80000100800 */
[----:B------:R-:W3:Y:S04]  /*2d4c0*/  LDL R29, [R1+0xc20] ;  /* 0x000c2000011d7983 */ /* 0x000ee80000100800 */
[----:B0-----:R-:W3:Y:S01]  /*2d4d0*/  LDL R2, [R1+0xc28] ;  /* 0x000c280001027983 */ /* 0x001ee20000100800 */
[----:B----4-:R-:W-:-:S05]  /*2d4e0*/  SHF.R.S32.HI R3, RZ, 0x1f, R3 ;  /* 0x0000001fff037819 */ /* 0x010fca0000011403 */
[----:B------:R0:W-:Y:S04]  /*2d4f0*/  STL [R1+0xe28], R3 ;  /* 0x000e280301007387 */ /* 0x0001e80000100800 */
[----:B0-----:R-:W4:Y:S01]  /*2d500*/  LDL R3, [R1+0xc2c] ;  /* 0x000c2c0001037983 */ /* 0x001f220000100800 */
[----:B-----5:R-:W-:-:S05]  /*2d510*/  SHF.R.S32.HI R11, RZ, 0x1f, R11 ;  /* 0x0000001fff0b7819 */ /* 0x020fca000001140b */
[----:B------:R0:W-:Y:S01]  /*2d520*/  STL [R1+0xe2c], R11 ;  /* 0x000e2c0b01007387 */ /* 0x0001e20000100800 */
[----:B------:R-:W-:-:S03]  /*2d530*/  SHF.R.S32.HI R22, RZ, 0x1f, R22 ;  /* 0x0000001fff167819 */ /* 0x000fc60000011416 */
[----:B0-----:R-:W5:Y:S04]  /*2d540*/  LDL R11, [R1+0xc34] ;  /* 0x000c3400010b7983 */ /* 0x001f680000100800 */
[----:B------:R0:W-:Y:S01]  /*2d550*/  STL [R1+0xe30], R22 ;  /* 0x000e301601007387 */ /* 0x0001e20000100800 */
[----:B------:R-:W-:-:S05]  /*2d560*/  SHF.R.S32.HI R21, RZ, 0x1f, R21 ;  /* 0x0000001fff157819 */ /* 0x000fca0000011415 */
        /* <DEDUP_REMOVED lines=34> */
[----:B------:R-:W5:Y:S04]  /*2d790*/  LDL R7, [R1+0xc58] ;  /* 0x000c580001077983 */ /* 0x000f680000100800 */
[----:B------:R2:W-:Y:S04]  /*2d7a0*/  STL [R1+0xe6c], R13 ;  /* 0x000e6c0d01007387 */ /* 0x0005e80000100800 */
[----:B------:R0:W-:Y:S01]  /*2d7b0*/  STL [R1+0xe70], R12 ;  /* 0x000e700c01007387 */ /* 0x0001e20000100800 */
[----:B--2---:R-:W-:Y:S02]  /*2d7c0*/  SHF.R.S32.HI R13, RZ, 0x1f, R10 ;  /* 0x0000001fff0d7819 */ /* 0x004fe4000001140a */
[----:B0-----:R-:W-:-:S03]  /*2d7d0*/  SHF.R.S32.HI R12, RZ, 0x1f, R9 ;  /* 0x0000001fff0c7819 */ /* 0x001fc60000011409 */
[----:B------:R-:W-:Y:S04]  /*2d7e0*/  STL [R1+0xe74], R13 ;  /* 0x000e740d01007387 */ /* 0x000fe80000100800 */
[----:B------:R-:W-:Y:S01]  /*2d7f0*/  STL [R1+0xe78], R12 ;  /* 0x000e780c01007387 */ /* 0x000fe20000100800 */
[----:B---3--:R-:W-:-:S03]  /*2d800*/  SHF.R.S32.HI R10, RZ, 0x1f, R29 ;  /* 0x0000001fff0a7819 */ /* 0x008fc6000001141d */
[----:B------:R-:W2:Y:S01]  /*2d810*/  LDL R29, [R1+0xc60] ;  /* 0x000c6000011d7983 */ /* 0x000ea20000100800 */
[----:B------:R-:W-:-:S03]  /*2d820*/  SHF.R.S32.HI R9, RZ, 0x1f, R2 ;  /* 0x0000001fff097819 */ /* 0x000fc60000011402 */
[----:B------:R-:W-:Y:S04]  /*2d830*/  STL [R1+0xe7c], R10 ;  /* 0x000e7c0a01007387 */ /* 0x000fe80000100800 */
[----:B------:R-:W3:Y:S04]  /*2d840*/  LDL R2, [R1+0xc68] ;  /* 0x000c680001027983 */ /* 0x000ee80000100800 */
[----:B------:R4:W-:Y:S04]  /*2d850*/  STL [R1+0xe80], R9 ;  /* 0x000e800901007387 */ /* 0x0009e80000100800 */
[----:B------:R-:W3:Y:S01]  /*2d860*/  LDL R22, [R1+0xc6c] ;  /* 0x000c6c0001167983 */ /* 0x000ee20000100800 */
[----:B----4-:R-:W-:-:S05]  /*2d870*/  SHF.R.S32.HI R9, RZ, 0x1f, R3 ;  /* 0x0000001fff097819 */ /* 0x010fca0000011403 */
[----:B------:R-:W-:Y:S04]  /*2d880*/  STL [R1+0xe84], R9 ;  /* 0x000e840901007387 */ /* 0x000fe80000100800 */
[----:B------:R-:W4:Y:S01]  /*2d890*/  LDL R21, [R1+0xc74] ;  /* 0x000c740001157983 */ /* 0x000f220000100800 */
[----:B-----5:R-:W-:-:S05]  /*2d8a0*/  SHF.R.S32.HI R3, RZ, 0x1f, R11 ;  /* 0x0000001fff037819 */ /* 0x020fca000001140b */
[----:B------:R0:W-:Y:S04]  /*2d8b0*/  STL [R1+0xe88], R3 ;  /* 0x000e880301007387 */ /* 0x0001e80000100800 */
[----:B------:R-:W5:Y:S04]  /*2d8c0*/  LDL R11, [R1+0xc80] ;  /* 0x000c8000010b7983 */ /* 0x000f680000100800 */
[----:B0-----:R-:W5:Y:S01]  /*2d8d0*/  LDL R3, [R1+0xc7c] ;  /* 0x000c7c0001037983 */ /* 0x001f620000100800 */
        /* <DEDUP_REMOVED lines=14> */
[----:B------:R-:W5:Y:S01]  /*2d9c0*/  LDL R14, [R1+0xcb8] ;  /* 0x000cb800010e7983 */ /* 0x000f620000100800 */
[----:B------:R-:W-:-:S03]  /*2d9d0*/  SHF.R.S32.HI R6, RZ, 0x1f, R6 ;  /* 0x0000001fff067819 */ /* 0x000fc60000011406 */
        /* <DEDUP_REMOVED lines=8> */
[----:B------:R-:W5:Y:S01]  /*2da60*/  LDL R9, [R1+0xce0] ;  /* 0x000ce00001097983 */ /* 0x000f620000100800 */
[----:B------:R-:W-:-:S05]  /*2da70*/  SHF.R.S32.HI R7, RZ, 0x1f, R7 ;  /* 0x0000001fff077819 */ /* 0x000fca0000011407 */
[----:B------:R1:W-:Y:S04]  /*2da80*/  STL [R1+0xea0], R7 ;  /* 0x000ea00701007387 */ /* 0x0003e80000100800 */
[----:B0-----:R-:W5:Y:S04]  /*2da90*/  LDL R8, [R1+0xce4] ;  /* 0x000ce40001087983 */ /* 0x001f680000100800 */
[----:B-1----:R-:W5:Y:S01]  /*2daa0*/  LDL R7, [R1+0xcec] ;  /* 0x000cec0001077983 */ /* 0x002f620000100800 */
[----:B--2---:R-:W-:-:S05]  /*2dab0*/  SHF.R.S32.HI R29, RZ, 0x1f, R29 ;  /* 0x0000001fff1d7819 */ /* 0x004fca000001141d */
[----:B------:R0:W-:Y:S01]  /*2dac0*/  STL [R1+0xea4], R29 ;  /* 0x000ea41d01007387 */ /* 0x0001e20000100800 */
[----:B---3--:R-:W-:-:S03]  /*2dad0*/  SHF.R.S32.HI R2, RZ, 0x1f, R2 ;  /* 0x0000001fff027819 */ /* 0x008fc60000011402 */
[----:B0-----:R-:W2:Y:S01]  /*2dae0*/  LDL R29, [R1+0xcf4] ;  /* 0x000cf400011d7983 */ /* 0x001ea20000100800 */
[----:B------:R-:W-:-:S03]  /*2daf0*/  SHF.R.S32.HI R22, RZ, 0x1f, R22 ;  /* 0x0000001fff167819 */ /* 0x000fc60000011416 */
[----:B------:R0:W-:Y:S04]  /*2db00*/  STL [R1+0xea8], R2 ;  /* 0x000ea80201007387 */ /* 0x0001e80000100800 */
[----:B0-----:R-:W3:Y:S04]  /*2db10*/  LDL R2, [R1+0xcf8] ;  /* 0x000cf80001027983 */ /* 0x001ee80000100800 */
[----:B------:R-:W-:Y:S01]  /*2db20*/  STL [R1+0xeac], R22 ;  /* 0x000eac1601007387 */ /* 0x000fe20000100800 */
[----:B----4-:R-:W-:-:S05]  /*2db30*/  SHF.R.S32.HI R21, RZ, 0x1f, R21 ;  /* 0x0000001fff157819 */ /* 0x010fca0000011415 */
[----:B------:R5:W-:Y:S02]  /*2db40*/  STL [R1+0xeb0], R21 ;  /* 0x000eb01501007387 */ /* 0x000be40000100800 */
[----:B-----5:R-:W-:Y:S02]  /*2db50*/  SHF.R.S32.HI R21, RZ, 0x1f, R11 ;  /* 0x0000001fff157819 */ /* 0x020fe4000001140b */
[----:B------:R-:W-:Y:S02]  /*2db60*/  SHF.R.S32.HI R22, RZ, 0x1f, R3 ;  /* 0x0000001fff167819 */ /* 0x000fe40000011403 */
[----:B------:R-:W4:Y:S04]  /*2db70*/  LDL R3, [R1+0xd00] ;  /* 0x000d000001037983 */ /* 0x000f280000100800 */
        /* <DEDUP_REMOVED lines=30> */
[----:B------:R-:W5:Y:S01]  /*2dd60*/  LDL R5, [R1+0xd20] ;  /* 0x000d200001057983 */ /* 0x000f620000100800 */
[----:B------:R-:W-:Y:S02]  /*2dd70*/  SHF.R.S32.HI R10, RZ, 0x1f, R10 ;  /* 0x0000001fff0a7819 */ /* 0x000fe4000001140a */
[----:B------:R-:W-:Y:S01]  /*2dd80*/  SHF.R.S32.HI R9, RZ, 0x1f, R9 ;  /* 0x0000001fff097819 */ /* 0x000fe20000011409 */
[----:B------:R-:W-:Y:S04]  /*2dd90*/  STL [R1+0xee8], R13 ;  /* 0x000ee80d01007387 */ /* 0x000fe80000100800 */
[----:B------:R0:W-:Y:S04]  /*2dda0*/  STL [R1+0xeec], R12 ;  /* 0x000eec0c01007387 */ /* 0x0001e80000100800 */
[----:B------:R-:W-:Y:S01]  /*2ddb0*/  STL [R1+0xef0], R10 ;  /* 0x000ef00a01007387 */ /* 0x000fe20000100800 */
[----:B------:R-:W-:-:S03]  /*2ddc0*/  SHF.R.S32.HI R8, RZ, 0x1f, R8 ;  /* 0x0000001fff087819 */ /* 0x000fc60000011408 */
[----:B------:R-:W-:Y:S04]  /*2ddd0*/  STL [R1+0xef4], R9 ;  /* 0x000ef40901007387 */ /* 0x000fe80000100800 */
[----:B0-----:R-:W5:Y:S01]  /*2dde0*/  LDL R12, [R1+0xd24] ;  /* 0x000d2400010c7983 */ /* 0x001f620000100800 */
[----:B------:R-:W-:-:S03]  /*2ddf0*/  SHF.R.S32.HI R7, RZ, 0x1f, R7 ;  /* 0x0000001fff077819 */ /* 0x000fc60000011407 */
[----:B------:R0:W-:Y:S04]  /*2de00*/  STL [R1+0xef8], R8 ;  /* 0x000ef80801007387 */ /* 0x0001e80000100800 */
[----:B0-----:R-:W5:Y:S04]  /*2de10*/  LDL R8, [R1+0xd2c] ;  /* 0x000d2c0001087983 */ /* 0x001f680000100800 */
[----:B------:R2:W-:Y:S04]  /*2de20*/  STL [R1+0xefc], R7 ;  /* 0x000efc0701007387 */ /* 0x0005e80000100800 */
[----:B------:R-:W5:Y:S01]  /*2de30*/  LDL R22, [R1+0xd34] ;  /* 0x000d340001167983 */ /* 0x000f620000100800 */
[----:B--2---:R-:W-:-:S05]  /*2de40*/  SHF.R.S32.HI R7, RZ, 0x1f, R29 ;  /* 0x0000001fff077819 */ /* 0x004fca000001141d */
[----:B------:R0:W-:Y:S04]  /*2de50*/  STL [R1+0xf00], R7 ;  /* 0x000f000701007387 */ /* 0x0001e80000100800 */
[----:B------:R-:W2:Y:S01]  /*2de60*/  LDL R21, [R1+0xd38] ;  /* 0x000d380001157983 */ /* 0x000ea20000100800 */
[----:B---3--:R-:W-:-:S05]  /*2de70*/  SHF.R.S32.HI R2, RZ, 0x1f, R2 ;  /* 0x0000001fff027819 */ /* 0x008fca0000011402 */
[----:B------:R5:W-:Y:S04]  /*2de80*/  STL [R1+0xf04], R2 ;  /* 0x000f040201007387 */ /* 0x000be80000100800 */
[----:B------:R-:W3:Y:S04]  /*2de90*/  LDL R10, [R1+0xd40] ;  /* 0x000d4000010a7983 */ /* 0x000ee80000100800 */
[----:B------:R-:W3:Y:S04]  /*2dea0*/  LDL R9, [R1+0xd44] ;  /* 0x000d440001097983 */ /* 0x000ee80000100800 */
[----:B0-----:R-:W3:Y:S01]  /*2deb0*/  LDL R7, [R1+0xd4c] ;  /* 0x000d4c0001077983 */ /* 0x001ee20000100800 */
[----:B----4-:R-:W-:-:S02]  /*2dec0*/  SHF.R.S32.HI R3, RZ, 0x1f, R3 ;  /* 0x0000001fff037819 */ /* 0x010fc40000011403 */
[----:B-----5:R-:W-:-:S03]  /*2ded0*/  SHF.R.S32.HI R2, RZ, 0x1f, R11 ;  /* 0x0000001fff027819 */ /* 0x020fc6000001140b */
[----:B------:R-:W-:Y:S04]  /*2dee0*/  STL [R1+0xf08], R3 ;  /* 0x000f080301007387 */ /* 0x000fe80000100800 */
[----:B------:R0:W-:Y:S04]  /*2def0*/  STL [R1+0xf0c], R2 ;  /* 0x000f0c0201007387 */ /* 0x0001e80000100800 */
[----:B------:R-:W4:Y:S01]  /*2df00*/  LDL R20, [R1+0xd54] ;  /* 0x000d540001147983 */ /* 0x000f220000100800 */
[----:B------:R-:W-:-:S03]  /*2df10*/  SHF.R.S32.HI R0, RZ, 0x1f, R0 ;  /* 0x0000001fff007819 */ /* 0x000fc60000011400 */
[----:B------:R-:W5:Y:S04]  /*2df20*/  LDL R19, [R1+0xd58] ;  /* 0x000d580001137983 */ /* 0x000f680000100800 */
[----:B------:R1:W-:Y:S04]  /*2df30*/  STL [R1+0xf10], R0 ;  /* 0x000f100001007387 */ /* 0x0003e80000100800 */
[----:B0-----:R-:W5:Y:S04]  /*2df40*/  LDL R2, [R1+0xd60] ;  /* 0x000d600001027983 */ /* 0x001f680000100800 */
[----:B------:R-:W5:Y:S04]  /*2df50*/  LDL R3, [R1+0xd64] ;  /* 0x000d640001037983 */ /* 0x000f680000100800 */
[----:B------:R-:W5:Y:S04]  /*2df60*/  LDL R11, [R1+0xd6c] ;  /* 0x000d6c00010b7983 */ /* 0x000f680000100800 */
[----:B-1----:R-:W5:Y:S04]  /*2df70*/  LDL R0, [R1+0xd70] ;  /* 0x000d700001007983 */ /* 0x002f680000100800 */
        /* <DEDUP_REMOVED lines=16> */
[----:B------:R-:W-:-:S05]  /*2e080*/  SHF.R.S32.HI R12, RZ, 0x1f, R12 ;  /* 0x0000001fff0c7819 */ /* 0x000fca000001140c */
[----:B------:R0:W-:Y:S01]  /*2e090*/  STL [R1+0xf20], R12 ;  /* 0x000f200c01007387 */ /* 0x0001e20000100800 */
[----:B------:R-:W-:-:S03]  /*2e0a0*/  SHF.R.S32.HI R8, RZ, 0x1f, R8 ;  /* 0x0000001fff087819 */ /* 0x000fc60000011408 */
[----:B0-----:R-:W5:Y:S04]  /*2e0b0*/  LDL R12, [R1+0xdb8] ;  /* 0x000db800010c7983 */ /* 0x001f680000100800 */
[----:B------:R0:W-:Y:S01]  /*2e0c0*/  STL [R1+0xf24], R8 ;  /* 0x000f240801007387 */ /* 0x0001e20000100800 */
[----:B------:R-:W-:-:S03]  /*2e0d0*/  SHF.R.S32.HI R22, RZ, 0x1f, R22 ;  /* 0x0000001fff167819 */ /* 0x000fc60000011416 */
[----:B0-----:R-:W5:Y:S04]  /*2e0e0*/  LDL R8, [R1+0xdbc] ;  /* 0x000dbc0001087983 */ /* 0x001f680000100800 */
[----:B------:R0:W-:Y:S04]  /*2e0f0*/  STL [R1+0xf28], R22 ;  /* 0x000f281601007387 */ /* 0x0001e80000100800 */
[----:B0-----:R-:W5:Y:S01]  /*2e100*/  LDL.LU R22, [R1+0x3410] ;  /* 0x0034100001167983 */ /* 0x001f620000300800 */
[----:B--2---:R-:W-:-:S05]  /*2e110*/  SHF.R.S32.HI R21, RZ, 0x1f, R21 ;  /* 0x0000001fff157819 */ /* 0x004fca0000011415 */
[----:B------:R0:W-:Y:S01]  /*2e120*/  STL [R1+0xf2c], R21 ;  /* 0x000f2c1501007387 */ /* 0x0001e20000100800 */
[----:B---3--:R-:W-:-:S03]  /*2e130*/  SHF.R.S32.HI R10, RZ, 0x1f, R10 ;  /* 0x0000001fff0a7819 */ /* 0x008fc6000001140a */
[----:B0-----:R-:W2:Y:S01]  /*2e140*/  LDL.LU R21, [R1+0x340c] ;  /* 0x00340c0001157983 */ /* 0x001ea20000300800 */
[----:B------:R-:W-:-:S03]  /*2e150*/  SHF.R.S32.HI R9, RZ, 0x1f, R9 ;  /* 0x0000001fff097819 */ /* 0x000fc60000011409 */
[----:B------:R0:W-:Y:S01]  /*2e160*/  STL [R1+0xf30], R10 ;  /* 0x000f300a01007387 */ /* 0x0001e20000100800 */
[----:B------:R-:W-:-:S03]  /*2e170*/  SHF.R.S32.HI R7, RZ, 0x1f, R7 ;  /* 0x0000001fff077819 */ /* 0x000fc60000011407 */
[----:B0-----:R-:W3:Y:S04]  /*2e180*/  LDL R10, [R1+0xdd0] ;  /* 0x000dd000010a7983 */ /* 0x001ee80000100800 */
[----:B------:R0:W-:Y:S04]  /*2e190*/  STL [R1+0xf34], R9 ;  /* 0x000f340901007387 */ /* 0x0001e80000100800 */
[----:B0-----:R-:W2:Y:S04]  /*2e1a0*/  LDL R9, [R1+0xdd8] ;  /* 0x000dd80001097983 */ /* 0x001ea80000100800 */
[----:B------:R0:W-:Y:S04]  /*2e1b0*/  STL [R1+0xf38], R7 ;  /* 0x000f380701007387 */ /* 0x0001e80000100800 */
[----:B0-----:R-:W2:Y:S01]  /*2e1c0*/  LDL R7, [R1+0xddc] ;  /* 0x000ddc0001077983 */ /* 0x001ea20000100800 */
[----:B----4-:R-:W-:-:S02]  /*2e1d0*/  SHF.R.S32.HI R20, RZ, 0x1f, R20 ;  /* 0x0000001fff147819 */ /* 0x010fc40000011414 */
[----:B-----5:R-:W-:-:S03]  /*2e1e0*/  SHF.R.S32.HI R19, RZ, 0x1f, R19 ;  /* 0x0000001fff137819 */ /* 0x020fc60000011413 */
[----:B------:R0:W-:Y:S01]  /*2e1f0*/  STL [R1+0xf3c], R20 ;  /* 0x000f3c1401007387 */ /* 0x0001e20000100800 */
[----:B------:R-:W-:-:S03]  /*2e200*/  SHF.R.S32.HI R2, RZ, 0x1f, R2 ;  /* 0x0000001fff027819 */ /* 0x000fc60000011402 */
[----:B0-----:R-:W4:Y:S01]  /*2e210*/  LDL.LU R20, [R1+0x3408] ;  /* 0x0034080001147983 */ /* 0x001f220000300800 */
[----:B------:R-:W-:-:S03]  /*2e220*/  SHF.R.S32.HI R3, RZ, 0x1f, R3 ;  /* 0x0000001fff037819 */ /* 0x000fc60000011403 */
[----:B------:R0:W-:Y:S01]  /*2e230*/  STL [R1+0xf40], R19 ;  /* 0x000f401301007387 */ /* 0x0001e20000100800 */
[----:B------:R-:W-:Y:S02]  /*2e240*/  SHF.R.S32.HI R11, RZ, 0x1f, R11 ;  /* 0x0000001fff0b7819 */ /* 0x000fe4000001140b */
[----:B------:R-:W-:Y:S01]  /*2e250*/  SHF.R.S32.HI R0, RZ, 0x1f, R0 ;  /* 0x0000001fff007819 */ /* 0x000fe20000011400 */
        /* <DEDUP_REMOVED lines=8> */
[----:B0-----:R-:W3:Y:S01]  /*2e2e0*/  LDL.LU R0, [R1+0x33f4] ;  /* 0x0033f40001007983 */ /* 0x001ee20000300800 */
[----:B------:R-:W-:-:S02]  /*2e2f0*/  SHF.R.S32.HI R29, RZ, 0x1f, R29 ;  /* 0x0000001fff1d7819 */ /* 0x000fc4000001141d */
[----:B------:R-:W-:-:S03]  /*2e300*/  SHF.R.S32.HI R18, RZ, 0x1f, R18 ;  /* 0x0000001fff127819 */ /* 0x000fc60000011412 */
[----:B------:R0:W-:Y:S01]  /*2e310*/  STL [R1+0xf54], R29 ;  /* 0x000f541d01007387 */ /* 0x0001e20000100800 */
[----:B------:R-:W-:-:S03]  /*2e320*/  SHF.R.S32.HI R16, RZ, 0x1f, R16 ;  /* 0x0000001fff107819 */ /* 0x000fc60000011410 */
[----:B0-----:R-:W4:Y:S04]  /*2e330*/  LDL.LU R29, [R1+0x20] ;  /* 0x00002000011d7983 */ /* 0x001f280000300800 */
[----:B------:R0:W-:Y:S02]  /*2e340*/  STL [R1+0xf58], R18 ;  /* 0x000f581201007387 */ /* 0x0001e40000100800 */
[----:B0-----:R-:W-:Y:S02]  /*2e350*/  SHF.R.S32.HI R18, RZ, 0x1f, R17 ;  /* 0x0000001fff127819 */ /* 0x001fe40000011411 */
[----:B------:R-:W-:Y:S02]  /*2e360*/  SHF.R.S32.HI R17, RZ, 0x1f, R4 ;  /* 0x0000001fff117819 */ /* 0x000fe40000011404 */
[----:B------:R-:W4:Y:S04]  /*2e370*/  LDL.LU R4, [R1+0xc4] ;  /* 0x0000c40001047983 */ /* 0x000f280000300800 */
[----:B------:R-:W-:Y:S04]  /*2e380*/  STL [R1+0xf5c], R18 ;  /* 0x000f5c1201007387 */ /* 0x000fe80000100800 */
[----:B------:R0:W-:Y:S02]  /*2e390*/  STL [R1+0xf60], R17 ;  /* 0x000f601101007387 */ /* 0x0001e40000100800 */
[----:B0-----:R-:W-:-:S02]  /*2e3a0*/  SHF.R.S32.HI R17, RZ, 0x1f, R6 ;  /* 0x0000001fff117819 */ /* 0x001fc40000011406 */
[----:B------:R-:W4:Y:S04]  /*2e3b0*/  LDL.LU R6, [R1+0x1c] ;  /* 0x00001c0001067983 */ /* 0x000f280000300800 */
[----:B------:R0:W-:Y:S04]  /*2e3c0*/  STL [R1+0xf64], R16 ;  /* 0x000f641001007387 */ /* 0x0001e80000100800 */
[----:B------:R-:W-:Y:S01]  /*2e3d0*/  STL [R1+0xf68], R17 ;  /* 0x000f681101007387 */ /* 0x000fe20000100800 */
[----:B0-----:R-:W-:Y:S02]  /*2e3e0*/  SHF.R.S32.HI R16, RZ, 0x1f, R15 ;  /* 0x0000001fff107819 */ /* 0x001fe4000001140f */
[----:B------:R-:W-:-:S02]  /*2e3f0*/  SHF.R.S32.HI R15, RZ, 0x1f, R14 ;  /* 0x0000001fff0f7819 */ /* 0x000fc4000001140e */
[----:B------:R-:W-:Y:S01]  /*2e400*/  SHF.R.S32.HI R14, RZ, 0x1f, R13 ;  /* 0x0000001fff0e7819 */ /* 0x000fe2000001140d */
[----:B------:R-:W-:Y:S01]  /*2e410*/  STL [R1+0xf6c], R16 ;  /* 0x000f6c1001007387 */ /* 0x000fe20000100800 */
[----:B------:R-:W-:-:S03]  /*2e420*/  SHF.R.S32.HI R13, RZ, 0x1f, R5 ;  /* 0x0000001fff0d7819 */ /* 0x000fc60000011405 */
[----:B------:R-:W-:Y:S04]  /*2e430*/  STL [R1+0xf70], R15 ;  /* 0x000f700f01007387 */ /* 0x000fe80000100800 */
[----:B------:R-:W4:Y:S04]  /*2e440*/  LDL.LU R18, [R1+0xc0] ;  /* 0x0000c00001127983 */ /* 0x000f280000300800 */
[----:B------:R-:W-:Y:S04]  /*2e450*/  STL [R1+0xf74], R14 ;  /* 0x000f740e01007387 */ /* 0x000fe80000100800 */
[----:B------:R-:W4:Y:S01]  /*2e460*/  LDL.LU R5, [R1+0x18] ;  /* 0x0000180001057983 */ /* 0x000f220000300800 */
[----:B------:R-:W-:-:S03]  /*2e470*/  SHF.R.S32.HI R8, RZ, 0x1f, R8 ;  /* 0x0000001fff087819 */ /* 0x000fc60000011408 */
[----:B------:R0:W-:Y:S02]  /*2e480*/  STL [R1+0xf78], R13 ;  /* 0x000f780d01007387 */ /* 0x0001e40000100800 */
[----:B0-----:R-:W-:-:S05]  /*2e490*/  SHF.R.S32.HI R13, RZ, 0x1f, R12 ;  /* 0x0000001fff0d7819 */ /* 0x001fca000001140c */
[----:B------:R2:W-:Y:S02]  /*2e4a0*/  STL [R1+0xf7c], R13 ;  /* 0x000f7c0d01007387 */ /* 0x0005e40000100800 */
[----:B--2---:R-:W-:Y:S02]  /*2e4b0*/  SHF.R.S32.HI R13, RZ, 0x1f, R11 ;  /* 0x0000001fff0d7819 */ /* 0x004fe4000001140b */
[----:B---3--:R-:W-:Y:S02]  /*2e4c0*/  SHF.R.S32.HI R12, RZ, 0x1f, R0 ;  /* 0x0000001fff0c7819 */ /* 0x008fe40000011400 */
[----:B------:R-:W2:Y:S04]  /*2e4d0*/  LDL.LU R0, [R1+0x33f0] ;  /* 0x0033f00001007983 */ /* 0x000ea80000300800 */
[----:B------:R0:W-:Y:S04]  /*2e4e0*/  STL [R1+0xf80], R8 ;  /* 0x000f800801007387 */ /* 0x0001e80000100800 */
[----:B------:R-:W3:Y:S04]  /*2e4f0*/  LDL.LU R17, [R1+0xbc] ;  /* 0x0000bc0001117983 */ /* 0x000ee80000300800 */
[----:B0-----:R-:W3:Y:S04]  /*2e500*/  LDL.LU R8, [R1+0x14] ;  /* 0x0000140001087983 */ /* 0x001ee80000300800 */
[----:B------:R0:W-:Y:S04]  /*2e510*/  STL [R1+0xf84], R12 ;  /* 0x000f840c01007387 */ /* 0x0001e80000100800 */
[----:B------:R-:W3:Y:S01]  /*2e520*/  LDL.LU R11, [R1+0x33ec] ;  /* 0x0033ec00010b7983 */ /* 0x000ee20000300800 */
[----:B0-----:R-:W-:-:S02]  /*2e530*/  SHF.R.S32.HI R12, RZ, 0x1f, R10 ;  /* 0x0000001fff0c7819 */ /* 0x001fc4000001140a */
[----:B------:R-:W-:Y:S01]  /*2e540*/  SHF.R.S32.HI R10, RZ, 0x1f, R9 ;  /* 0x0000001fff0a7819 */ /* 0x000fe20000011409 */
[----:B------:R-:W-:Y:S01]  /*2e550*/  STL [R1+0xf88], R13 ;  /* 0x000f880d01007387 */ /* 0x000fe20000100800 */
[----:B------:R-:W-:-:S03]  /*2e560*/  SHF.R.S32.HI R9, RZ, 0x1f, R7 ;  /* 0x0000001fff097819 */ /* 0x000fc60000011407 */
[----:B------:R-:W4:Y:S04]  /*2e570*/  LDL.LU R16, [R1+0xb8] ;  /* 0x0000b80001107983 */ /* 0x000f280000300800 */
[----:B------:R-:W-:Y:S04]  /*2e580*/  STL [R1+0xf8c], R12 ;  /* 0x000f8c0c01007387 */ /* 0x000fe80000100800 */
[----:B------:R2:W-:Y:S04]  /*2e590*/  STL [R1+0xf90], R10 ;  /* 0x000f900a01007387 */ /* 0x0005e80000100800 */
[----:B------:R-:W4:Y:S04]  /*2e5a0*/  LDL.LU R7, [R1+0x10] ;  /* 0x0000100001077983 */ /* 0x000f280000300800 */
[----:B------:R3:W-:Y:S01]  /*2e5b0*/  STL [R1+0xf94], R9 ;  /* 0x000f940901007387 */ /* 0x0007e20000100800 */
[----:B--2---:R-:W-:-:S02]  /*2e5c0*/  IADD3 R10, P3, PT, R3, R0, RZ ;  /* 0x00000000030a7210 */ /* 0x004fc40007f7e0ff */
[-C--:B---3--:R-:W-:Y:S02]  /*2e5d0*/  IADD3 R9, P5, PT, R3, R11.reuse, RZ ;  /* 0x0000000b03097210 */ /* 0x088fe40007fbe0ff */
[----:B------:R-:W2:Y:S04]  /*2e5e0*/  LDL.LU R3, [R1+0x33e8] ;  /* 0x0033e80001037983 */ /* 0x000ea80000300800 */
[----:B------:R0:W-:Y:S04]  /*2e5f0*/  STL [R1+0x3258], R10 ;  /* 0x0032580a01007387 */ /* 0x0001e80000100800 */
[----:B------:R-:W3:Y:S04]  /*2e600*/  LDL.LU R15, [R1+0xb4] ;  /* 0x0000b400010f7983 */ /* 0x000ee80000300800 */
[----:B------:R-:W3:Y:S01]  /*2e610*/  LDL.LU R14, [R1+0xc] ;  /* 0x00000c00010e7983 */ /* 0x000ee20000300800 */
[----:B0-----:R-:W-:-:S03]  /*2e620*/  IADD3 R10, P0, PT, R2, R11, RZ ;  /* 0x0000000b020a7210 */ /* 0x001fc60007f1e0ff */
[----:B------:R0:W-:Y:S02]  /*2e630*/  STL [R1+0x3250], R9 ;  /* 0x0032500901007387 */ /* 0x0001e40000100800 */
[-C--:B0-----:R-:W-:Y:S02]  /*2e640*/  IADD3 R9, P4, PT, R2, R0.reuse, RZ ;  /* 0x0000000002097210 */ /* 0x081fe40007f9e0ff */
[----:B------:R-:W3:Y:S04]  /*2e650*/  LDL.LU R2, [R1+0x33e4] ;  /* 0x0033e40001027983 */ /* 0x000ee80000300800 */
[----:B------:R4:W-:Y:S04]  /*2e660*/  STL [R1+0x3254], R9 ;  /* 0x0032540901007387 */ /* 0x0009e80000100800 */
[----:B------:R-:W5:Y:S04]  /*2e670*/  LDL.LU R13, [R1+0xb0] ;  /* 0x0000b000010d7983 */ /* 0x000f680000300800 */
[----:B------:R0:W-:Y:S01]  /*2e680*/  STL [R1+0x3248], R10 ;  /* 0x0032480a01007387 */ /* 0x0001e20000100800 */
[----:B----4-:R-:W-:-:S03]  /*2e690*/  IADD3 R9, P1, PT, R29, R0, RZ ;  /* 0x000000001d097210 */ /* 0x010fc60007f3e0ff */
[----:B0-----:R-:W4:Y:S01]  /*2e6a0*/  LDL.LU R10, [R1+0x8] ;  /* 0x00000800010a7983 */ /* 0x001f220000300800 */
[----:B------:R-:W-:-:S03]  /*2e6b0*/  IADD3 R29, P2, PT, R29, R11, RZ ;  /* 0x0000000b1d1d7210 */ /* 0x000fc60007f5e0ff */
[----:B------:R0:W-:Y:S04]  /*2e6c0*/  STL [R1+0x324c], R9 ;  /* 0x00324c0901007387 */ /* 0x0001e80000100800 */
[----:B0-----:R-:W4:Y:S04]  /*2e6d0*/  LDL.LU R9, [R1+0xac] ;  /* 0x0000ac0001097983 */ /* 0x001f280000300800 */
[----:B------:R0:W-:Y:S04]  /*2e6e0*/  STL [R1+0x3240], R29 ;  /* 0x0032401d01007387 */ /* 0x0001e80000100800 */
[----:B0-----:R-:W4:Y:S01]  /*2e6f0*/  LDL.LU R29, [R1+0x4] ;  /* 0x00000400011d7983 */ /* 0x001f220000300800 */
[----:B--2---:R-:W-:-:S05]  /*2e700*/  IMAD.X R12, R4, 0x1, R3, P3 ;  /* 0x00000001040c7824 */ /* 0x004fca00018e0603 */
[----:B------:R0:W-:Y:S02]  /*2e710*/  STL [R1+0x323c], R12 ;  /* 0x00323c0c01007387 */ /* 0x0001e40000100800 */
[----:B0-----:R-:W-:-:S05]  /*2e720*/  IADD3 R12, P3, PT, R6, R0, RZ ;  /* 0x00000000060c7210 */ /* 0x001fca0007f7e0ff */
[----:B------:R0:W-:Y:S01]  /*2e730*/  STL [R1+0x3244], R12 ;  /* 0x0032440c01007387 */ /* 0x0001e20000100800 */
[----:B---3--:R-:W-:-:S03]  /*2e740*/  IMAD.X R4, R4, 0x1, R2, P5 ;  /* 0x0000000104047824 */ /* 0x008fc600028e0602 */
[----:B0-----:R-:W2:Y:S04]  /*2e750*/  LDL.LU R12, [R1+0xa8] ;  /* 0x0000a800010c7983 */ /* 0x001ea80000300800 */
[----:B------:R0:W-:Y:S04]  /*2e760*/  STL [R1+0x3238], R4 ;  /* 0x0032380401007387 */ /* 0x0001e80000100800 */
[----:B0-----:R-:W3:Y:S01]  /*2e770*/  LDL.LU R4, [R1] ;  /* 0x0000000001047983 */ /* 0x001ee20000300800 */
[----:B------:R-:W-:-:S05]  /*2e780*/  IADD3 R6, P5, PT, R6, R11, RZ ;  /* 0x0000000b06067210 */ /* 0x000fca0007fbe0ff */
[----:B------:R0:W-:Y:S02]  /*2e790*/  STL [R1+0x3230], R6 ;  /* 0x0032300601007387 */ /* 0x0001e40000100800 */
[C---:B0-----:R-:W-:Y:S02]  /*2e7a0*/  IMAD.X R6, R18.reuse, 0x1, R3, P4 ;  /* 0x0000000112067824 */ /* 0x041fe400020e0603 */
[----:B------:R-:W-:-:S03]  /*2e7b0*/  IMAD.X R18, R18, 0x1, R2, P0 ;  /* 0x0000000112127824 */ /* 0x000fc600000e0602 */
[----:B------:R0:W-:Y:S02]  /*2e7c0*/  STL [R1+0x322c], R6 ;  /* 0x00322c0601007387 */ /* 0x0001e40000100800 */
[C---:B0-----:R-:W-:Y:S02]  /*2e7d0*/  IADD3 R6, P4, PT, R5.reuse, R0, RZ ;  /* 0x0000000005067210 */ /* 0x041fe40007f9e0ff */
[----:B------:R-:W-:-:S03]  /*2e7e0*/  IADD3 R5, P0, PT, R5, R11, RZ ;  /* 0x0000000b05057210 */ /* 0x000fc60007f1e0ff */
[----:B------:R0:W-:Y:S04]  /*2e7f0*/  STL [R1+0x3234], R6 ;  /* 0x0032340601007387 */ /* 0x0001e80000100800 */
[----:B0-----:R-:W2:Y:S04]  /*2e800*/  LDL.LU R6, [R1+0xa4] ;  /* 0x0000a40001067983 */ /* 0x001ea80000300800 */
[----:B------:R0:W-:Y:S04]  /*2e810*/  STL [R1+0x3228], R18 ;  /* 0x0032281201007387 */ /* 0x0001e80000100800 */
[----:B0-----:R-:W3:Y:S04]  /*2e820*/  LDL.LU R18, [R1+0x33e0] ;  /* 0x0033e00001127983 */ /* 0x001ee80000300800 */
[----:B------:R0:W-:Y:S02]  /*2e830*/  STL [R1+0x3220], R5 ;  /* 0x0032200501007387 */ /* 0x0001e40000100800 */
[----:B0-----:R-:W-:-:S02]  /*2e840*/  IMAD.X R5, R17, 0x1, R3, P1 ;  /* 0x0000000111057824 */ /* 0x001fc400008e0603 */
[----:B------:R-:W-:-:S03]  /*2e850*/  IMAD.X R17, R17, 0x1, R2, P2 ;  /* 0x0000000111117824 */ /* 0x000fc600010e0602 */
[----:B------:R0:W-:Y:S02]  /*2e860*/  STL [R1+0x321c], R5 ;  /* 0x00321c0501007387 */ /* 0x0001e40000100800 */
[C---:B0-----:R-:W-:Y:S02]  /*2e870*/  IADD3 R5, P1, PT, R8.reuse, R0, RZ ;  /* 0x0000000008057210 */ /* 0x041fe40007f3e0ff */
[----:B------:R-:W-:-:S03]  /*2e880*/  IADD3 R8, P2, PT, R8, R11, RZ ;  /* 0x0000000b08087210 */ /* 0x000fc60007f5e0ff */
[----:B------:R0:W-:Y:S04]  /*2e890*/  STL [R1+0x3224], R5 ;  /* 0x0032240501007387 */ /* 0x0001e80000100800 */
[----:B0-----:R-:W3:Y:S04]  /*2e8a0*/  LDL.LU R5, [R1+0xa0] ;  /* 0x0000a00001057983 */ /* 0x001ee80000300800 */
[----:B------:R0:W-:Y:S04]  /*2e8b0*/  STL [R1+0x3218], R17 ;  /* 0x0032181101007387 */ /* 0x0001e80000100800 */
[----:B------:R1:W-:Y:S01]  /*2e8c0*/  STL [R1+0x3210], R8 ;  /* 0x0032100801007387 */ /* 0x0003e20000100800 */
[----:B0-----:R-:W-:-:S03]  /*2e8d0*/  IMAD.X R17, R16, 0x1, R3, P3 ;  /* 0x0000000110117824 */ /* 0x001fc600018e0603 */
[----:B-1----:R-:W3:Y:S01]  /*2e8e0*/  LDL.LU R8, [R1+0x9c] ;  /* 0x00009c0001087983 */ /* 0x002ee20000300800 */
[----:B------:R-:W-:-:S03]  /*2e8f0*/  IMAD.X R16, R16, 0x1, R2, P5 ;  /* 0x0000000110107824 */ /* 0x000fc600028e0602 */
[----:B------:R0:W-:Y:S02]  /*2e900*/  STL [R1+0x320c], R17 ;  /* 0x00320c1101007387 */ /* 0x0001e40000100800 */
[C---:B0-----:R-:W-:Y:S02]  /*2e910*/  IADD3 R17, P3, PT, R7.reuse, R0, RZ ;  /* 0x0000000007117210 */ /* 0x041fe40007f7e0ff */
[----:B------:R-:W-:-:S03]  /*2e920*/  IADD3 R7, P5, PT, R7, R11, RZ ;  /* 0x0000000b07077210 */ /* 0x000fc60007fbe0ff */
[----:B------:R0:W-:Y:S04]  /*2e930*/  STL [R1+0x3214], R17 ;  /* 0x0032141101007387 */ /* 0x0001e80000100800 */
[----:B0-----:R-:W3:Y:S04]  /*2e940*/  LDL.LU R17, [R1+0x33dc] ;  /* 0x0033dc0001117983 */ /* 0x001ee80000300800 */
        /* <DEDUP_REMOVED lines=13> */
[----:B-----5:R-:W-:-:S02]  /*2ea20*/  IMAD.X R14, R13, 0x1, R3, P1 ;  /* 0x000000010d0e7824 */ /* 0x020fc400008e0603 */
[----:B------:R-:W-:-:S03]  /*2ea30*/  IMAD.X R13, R13, 0x1, R2, P2 ;  /* 0x000000010d0d7824 */ /* 0x000fc600010e0602 */
[----:B------:R4:W-:Y:S02]  /*2ea40*/  STL [R1+0x31ec], R14 ;  /* 0x0031ec0e01007387 */ /* 0x0009e40000100800 */
[C---:B----4-:R-:W-:Y:S02]  /*2ea50*/  IADD3 R14, P1, PT, R10.reuse, R0, RZ ;  /* 0x000000000a0e7210 */ /* 0x050fe40007f3e0ff */
[----:B------:R-:W-:-:S03]  /*2ea60*/  IADD3 R10, P2, PT, R10, R11, RZ ;  /* 0x0000000b0a0a7210 */ /* 0x000fc60007f5e0ff */
[----:B------:R0:W-:Y:S04]  /*2ea70*/  STL [R1+0x31f4], R14 ;  /* 0x0031f40e01007387 */ /* 0x0001e80000100800 */
[----:B0-----:R-:W4:Y:S04]  /*2ea80*/  LDL.LU R14, [R1+0x33d0] ;  /* 0x0033d000010e7983 */ /* 0x001f280000300800 */
[----:B------:R0:W-:Y:S04]  /*2ea90*/  STL [R1+0x31e8], R13 ;  /* 0x0031e80d01007387 */ /* 0x0001e80000100800 */
[----:B0-----:R-:W5:Y:S04]  /*2eaa0*/  LDL.LU R13, [R1+0x33cc] ;  /* 0x0033cc00010d7983 */ /* 0x001f680000300800 */
[----:B------:R0:W-:Y:S02]  /*2eab0*/  STL [R1+0x31e0], R10 ;  /* 0x0031e00a01007387 */ /* 0x0001e40000100800 */
[----:B0-----:R-:W-:-:S02]  /*2eac0*/  IMAD.X R10, R9, 0x1, R3, P3 ;  /* 0x00000001090a7824 */ /* 0x001fc400018e0603 */
[----:B------:R-:W-:-:S03]  /*2ead0*/  IMAD.X R9, R9, 0x1, R2, P5 ;  /* 0x0000000109097824 */ /* 0x000fc600028e0602 */
[----:B------:R0:W-:Y:S02]  /*2eae0*/  STL [R1+0x31dc], R10 ;  /* 0x0031dc0a01007387 */ /* 0x0001e40000100800 */
[C---:B0-----:R-:W-:Y:S02]  /*2eaf0*/  IADD3 R10, P3, PT, R29.reuse, R0, RZ ;  /* 0x000000001d0a7210 */ /* 0x041fe40007f7e0ff */
[----:B------:R-:W-:-:S03]  /*2eb00*/  IADD3 R29, P5, PT, R29, R11, RZ ;  /* 0x0000000b1d1d7210 */ /* 0x000fc60007fbe0ff */
[----:B------:R0:W-:Y:S04]  /*2eb10*/  STL [R1+0x31e4], R10 ;  /* 0x0031e40a01007387 */ /* 0x0001e80000100800 */
[----:B0-----:R-:W4:Y:S04]  /*2eb20*/  LDL.LU R10, [R1+0x33c8] ;  /* 0x0033c800010a7983 */ /* 0x001f280000300800 */
[----:B------:R0:W-:Y:S04]  /*2eb30*/  STL [R1+0x31d8], R9 ;  /* 0x0031d80901007387 */ /* 0x0001e80000100800 */
[----:B0-----:R-:W4:Y:S04]  /*2eb40*/  LDL.LU R9, [R1+0x33c4] ;  /* 0x0033c40001097983 */ /* 0x001f280000300800 */
[----:B------:R2:W-:Y:S02]  /*2eb50*/  STL [R1+0x31d0], R29 ;  /* 0x0031d01d01007387 */ /* 0x0005e40000100800 */
[----:B--2---:R-:W-:-:S05]  /*2eb60*/  IMAD.X R29, R12, 0x1, R3, P4 ;  /* 0x000000010c1d7824 */ /* 0x004fca00020e0603 */
[----:B------:R3:W-:Y:S02]  /*2eb70*/  STL [R1+0x31cc], R29 ;  /* 0x0031cc1d01007387 */ /* 0x0007e40000100800 */
[----:B---3--:R-:W-:-:S05]  /*2eb80*/  IADD3 R29, P4, PT, R4, R0, RZ ;  /* 0x00000000041d7210 */ /* 0x008fca0007f9e0ff */
[----:B------:R0:W-:Y:S04]  /*2eb90*/  STL [R1+0x31d4], R29 ;  /* 0x0031d41d01007387 */ /* 0x0001e80000100800 */
[----:B0-----:R-:W2:Y:S01]  /*2eba0*/  LDL.LU R29, [R1+0x33c0] ;  /* 0x0033c000011d7983 */ /* 0x001ea20000300800 */
[----:B------:R-:W-:Y:S01]  /*2ebb0*/  IMAD.X R12, R12, 0x1, R2, P0 ;  /* 0x000000010c0c7824 */ /* 0x000fe200000e0602 */
[----:B------:R-:W-:-:S04]  /*2ebc0*/  IADD3 R4, P0, PT, R4, R11, RZ ;  /* 0x0000000b04047210 */ /* 0x000fc80007f1e0ff */
[----:B------:R0:W-:Y:S04]  /*2ebd0*/  STL [R1+0x31c8], R12 ;  /* 0x0031c80c01007387 */ /* 0x0001e80000100800 */
[----:B0-----:R-:W3:Y:S04]  /*2ebe0*/  LDL.LU R12, [R1+0x8c] ;  /* 0x00008c00010c7983 */ /* 0x001ee80000300800 */
[----:B------:R0:W-:Y:S02]  /*2ebf0*/  STL [R1+0x31c0], R4 ;  /* 0x0031c00401007387 */ /* 0x0001e40000100800 */
[----:B0-----:R-:W-:-:S05]  /*2ec00*/  IMAD.X R4, R6, 0x1, R3, P1 ;  /* 0x0000000106047824 */ /* 0x001fca00008e0603 */
[----:B------:R2:W-:Y:S02]  /*2ec10*/  STL [R1+0x31bc], R4 ;  /* 0x0031bc0401007387 */ /* 0x0005e40000100800 */
[----:B--2---:R-:W-:-:S05]  /*2ec20*/  IADD3 R4, P1, PT, R29, R0, RZ ;  /* 0x000000001d047210 */ /* 0x004fca0007f3e0ff */
[----:B------:R0:W-:Y:S04]  /*2ec30*/  STL [R1+0x31c4], R4 ;  /* 0x0031c40401007387 */ /* 0x0001e80000100800 */
[----:B0-----:R-:W2:Y:S01]  /*2ec40*/  LDL.LU R4, [R1+0x33bc] ;  /* 0x0033bc0001047983 */ /* 0x001ea20000300800 */
[----:B------:R-:W-:-:S05]  /*2ec50*/  IMAD.X R6, R6, 0x1, R2, P2 ;  /* 0x0000000106067824 */ /* 0x000fca00010e0602 */
[----:B------:R0:W-:Y:S02]  /*2ec60*/  STL [R1+0x31b8], R6 ;  /* 0x0031b80601007387 */ /* 0x0001e40000100800 */
[----:B0-----:R-:W-:Y:S02]  /*2ec70*/  IADD3 R6, P2, PT, R29, R11, RZ ;  /* 0x0000000b1d067210 */ /* 0x001fe40007f5e0ff */
[----:B------:R-:W3:Y:S04]  /*2ec80*/  LDL.LU R29, [R1+0x90] ;  /* 0x00009000011d7983 */ /* 0x000ee80000300800 */
[----:B------:R0:W-:Y:S02]  /*2ec90*/  STL [R1+0x31b0], R6 ;  /* 0x0031b00601007387 */ /* 0x0001e40000100800 */
[----:B0-----:R-:W-:-:S02]  /*2eca0*/  IMAD.X R6, R5, 0x1, R3, P3 ;  /* 0x0000000105067824 */ /* 0x001fc400018e0603 */
[----:B------:R-:W-:-:S03]  /*2ecb0*/  IMAD.X R5, R5, 0x1, R2, P5 ;  /* 0x0000000105057824 */ /* 0x000fc600028e0602 */
[----:B------:R2:W-:Y:S02]  /*2ecc0*/  STL [R1+0x31ac], R6 ;  /* 0x0031ac0601007387 */ /* 0x0005e40000100800 */
[----:B--2---:R-:W-:-:S05]  /*2ecd0*/  IADD3 R6, P3, PT, R4, R0, RZ ;  /* 0x0000000004067210 */ /* 0x004fca0007f7e0ff */
[----:B------:R0:W-:Y:S04]  /*2ece0*/  STL [R1+0x31b4], R6 ;  /* 0x0031b40601007387 */ /* 0x0001e80000100800 */
[----:B0-----:R-:W2:Y:S04]  /*2ecf0*/  LDL.LU R6, [R1+0x33b8] ;  /* 0x0033b80001067983 */ /* 0x001ea80000300800 */
[----:B------:R0:W-:Y:S04]  /*2ed00*/  STL [R1+0x31a8], R5 ;  /* 0x0031a80501007387 */ /* 0x0001e80000100800 */
[----:B0-----:R-:W2:Y:S01]  /*2ed10*/  LDL.LU R5, [R1+0x33b4] ;  /* 0x0033b40001057983 */ /* 0x001ea20000300800 */
[----:B------:R-:W-:-:S05]  /*2ed20*/  IADD3 R4, P5, PT, R4, R11, RZ ;  /* 0x0000000b04047210 */ /* 0x000fca0007fbe0ff */
[----:B------:R0:W-:Y:S02]  /*2ed30*/  STL [R1+0x31a0], R4 ;  /* 0x0031a00401007387 */ /* 0x0001e40000100800 */
[----:B0-----:R-:W-:-:S05]  /*2ed40*/  IMAD.X R4, R8, 0x1, R3, P4 ;  /* 0x0000000108047824 */ /* 0x001fca00020e0603 */
[----:B------:R2:W-:Y:S02]  /*2ed50*/  STL [R1+0x319c], R4 ;  /* 0x00319c0401007387 */ /* 0x0005e40000100800 */
[----:B--2---:R-:W-:-:S05]  /*2ed60*/  IADD3 R4, P4, PT, R5, R0, RZ ;  /* 0x0000000005047210 */ /* 0x004fca0007f9e0ff */
[----:B------:R0:W-:Y:S02]  /*2ed70*/  STL [R1+0x31a4], R4 ;  /* 0x0031a40401007387 */ /* 0x0001e40000100800 */
[----:B0-----:R-:W-:Y:S01]  /*2ed80*/  IMAD.X R4, R8, 0x1, R2, P0 ;  /* 0x0000000108047824 */ /* 0x001fe200000e0602 */
[----:B------:R-:W-:Y:S02]  /*2ed90*/  IADD3 R8, P0, PT, R5, R11, RZ ;  /* 0x0000000b05087210 */ /* 0x000fe40007f1e0ff */
[----:B------:R-:W2:Y:S04]  /*2eda0*/  LDL.LU R5, [R1+0x94] ;  /* 0x0000940001057983 */ /* 0x000ea80000300800 */
[----:B------:R0:W-:Y:S04]  /*2edb0*/  STL [R1+0x3198], R4 ;  /* 0x0031980401007387 */ /* 0x0001e80000100800 */
[----:B0-----:R-:W3:Y:S04]  /*2edc0*/  LDL.LU R4, [R1+0x80] ;  /* 0x0000800001047983 */ /* 0x001ee80000300800 */
[----:B------:R0:W-:Y:S02]  /*2edd0*/  STL [R1+0x3190], R8 ;  /* 0x0031900801007387 */ /* 0x0001e40000100800 */
[----:B0-----:R-:W-:-:S02]  /*2ede0*/  IMAD.X R8, R7, 0x1, R3, P1 ;  /* 0x0000000107087824 */ /* 0x001fc400008e0603 */
[----:B------:R-:W-:-:S03]  /*2edf0*/  IMAD.X R7, R7, 0x1, R2, P2 ;  /* 0x0000000107077824 */ /* 0x000fc600010e0602 */
[----:B------:R0:W-:Y:S02]  /*2ee00*/  STL [R1+0x318c], R8 ;  /* 0x00318c0801007387 */ /* 0x0001e40000100800 */
[----:B0-----:R-:W-:-:S05]  /*2ee10*/  IADD3 R8, P1, PT, R6, R0, RZ ;  /* 0x0000000006087210 */ /* 0x001fca0007f3e0ff */
[----:B------:R0:W-:Y:S04]  /*2ee20*/  STL [R1+0x3194], R8 ;  /* 0x0031940801007387 */ /* 0x0001e80000100800 */
[----:B0-----:R-:W3:Y:S04]  /*2ee30*/  LDL.LU R8, [R1+0x33b0] ;  /* 0x0033b00001087983 */ /* 0x001ee80000300800 */
[----:B------:R0:W-:Y:S04]  /*2ee40*/  STL [R1+0x3188], R7 ;  /* 0x0031880701007387 */ /* 0x0001e80000100800 */
[----:B0-----:R-:W3:Y:S01]  /*2ee50*/  LDL.LU R7, [R1+0x33ac] ;  /* 0x0033ac0001077983 */ /* 0x001ee20000300800 */
[----:B------:R-:W-:-:S05]  /*2ee60*/  IADD3 R6, P2, PT, R6, R11, RZ ;  /* 0x0000000b06067210 */ /* 0x000fca0007f5e0ff */
[----:B------:R2:W-:Y:S02]  /*2ee70*/  STL [R1+0x3180], R6 ;  /* 0x0031800601007387 */ /* 0x0005e40000100800 */
[----:B--2---:R-:W-:-:S05]  /*2ee80*/  IMAD.X R6, R5, 0x1, R3, P3 ;  /* 0x0000000105067824 */ /* 0x004fca00018e0603 */
[----:B------:R3:W-:Y:S02]  /*2ee90*/  STL [R1+0x317c], R6 ;  /* 0x00317c0601007387 */ /* 0x0007e40000100800 */
[----:B---3--:R-:W-:-:S05]  /*2eea0*/  IADD3 R6, P3, PT, R7, R0, RZ ;  /* 0x0000000007067210 */ /* 0x008fca0007f7e0ff */
[----:B------:R0:W-:Y:S02]  /*2eeb0*/  STL [R1+0x3184], R6 ;  /* 0x0031840601007387 */ /* 0x0001e40000100800 */
[----:B0-----:R-:W-:Y:S01]  /*2eec0*/  IMAD.X R6, R5, 0x1, R2, P5 ;  /* 0x0000000105067824 */ /* 0x001fe200028e0602 */
[----:B------:R-:W-:Y:S02]  /*2eed0*/  IADD3 R5, P5, PT, R7, R11, RZ ;  /* 0x0000000b07057210 */ /* 0x000fe40007fbe0ff */
[----:B------:R-:W2:Y:S04]  /*2eee0*/  LDL.LU R7, [R1+0x84] ;  /* 0x0000840001077983 */ /* 0x000ea80000300800 */
[----:B------:R0:W-:Y:S04]  /*2eef0*/  STL [R1+0x3178], R6 ;  /* 0x0031780601007387 */ /* 0x0001e80000100800 */
[----:B0-----:R-:W3:Y:S04]  /*2ef00*/  LDL.LU R6, [R1+0x78] ;  /* 0x0000780001067983 */ /* 0x001ee80000300800 */
[----:B------:R0:W-:Y:S02]  /*2ef10*/  STL [R1+0x3170], R5 ;  /* 0x0031700501007387 */ /* 0x0001e40000100800 */
[----:B0-----:R-:W-:-:S05]  /*2ef20*/  IMAD.X R5, R29, 0x1, R3, P4 ;  /* 0x000000011d057824 */ /* 0x001fca00020e0603 */
[----:B------:R0:W-:Y:S02]  /*2ef30*/  STL [R1+0x316c], R5 ;  /* 0x00316c0501007387 */ /* 0x0001e40000100800 */
[----:B0-----:R-:W-:-:S05]  /*2ef40*/  IADD3 R5, P4, PT, R8, R0, RZ ;  /* 0x0000000008057210 */ /* 0x001fca0007f9e0ff */
        /* <DEDUP_REMOVED lines=9> */
[----:B----4-:R-:W-:-:S05]  /*2efe0*/  IADD3 R29, P1, PT, R9, R0, RZ ;  /* 0x00000000091d7210 */ /* 0x010fca0007f3e0ff */
[----:B------:R0:W-:Y:S02]  /*2eff0*/  STL [R1+0x3164], R29 ;  /* 0x0031641d01007387 */ /* 0x0001e40000100800 */
[----:B0-----:R-:W-:Y:S01]  /*2f000*/  IMAD.X R29, R12, 0x1, R2, P2 ;  /* 0x000000010c1d7824 */ /* 0x001fe200010e0602 */
[----:B------:R-:W-:Y:S02]  /*2f010*/  IADD3 R12, P2, PT, R9, R11, RZ ;  /* 0x0000000b090c7210 */ /* 0x000fe40007f5e0ff */
[----:B------:R-:W4:Y:S04]  /*2f020*/  LDL.LU R9, [R1+0x7c] ;  /* 0x00007c0001097983 */ /* 0x000f280000300800 */
[----:B------:R0:W-:Y:S04]  /*2f030*/  STL [R1+0x3158], R29 ;  /* 0x0031581d01007387 */ /* 0x0001e80000100800 */
[----:B0-----:R-:W3:Y:S04]  /*2f040*/  LDL.LU R29, [R1+0x70] ;  /* 0x00007000011d7983 */ /* 0x001ee80000300800 */
[----:B------:R2:W-:Y:S02]  /*2f050*/  STL [R1+0x3150], R12 ;  /* 0x0031500c01007387 */ /* 0x0005e40000100800 */
[----:B--2---:R-:W-:-:S05]  /*2f060*/  IMAD.X R12, R8, 0x1, R3, P3 ;  /* 0x00000001080c7824 */ /* 0x004fca00018e0603 */
[----:B------:R0:W-:Y:S02]  /*2f070*/  STL [R1+0x314c], R12 ;  /* 0x00314c0c01007387 */ /* 0x0001e40000100800 */
[----:B0-----:R-:W-:-:S05]  /*2f080*/  IADD3 R12, P3, PT, R10, R0, RZ ;  /* 0x000000000a0c7210 */ /* 0x001fca0007f7e0ff */
        /* <DEDUP_REMOVED lines=10> */
[----:B------:R0:W-:Y:S02]  /*2f130*/  STL [R1+0x3144], R10 ;  /* 0x0031440a01007387 */ /* 0x0001e40000100800 */
[----:B0-----:R-:W-:Y:S01]  /*2f140*/  IMAD.X R10, R7, 0x1, R2, P0 ;  /* 0x00000001070a7824 */ /* 0x001fe200000e0602 */
[----:B------:R-:W-:Y:S01]  /*2f150*/  IADD3 R12, P0, PT, R12, R11, RZ ;  /* 0x0000000b0c0c7210 */ /* 0x000fe20007f1e0ff */
[----:B------:R-:W2:Y:S04]  /*2f160*/  LDL.LU R7, [R1+0x68] ;  /* 0x0000680001077983 */ /* 0x000ea80000300800 */
[----:B------:R0:W-:Y:S04]  /*2f170*/  STL [R1+0x3138], R10 ;  /* 0x0031380a01007387 */ /* 0x0001e80000100800 */
[----:B------:R5:W-:Y:S01]  /*2f180*/  STL [R1+0x3130], R12 ;  /* 0x0031300c01007387 */ /* 0x000be20000100800 */
[----:B0-----:R-:W-:Y:S01]  /*2f190*/  IMAD.X R10, R4, 0x1, R3, P1 ;  /* 0x00000001040a7824 */ /* 0x001fe200008e0603 */
[----:B-----5:R-:W-:-:S04]  /*2f1a0*/  IADD3 R12, P1, PT, R13, R0, RZ ;  /* 0x000000000d0c7210 */ /* 0x020fc80007f3e0ff */
[----:B------:R0:W-:Y:S02]  /*2f1b0*/  STL [R1+0x312c], R10 ;  /* 0x00312c0a01007387 */ /* 0x0001e40000100800 */
[----:B0-----:R-:W-:Y:S02]  /*2f1c0*/  IMAD.X R10, R4, 0x1, R2, P2 ;  /* 0x00000001040a7824 */ /* 0x001fe400010e0602 */
[----:B------:R-:W5:Y:S04]  /*2f1d0*/  LDL.LU R4, [R1+0x64] ;  /* 0x0000640001047983 */ /* 0x000f680000300800 */
[----:B------:R0:W-:Y:S04]  /*2f1e0*/  STL [R1+0x3134], R12 ;  /* 0x0031340c01007387 */ /* 0x0001e80000100800 */
[----:B------:R1:W-:Y:S01]  /*2f1f0*/  STL [R1+0x3128], R10 ;  /* 0x0031280a01007387 */ /* 0x0003e20000100800 */
[----:B0-----:R-:W-:Y:S01]  /*2f200*/  IADD3 R12, P2, PT, R13, R11, RZ ;  /* 0x0000000b0d0c7210 */ /* 0x001fe20007f5e0ff */
[----:B----4-:R-:W-:Y:S01]  /*2f210*/  IMAD.X R13, R9, 0x1, R3, P3 ;  /* 0x00000001090d7824 */ /* 0x010fe200018e0603 */
[----:B-1----:R-:W-:-:S03]  /*2f220*/  IADD3 R10, P3, PT, R14, R0, RZ ;  /* 0x000000000e0a7210 */ /* 0x002fc60007f7e0ff */
[----:B------:R0:W-:Y:S04]  /*2f230*/  STL [R1+0x3120], R12 ;  /* 0x0031200c01007387 */ /* 0x0001e80000100800 */
[----:B------:R3:W-:Y:S01]  /*2f240*/  STL [R1+0x311c], R13 ;  /* 0x00311c0d01007387 */ /* 0x0007e20000100800 */
[----:B0-----:R-:W-:-:S03]  /*2f250*/  IMAD.X R12, R9, 0x1, R2, P5 ;  /* 0x00000001090c7824 */ /* 0x001fc600028e0602 */
[----:B------:R-:W4:Y:S01]  /*2f260*/  LDL.LU R9, [R1+0x60] ;  /* 0x0000600001097983 */ /* 0x000f220000300800 */
[----:B---3--:R-:W-:-:S03]  /*2f270*/  IMAD.X R13, R6, 0x1, R3, P4 ;  /* 0x00000001060d7824 */ /* 0x008fc600020e0603 */
[----:B------:R0:W-:Y:S04]  /*2f280*/  STL [R1+0x3124], R10 ;  /* 0x0031240a01007387 */ /* 0x0001e80000100800 */
[----:B------:R1:W-:Y:S01]  /*2f290*/  STL [R1+0x3118], R12 ;  /* 0x0031180c01007387 */ /* 0x0003e20000100800 */
[----:B0-----:R-:W-:Y:S02]  /*2f2a0*/  IADD3 R10, P5, PT, R14, R11, RZ ;  /* 0x0000000b0e0a7210 */ /* 0x001fe40007fbe0ff */
[----:B-1----:R-:W-:-:S03]  /*2f2b0*/  IADD3 R12, P4, PT, R15, R0, RZ ;  /* 0x000000000f0c7210 */ /* 0x002fc60007f9e0ff */
[----:B------:R0:W-:Y:S04]  /*2f2c0*/  STL [R1+0x3110], R10 ;  /* 0x0031100a01007387 */ /* 0x0001e80000100800 */
[----:B------:R1:W-:Y:S01]  /*2f2d0*/  STL [R1+0x310c], R13 ;  /* 0x00310c0d01007387 */ /* 0x0003e20000100800 */
[----:B0-----:R-:W-:-:S03]  /*2f2e0*/  IMAD.X R10, R6, 0x1, R2, P0 ;  /* 0x00000001060a7824 */ /* 0x001fc600000e0602 */
[----:B------:R-:W3:Y:S01]  /*2f2f0*/  LDL.LU R6, [R1+0x5c] ;  /* 0x00005c0001067983 */ /* 0x000ee20000300800 */
[----:B-1----:R-:W-:-:S03]  /*2f300*/  IMAD.X R13, R5, 0x1, R3, P1 ;  /* 0x00000001050d7824 */ /* 0x002fc600008e0603 */
        /* <DEDUP_REMOVED lines=10> */
[----:B------:R-:W-:Y:S01]  /*2f3b0*/  STL [R1+0x30f8], R12 ;  /* 0x0030f80c01007387 */ /* 0x000fe20000100800 */
[----:B0-----:R-:W-:-:S05]  /*2f3c0*/  IADD3 R10, P2, PT, R16, R11, RZ ;  /* 0x0000000b100a7210 */ /* 0x001fca0007f5e0ff */
[----:B------:R0:W-:Y:S04]  /*2f3d0*/  STL [R1+0x30f0], R10 ;  /* 0x0030f00a01007387 */ /* 0x0001e80000100800 */
[----:B------:R-:W-:Y:S01]  /*2f3e0*/  STL [R1+0x30ec], R13 ;  /* 0x0030ec0d01007387 */ /* 0x000fe20000100800 */
[----:B0-----:R-:W-:-:S03]  /*2f3f0*/  IMAD.X R10, R29, 0x1, R2, P5 ;  /* 0x000000011d0a7824 */ /* 0x001fc600028e0602 */
[----:B------:R-:W3:Y:S01]  /*2f400*/  LDL.LU R29, [R1+0x54] ;  /* 0x00005400011d7983 */ /* 0x000ee20000300800 */
[----:B------:R-:W-:-:S05]  /*2f410*/  IADD3 R12, P3, PT, R17, R0, RZ ;  /* 0x00000000110c7210 */ /* 0x000fca0007f7e0ff */
[----:B------:R0:W-:Y:S04]  /*2f420*/  STL [R1+0x30f4], R12 ;  /* 0x0030f40c01007387 */ /* 0x0001e80000100800 */
[----:B------:R1:W-:Y:S01]  /*2f430*/  STL [R1+0x30e8], R10 ;  /* 0x0030e80a01007387 */ /* 0x0003e20000100800 */
[----:B0-----:R-:W-:Y:S01]  /*2f440*/  IADD3 R12, P5, PT, R17, R11, RZ ;  /* 0x0000000b110c7210 */ /* 0x001fe20007fbe0ff */
[----:B-1----:R-:W-:Y:S01]  /*2f450*/  IMAD.X R10, R8, 0x1, R3, P4 ;  /* 0x00000001080a7824 */ /* 0x002fe200020e0603 */
[----:B------:R-:W-:-:S03]  /*2f460*/  IADD3 R13, P4, PT, R18, R0, RZ ;  /* 0x00000000120d7210 */ /* 0x000fc60007f9e0ff */
[----:B------:R0:W-:Y:S04]  /*2f470*/  STL [R1+0x30e0], R12 ;  /* 0x0030e00c01007387 */ /* 0x0001e80000100800 */
[----:B------:R1:W-:Y:S04]  /*2f480*/  STL [R1+0x30dc], R10 ;  /* 0x0030dc0a01007387 */ /* 0x0003e80000100800 */
[----:B------:R-:W-:Y:S01]  /*2f490*/  STL [R1+0x30e4], R13 ;  /* 0x0030e40d01007387 */ /* 0x000fe20000100800 */
[----:B0-----:R-:W-:-:S03]  /*2f4a0*/  IMAD.X R12, R8, 0x1, R2, P0 ;  /* 0x00000001080c7824 */ /* 0x001fc600000e0602 */
[----:B------:R-:W3:Y:S01]  /*2f4b0*/  LDL.LU R8, [R1+0x50] ;  /* 0x0000500001087983 */ /* 0x000ee20000300800 */
[----:B-1----:R-:W-:-:S03]  /*2f4c0*/  IADD3 R10, P0, PT, R18, R11, RZ ;  /* 0x0000000b120a7210 */ /* 0x002fc60007f1e0ff */
[----:B------:R2:W-:Y:S04]  /*2f4d0*/  STL [R1+0x30d8], R12 ;  /* 0x0030d80c01007387 */ /* 0x0005e80000100800 */
[----:B------:R0:W-:Y:S01]  /*2f4e0*/  STL [R1+0x30d0], R10 ;  /* 0x0030d00a01007387 */ /* 0x0001e20000100800 */
[----:B--2---:R-:W-:Y:S01]  /*2f4f0*/  IMAD.X R12, R7, 0x1, R3, P1 ;  /* 0x00000001070c7824 */ /* 0x004fe200008e0603 */
[----:B0-----:R-:W-:Y:S01]  /*2f500*/  IADD3 R10, P1, PT, R19, R0, RZ ;  /* 0x00000000130a7210 */ /* 0x001fe20007f3e0ff */
[----:B------:R-:W-:-:S03]  /*2f510*/  IMAD.X R7, R7, 0x1, R2, P2 ;  /* 0x0000000107077824 */ /* 0x000fc600010e0602 */
[----:B------:R0:W-:Y:S04]  /*2f520*/  STL [R1+0x30cc], R12 ;  /* 0x0030cc0c01007387 */ /* 0x0001e80000100800 */
[----:B------:R-:W-:Y:S04]  /*2f530*/  STL [R1+0x30d4], R10 ;  /* 0x0030d40a01007387 */ /* 0x000fe80000100800 */
[----:B------:R1:W-:Y:S01]  /*2f540*/  STL [R1+0x30c8], R7 ;  /* 0x0030c80701007387 */ /* 0x0003e20000100800 */
[----:B0-----:R-:W-:-:S03]  /*2f550*/  IADD3 R12, P2, PT, R19, R11, RZ ;  /* 0x0000000b130c7210 */ /* 0x001fc60007f5e0ff */
[----:B-1----:R-:W2:Y:S04]  /*2f560*/  LDL.LU R7, [R1+0x4c] ;  /* 0x00004c0001077983 */ /* 0x002ea80000300800 */
[----:B------:R0:W-:Y:S01]  /*2f570*/  STL [R1+0x30c0], R12 ;  /* 0x0030c00c01007387 */ /* 0x0001e20000100800 */
[----:B-----5:R-:W-:-:S05]  /*2f580*/  IMAD.X R10, R4, 0x1, R3, P3 ;  /* 0x00000001040a7824 */ /* 0x020fca00018e0603 */
[----:B------:R1:W-:Y:S01]  /*2f590*/  STL [R1+0x30bc], R10 ;  /* 0x0030bc0a01007387 */ /* 0x0003e20000100800 */
[----:B0-----:R-:W-:-:S05]  /*2f5a0*/  IADD3 R12, P3, PT, R20, R0, RZ ;  /* 0x00000000140c7210 */ /* 0x001fca0007f7e0ff */
[----:B------:R4:W-:Y:S01]  /*2f5b0*/  STL [R1+0x30c4], R12 ;  /* 0x0030c40c01007387 */ /* 0x0009e20000100800 */
[----:B-1----:R-:W-:Y:S01]  /*2f5c0*/  IMAD.X R10, R4, 0x1, R2, P5 ;  /* 0x00000001040a7824 */ /* 0x002fe200028e0602 */
[----:B------:R-:W-:-:S04]  /*2f5d0*/  IADD3 R4, P5, PT, R20, R11, RZ ;  /* 0x0000000b14047210 */ /* 0x000fc80007fbe0ff */
[----:B------:R0:W-:Y:S04]  /*2f5e0*/  STL [R1+0x30b8], R10 ;  /* 0x0030b80a01007387 */ /* 0x0001e80000100800 */
[----:B------:R1:W-:Y:S01]  /*2f5f0*/  STL [R1+0x30b0], R4 ;  /* 0x0030b00401007387 */ /* 0x0003e20000100800 */
[----:B----4-:R-:W-:Y:S01]  /*2f600*/  IMAD.X R12, R9, 0x1, R3, P4 ;  /* 0x00000001090c7824 */ /* 0x010fe200020e0603 */
[----:B0-----:R-:W-:Y:S02]  /*2f610*/  IADD3 R10, P4, PT, R21, R0, RZ ;  /* 0x00000000150a7210 */ /* 0x001fe40007f9e0ff */
[----:B-1----:R-:W4:Y:S01]  /*2f620*/  LDL.LU R4, [R1+0x48] ;  /* 0x0000480001047983 */ /* 0x002f220000300800 */
[----:B------:R-:W-:-:S03]  /*2f630*/  IMAD.X R9, R9, 0x1, R2, P0 ;  /* 0x0000000109097824 */ /* 0x000fc600000e0602 */
[----:B------:R-:W-:Y:S04]  /*2f640*/  STL [R1+0x30ac], R12 ;  /* 0x0030ac0c01007387 */ /* 0x000fe80000100800 */
[----:B------:R0:W-:Y:S04]  /*2f650*/  STL [R1+0x30b4], R10 ;  /* 0x0030b40a01007387 */ /* 0x0001e80000100800 */
[----:B------:R1:W-:Y:S01]  /*2f660*/  STL [R1+0x30a8], R9 ;  /* 0x0030a80901007387 */ /* 0x0003e20000100800 */
[----:B0-----:R-:W-:-:S05]  /*2f670*/  IADD3 R10, P0, PT, R21, R11, RZ ;  /* 0x0000000b150a7210 */ /* 0x001fca0007f1e0ff */
[----:B------:R0:W-:Y:S01]  /*2f680*/  STL [R1+0x30a0], R10 ;  /* 0x0030a00a01007387 */ /* 0x0001e20000100800 */
[----:B---3--:R-:W-:Y:S01]  /*2f690*/  IMAD.X R12, R6, 0x1, R3, P1 ;  /* 0x00000001060c7824 */ /* 0x008fe200008e0603 */
[----:B-1----:R-:W-:Y:S01]  /*2f6a0*/  IADD3 R9, P1, PT, R22, R0, RZ ;  /* 0x0000000016097210 */ /* 0x002fe20007f3e0ff */
[----:B0-----:R-:W-:-:S03]  /*2f6b0*/  IMAD.X R10, R6, 0x1, R2, P2 ;  /* 0x00000001060a7824 */ /* 0x001fc600010e0602 */
[----:B------:R-:W-:Y:S04]  /*2f6c0*/  STL [R1+0x309c], R12 ;  /* 0x00309c0c01007387 */ /* 0x000fe80000100800 */
[----:B------:R-:W3:Y:S04]  /*2f6d0*/  LDL.LU R6, [R1+0x44] ;  /* 0x0000440001067983 */ /* 0x000ee80000300800 */
[----:B------:R0:W-:Y:S04]  /*2f6e0*/  STL [R1+0x30a4], R9 ;  /* 0x0030a40901007387 */ /* 0x0001e80000100800 */
[----:B------:R1:W-:Y:S01]  /*2f6f0*/  STL [R1+0x3098], R10 ;  /* 0x0030980a01007387 */ /* 0x0003e20000100800 */
[----:B0-----:R-:W-:-:S05]  /*2f700*/  IADD3 R9, P2, PT, R22, R11, RZ ;  /* 0x0000000b16097210 */ /* 0x001fca0007f5e0ff */
[----:B------:R0:W-:Y:S01]  /*2f710*/  STL [R1+0x3090], R9 ;  /* 0x0030900901007387 */ /* 0x0001e20000100800 */
[----:B------:R-:W-:Y:S01]  /*2f720*/  IMAD.X R12, R5, 0x1, R3, P3 ;  /* 0x00000001050c7824 */ /* 0x000fe200018e0603 */
[----:B-1----:R-:W-:-:S04]  /*2f730*/  IADD3 R10, P3, PT, R23, R0, RZ ;  /* 0x00000000170a7210 */ /* 0x002fc80007f7e0ff */
[----:B------:R-:W-:Y:S01]  /*2f740*/  STL [R1+0x308c], R12 ;  /* 0x00308c0c01007387 */ /* 0x000fe20000100800 */
[----:B0-----:R-:W-:Y:S01]  /*2f750*/  IMAD.X R9, R5, 0x1, R2, P5 ;  /* 0x0000000105097824 */ /* 0x001fe200028e0602 */
[----:B------:R-:W-:Y:S02]  /*2f760*/  IADD3 R5, P5, PT, R23, R11, RZ ;  /* 0x0000000b17057210 */ /* 0x000fe40007fbe0ff */
[----:B------:R-:W-:Y:S04]  /*2f770*/  STL [R1+0x3094], R10 ;  /* 0x0030940a01007387 */ /* 0x000fe80000100800 */
[----:B------:R-:W5:Y:S04]  /*2f780*/  LDL.LU R13, [R1+0x40] ;  /* 0x00004000010d7983 */ /* 0x000f680000300800 */
[----:B------:R0:W-:Y:S04]  /*2f790*/  STL [R1+0x3088], R9 ;  /* 0x0030880901007387 */ /* 0x0001e80000100800 */
[----:B------:R1:W-:Y:S01]  /*2f7a0*/  STL [R1+0x3080], R5 ;  /* 0x0030800501007387 */ /* 0x0003e20000100800 */
[----:B0-----:R-:W-:-:S03]  /*2f7b0*/  IMAD.X R9, R29, 0x1, R3, P4 ;  /* 0x000000011d097824 */ /* 0x001fc600020e0603 */
[----:B-1----:R-:W5:Y:S01]  /*2f7c0*/  LDL.LU R5, [R1+0xcc] ;  /* 0x0000cc0001057983 */ /* 0x002f620000300800 */
[----:B------:R-:W-:-:S03]  /*2f7d0*/  IADD3 R12, P4, PT, R24, R0, RZ ;  /* 0x00000000180c7210 */ /* 0x000fc60007f9e0ff */
[----:B------:R0:W-:Y:S04]  /*2f7e0*/  STL [R1+0x307c], R9 ;  /* 0x00307c0901007387 */ /* 0x0001e80000100800 */
[----:B------:R1:W-:Y:S01]  /*2f7f0*/  STL [R1+0x3084], R12 ;  /* 0x0030840c01007387 */ /* 0x0003e20000100800 */
[--C-:B0-----:R-:W-:Y:S01]  /*2f800*/  IMAD.X R9, R29, 0x1, R2.reuse, P0 ;  /* 0x000000011d097824 */ /* 0x101fe200000e0602 */
[----:B------:R-:W-:Y:S02]  /*2f810*/  IADD3 R10, P0, PT, R24, R11, RZ ;  /* 0x0000000b180a7210 */ /* 0x000fe40007f1e0ff */
[----:B-1----:R-:W5:Y:S04]  /*2f820*/  LDL.LU R12, [R1+0x3c] ;  /* 0x00003c00010c7983 */ /* 0x002f680000300800 */
[----:B------:R0:W-:Y:S04]  /*2f830*/  STL [R1+0x3078], R9 ;  /* 0x0030780901007387 */ /* 0x0001e80000100800 */
[----:B------:R1:W-:Y:S04]  /*2f840*/  STL [R1+0x3070], R10 ;  /* 0x0030700a01007387 */ /* 0x0003e80000100800 */
[----:B------:R-:W5:Y:S01]  /*2f850*/  LDL.LU R29, [R1+0x10c] ;  /* 0x00010c00011d7983 */ /* 0x000f620000300800 */
[C---:B0-----:R-:W-:Y:S01]  /*2f860*/  IMAD.X R9, R8.reuse, 0x1, R3, P1 ;  /* 0x0000000108097824 */ /* 0x041fe200008e0603 */
[----:B-1----:R-:W-:Y:S01]  /*2f870*/  IADD3 R10, P1, PT, R25, R0, RZ ;  /* 0x00000000190a7210 */ /* 0x002fe20007f3e0ff */
[----:B------:R-:W-:-:S03]  /*2f880*/  IMAD.X R8, R8, 0x1, R2, P2 ;  /* 0x0000000108087824 */ /* 0x000fc600010e0602 */
[----:B------:R0:W-:Y:S04]  /*2f890*/  STL [R1+0x306c], R9 ;  /* 0x00306c0901007387 */ /* 0x0001e80000100800 */
[----:B------:R1:W-:Y:S01]  /*2f8a0*/  STL [R1+0x3074], R10 ;  /* 0x0030740a01007387 */ /* 0x0003e20000100800 */
[----:B0-----:R-:W-:-:S03]  /*2f8b0*/  IADD3 R9, P2, PT, R25, R11, RZ ;  /* 0x0000000b19097210 */ /* 0x001fc60007f5e0ff */
[----:B-1----:R-:W5:Y:S04]  /*2f8c0*/  LDL.LU R10, [R1+0x38] ;  /* 0x00003800010a7983 */ /* 0x002f680000300800 */
[----:B------:R-:W-:Y:S04]  /*2f8d0*/  STL [R1+0x3068], R8 ;  /* 0x0030680801007387 */ /* 0x000fe80000100800 */
[----:B------:R0:W-:Y:S04]  /*2f8e0*/  STL [R1+0x3060], R9 ;  /* 0x0030600901007387 */ /* 0x0001e80000100800 */
[----:B0-----:R-:W5:Y:S01]  /*2f8f0*/  LDL.LU R9, [R1+0x188] ;  /* 0x0001880001097983 */ /* 0x001f620000300800 */
[----:B--2---:R-:W-:Y:S01]  /*2f900*/  IMAD.X R8, R7, 0x1, R3, P3 ;  /* 0x0000000107087824 */ /* 0x004fe200018e0603 */
[----:B------:R-:W-:-:S04]  /*2f910*/  IADD3 R14, P3, PT, R26, R0, RZ ;  /* 0x000000001a0e7210 */ /* 0x000fc80007f7e0ff */
[----:B------:R0:W-:Y:S04]  /*2f920*/  STL [R1+0x305c], R8 ;  /* 0x00305c0801007387 */ /* 0x0001e80000100800 */
[----:B------:R-:W-:Y:S04]  /*2f930*/  STL [R1+0x3064], R14 ;  /* 0x0030640e01007387 */ /* 0x000fe80000100800 */
[----:B------:R-:W2:Y:S01]  /*2f940*/  LDL.LU R15, [R1+0x34] ;  /* 0x00003400010f7983 */ /* 0x000ea20000300800 */
[----:B0-----:R-:W-:Y:S01]  /*2f950*/  IMAD.X R8, R7, 0x1, R2, P5 ;  /* 0x0000000107087824 */ /* 0x001fe200028e0602 */
[----:B------:R-:W-:-:S04]  /*2f960*/  IADD3 R7, P5, PT, R26, R11, RZ ;  /* 0x0000000b1a077210 */ /* 0x000fc80007fbe0ff */
[----:B------:R0:W-:Y:S04]  /*2f970*/  STL [R1+0x3058], R8 ;  /* 0x0030580801007387 */ /* 0x0001e80000100800 */
[----:B------:R1:W-:Y:S04]  /*2f980*/  STL [R1+0x3050], R7 ;  /* 0x0030500701007387 */ /* 0x0003e80000100800 */
[----:B0-----:R-:W2:Y:S01]  /*2f990*/  LDL.LU R8, [R1+0x18c] ;  /* 0x00018c0001087983 */ /* 0x001ea20000300800 */
[----:B----4-:R-:W-:Y:S01]  /*2f9a0*/  IMAD.X R14, R4, 0x1, R3, P4 ;  /* 0x00000001040e7824 */ /* 0x010fe200020e0603 */
[----:B-1----:R-:W-:-:S04]  /*2f9b0*/  IADD3 R7, P4, PT, R27, R0, RZ ;  /* 0x000000001b077210 */ /* 0x002fc80007f9e0ff */
[----:B------:R0:W-:Y:S04]  /*2f9c0*/  STL [R1+0x304c], R14 ;  /* 0x00304c0e01007387 */ /* 0x0001e80000100800 */
[----:B------:R1:W-:Y:S01]  /*2f9d0*/  STL [R1+0x3054], R7 ;  /* 0x0030540701007387 */ /* 0x0003e20000100800 */
[----:B0-----:R-:W-:Y:S01]  /*2f9e0*/  IMAD.X R14, R4, 0x1, R2, P0 ;  /* 0x00000001040e7824 */ /* 0x001fe200000e0602 */
[----:B------:R-:W-:Y:S02]  /*2f9f0*/  IADD3 R4, P0, PT, R27, R11, RZ ;  /* 0x0000000b1b047210 */ /* 0x000fe40007f1e0ff */
[----:B-1----:R-:W4:Y:S04]  /*2fa00*/  LDL.LU R7, [R1+0x30] ;  /* 0x0000300001077983 */ /* 0x002f280000300800 */
[----:B------:R-:W-:Y:S04]  /*2fa10*/  STL [R1+0x3048], R14 ;  /* 0x0030480e01007387 */ /* 0x000fe80000100800 */
[----:B------:R0:W-:Y:S04]  /*2fa20*/  STL [R1+0x3040], R4 ;  /* 0x0030400401007387 */ /* 0x0001e80000100800 */
[----:B0-----:R-:W4:Y:S01]  /*2fa30*/  LDL.LU R4, [R1+0x194] ;  /* 0x0001940001047983 */ /* 0x001f220000300800 */
[----:B---3--:R-:W-:Y:S01]  /*2fa40*/  IMAD.X R16, R6, 0x1, R3, P1 ;  /* 0x0000000106107824 */ /* 0x008fe200008e0603 */
[----:B------:R-:W-:-:S04]  /*2fa50*/  IADD3 R14, P1, PT, R28, R0, RZ ;  /* 0x000000001c0e7210 */ /* 0x000fc80007f3e0ff */
[----:B------:R0:W-:Y:S04]  /*2fa60*/  STL [R1+0x303c], R16 ;  /* 0x00303c1001007387 */ /* 0x0001e80000100800 */
[----:B------:R1:W-:Y:S01]  /*2fa70*/  STL [R1+0x3044], R14 ;  /* 0x0030440e01007387 */ /* 0x0003e20000100800 */
[----:B0-----:R-:W-:Y:S01]  /*2fa80*/  IMAD.X R16, R6, 0x1, R2, P2 ;  /* 0x0000000106107824 */ /* 0x001fe200010e0602 */
[----:B------:R-:W-:Y:S02]  /*2fa90*/  IADD3 R6, P2, PT, R28, R11, RZ ;  /* 0x0000000b1c067210 */ /* 0x000fe40007f5e0ff */
[----:B-1----:R-:W3:Y:S04]  /*2faa0*/  LDL.LU R14, [R1+0x2c] ;  /* 0x00002c00010e7983 */ /* 0x002ee80000300800 */
[----:B------:R5:W-:Y:S04]  /*2fab0*/  STL [R1+0x3038], R16 ;  /* 0x0030381001007387 */ /* 0x000be80000100800 */
[----:B------:R0:W-:Y:S01]  /*2fac0*/  STL [R1+0x3030], R6 ;  /* 0x0030300601007387 */ /* 0x0001e20000100800 */
[----:B-----5:R-:W-:-:S03]  /*2fad0*/  IMAD.X R16, R13, 0x1, R3, P3 ;  /* 0x000000010d107824 */ /* 0x020fc600018e0603 */
[----:B0-----:R-:W5:Y:S04]  /*2fae0*/  LDL.LU R6, [R1+0x198] ;  /* 0x0001980001067983 */ /* 0x001f680000300800 */
[----:B------:R0:W-:Y:S01]  /*2faf0*/  STL [R1+0x302c], R16 ;  /* 0x00302c1001007387 */ /* 0x0001e20000100800 */
[----:B------:R-:W-:Y:S01]  /*2fb00*/  IADD3 R17, P3, PT, R5, R0, RZ ;  /* 0x0000000005117210 */ /* 0x000fe20007f7e0ff */
[----:B0-----:R-:W-:Y:S01]  /*2fb10*/  IMAD.X R16, R13, 0x1, R2, P5 ;  /* 0x000000010d107824 */ /* 0x001fe200028e0602 */
[----:B------:R-:W-:-:S03]  /*2fb20*/  IADD3 R5, P5, PT, R5, R11, RZ ;  /* 0x0000000b05057210 */ /* 0x000fc60007fbe0ff */
        /* <DEDUP_REMOVED lines=8> */
[----:B------:R-:W-:Y:S01]  /*2fbb0*/  STL [R1+0x3028], R18 ;  /* 0x0030281201007387 */ /* 0x000fe20000100800 */
[----:B0-----:R-:W-:Y:S01]  /*2fbc0*/  IMAD.X R16, R12, 0x1, R2, P0 ;  /* 0x000000010c107824 */ /* 0x001fe200000e0602 */
[----:B------:R-:W-:Y:S02]  /*2fbd0*/  IADD3 R17, P0, PT, R29, R11, RZ ;  /* 0x0000000b1d117210 */ /* 0x000fe40007f1e0ff */
[----:B------:R-:W5:Y:S04]  /*2fbe0*/  LDL.LU R12, [R1+0xd0] ;  /* 0x0000d000010c7983 */ /* 0x000f680000300800 */
[----:B------:R0:W-:Y:S04]  /*2fbf0*/  STL [R1+0x300c], R16 ;  /* 0x00300c1001007387 */ /* 0x0001e80000100800 */
[----:B------:R1:W-:Y:S04]  /*2fc00*/  STL [R1+0x3014], R17 ;  /* 0x0030141101007387 */ /* 0x0003e80000100800 */
[----:B------:R-:W5:Y:S01]  /*2fc10*/  LDL.LU R29, [R1+0x1b8] ;  /* 0x0001b800011d7983 */ /* 0x000f620000300800 */
[----:B0-----:R-:W-:-:S05]  /*2fc20*/  IMAD.X R16, R10, 0x1, R3, P1 ;  /* 0x000000010a107824 */ /* 0x001fca00008e0603 */
[----:B------:R0:W-:Y:S01]  /*2fc30*/  STL [R1+0x3010], R16 ;  /* 0x0030101001007387 */ /* 0x0001e20000100800 */
[C---:B-1----:R-:W-:Y:S01]  /*2fc40*/  IADD3 R17, P1, PT, R9.reuse, R0, RZ ;  /* 0x0000000009117210 */ /* 0x042fe20007f3e0ff */
[----:B0-----:R-:W-:Y:S01]  /*2fc50*/  IMAD.X R16, R10, 0x1, R2, P2 ;  /* 0x000000010a107824 */ /* 0x001fe200010e0602 */
[----:B------:R-:W-:-:S03]  /*2fc60*/  IADD3 R9, P2, PT, R9, R11, RZ ;  /* 0x0000000b09097210 */ /* 0x000fc60007f5e0ff */
[----:B------:R-:W-:Y:S04]  /*2fc70*/  STL [R1+0x3018], R17 ;  /* 0x0030181101007387 */ /* 0x000fe80000100800 */
[----:B------:R-:W5:Y:S04]  /*2fc80*/  LDL.LU R10, [R1+0xd4] ;  /* 0x0000d400010a7983 */ /* 0x000f680000300800 */
[----:B------:R-:W-:Y:S04]  /*2fc90*/  STL [R1+0x2ffc], R16 ;  /* 0x002ffc1001007387 */ /* 0x000fe80000100800 */
[----:B------:R0:W-:Y:S04]  /*2fca0*/  STL [R1+0x3004], R9 ;  /* 0x0030040901007387 */ /* 0x0001e80000100800 */
[----:B0-----:R-:W5:Y:S01]  /*2fcb0*/  LDL.LU R9, [R1+0x1bc] ;  /* 0x0001bc0001097983 */ /* 0x001f620000300800 */
[----:B--2---:R-:W-:-:S05]  /*2fcc0*/  IMAD.X R16, R15, 0x1, R3, P3 ;  /* 0x000000010f107824 */ /* 0x004fca00018e0603 */
[----:B------:R0:W-:Y:S02]  /*2fcd0*/  STL [R1+0x3000], R16 ;  /* 0x0030001001007387 */ /* 0x0001e40000100800 */
[----:B0-----:R-:W-:Y:S01]  /*2fce0*/  IMAD.X R16, R15, 0x1, R2, P5 ;  /* 0x000000010f107824 */ /* 0x001fe200028e0602 */
[C---:B------:R-:W-:Y:S02]  /*2fcf0*/  IADD3 R17, P3, PT, R8.reuse, R0, RZ ;  /* 0x0000000008117210 */ /* 0x040fe40007f7e0ff */
[----:B------:R-:W-:-:S03]  /*2fd00*/  IADD3 R8, P5, PT, R8, R11, RZ ;  /* 0x0000000b08087210 */ /* 0x000fc60007fbe0ff */
[----:B------:R-:W-:Y:S04]  /*2fd10*/  STL [R1+0x3008], R17 ;  /* 0x0030081101007387 */ /* 0x000fe80000100800 */
[----:B------:R-:W2:Y:S04]  /*2fd20*/  LDL.LU R15, [R1+0xd8] ;  /* 0x0000d800010f7983 */ /* 0x000ea80000300800 */
[----:B------:R-:W-:Y:S04]  /*2fd30*/  STL [R1+0x2fec], R16 ;  /* 0x002fec1001007387 */ /* 0x000fe80000100800 */
[----:B------:R0:W-:Y:S04]  /*2fd40*/  STL [R1+0x2ff4], R8 ;  /* 0x002ff40801007387 */ /* 0x0001e80000100800 */
[----:B0-----:R-:W2:Y:S01]  /*2fd50*/  LDL.LU R8, [R1+0x1d8] ;  /* 0x0001d80001087983 */ /* 0x001ea20000300800 */
[----:B----4-:R-:W-:-:S05]  /*2fd60*/  IMAD.X R16, R7, 0x1, R3, P4 ;  /* 0x0000000107107824 */ /* 0x010fca00020e0603 */
[----:B------:R0:W-:Y:S02]  /*2fd70*/  STL [R1+0x2ff0], R16 ;  /* 0x002ff01001007387 */ /* 0x0001e40000100800 */
[----:B0-----:R-:W-:Y:S01]  /*2fd80*/  IMAD.X R16, R7, 0x1, R2, P0 ;  /* 0x0000000107107824 */ /* 0x001fe200000e0602 */
[C---:B------:R-:W-:Y:S02]  /*2fd90*/  IADD3 R17, P4, PT, R4.reuse, R0, RZ ;  /* 0x0000000004117210 */ /* 0x040fe40007f9e0ff */
[----:B------:R-:W-:-:S03]  /*2fda0*/  IADD3 R4, P0, PT, R4, R11, RZ ;  /* 0x0000000b04047210 */ /* 0x000fc60007f1e0ff */
[----:B------:R-:W-:Y:S04]  /*2fdb0*/  STL [R1+0x2ff8], R17 ;  /* 0x002ff81101007387 */ /* 0x000fe80000100800 */
[----:B------:R-:W4:Y:S04]  /*2fdc0*/  LDL.LU R7, [R1+0xdc] ;  /* 0x0000dc0001077983 */ /* 0x000f280000300800 */
[----:B------:R3:W-:Y:S04]  /*2fdd0*/  STL [R1+0x2fdc], R16 ;  /* 0x002fdc1001007387 */ /* 0x0007e80000100800 */
[----:B------:R0:W-:Y:S01]  /*2fde0*/  STL [R1+0x2fe4], R4 ;  /* 0x002fe40401007387 */ /* 0x0001e20000100800 */
[----:B---3--:R-:W-:-:S03]  /*2fdf0*/  IMAD.X R16, R14, 0x1, R3, P1 ;  /* 0x000000010e107824 */ /* 0x008fc600008e0603 */
[----:B0-----:R-:W3:Y:S04]  /*2fe00*/  LDL.LU R4, [R1+0x1dc] ;  /* 0x0001dc0001047983 */ /* 0x001ee80000300800 */
[----:B------:R0:W-:Y:S01]  /*2fe10*/  STL [R1+0x2fe0], R16 ;  /* 0x002fe01001007387 */ /* 0x0001e20000100800 */
[----:B-----5:R-:W-:Y:S01]  /*2fe20*/  IADD3 R17, P1, PT, R6, R0, RZ ;  /* 0x0000000006117210 */ /* 0x020fe20007f3e0ff */
[----:B0-----:R-:W-:Y:S01]  /*2fe30*/  IMAD.X R16, R14, 0x1, R2, P2 ;  /* 0x000000010e107824 */ /* 0x001fe200010e0602 */
[----:B------:R-:W-:-:S03]  /*2fe40*/  IADD3 R6, P2, PT, R6, R11, RZ ;  /* 0x0000000b06067210 */ /* 0x000fc60007f5e0ff */
[----:B------:R-:W-:Y:S04]  /*2fe50*/  STL [R1+0x2fe8], R17 ;  /* 0x002fe81101007387 */ /* 0x000fe80000100800 */
[----:B------:R-:W5:Y:S04]  /*2fe60*/  LDL.LU R14, [R1+0xe0] ;  /* 0x0000e000010e7983 */ /* 0x000f680000300800 */
[----:B------:R0:W-:Y:S04]  /*2fe70*/  STL [R1+0x1284], R16 ;  /* 0x0012841001007387 */ /* 0x0001e80000100800 */
[----:B------:R1:W-:Y:S01]  /*2fe80*/  STL [R1+0x12a0], R6 ;  /* 0x0012a00601007387 */ /* 0x0003e20000100800 */
[----:B0-----:R-:W-:-:S03]  /*2fe90*/  IMAD.X R16, R13, 0x1, R3, P3 ;  /* 0x000000010d107824 */ /* 0x001fc600018e0603 */
[----:B-1----:R-:W5:Y:S04]  /*2fea0*/  LDL.LU R6, [R1+0x1ec] ;  /* 0x0001ec0001067983 */ /* 0x002f680000300800 */
[----:B------:R0:W-:Y:S02]  /*2feb0*/  STL [R1+0x1288], R16 ;  /* 0x0012881001007387 */ /* 0x0001e40000100800 */
[----:B0-----:R-:W-:Y:S01]  /*2fec0*/  IMAD.X R16, R13, 0x1, R2, P5 ;  /* 0x000000010d107824 */ /* 0x001fe200028e0602 */
[C---:B------:R-:W-:Y:S02]  /*2fed0*/  IADD3 R17, P3, PT, R5.reuse, R0, RZ ;  /* 0x0000000005117210 */ /* 0x040fe40007f7e0ff */
        /* <DEDUP_REMOVED lines=39> */
[C---:B---3--:R-:W-:Y:S02]  /*30150*/  IADD3 R17, P4, PT, R4.reuse, R0, RZ ;  /* 0x0000000004117210 */ /* 0x048fe40007f9e0ff */
[----:B------:R-:W-:-:S03]  /*30160*/  IADD3 R4, P0, PT, R4, R11, RZ ;  /* 0x0000000b04047210 */ /* 0x000fc60007f1e0ff */
[----:B------:R-:W-:Y:S04]  /*30170*/  STL [R1+0x12e8], R17 ;  /* 0x0012e81101007387 */ /* 0x000fe80000100800 */
[----:B------:R-:W3:Y:S04]  /*30180*/  LDL.LU R7, [R1+0xf4] ;  /* 0x0000f40001077983 */ /* 0x000ee80000300800 */
[----:B------:R5:W-:Y:S04]  /*30190*/  STL [R1+0x12bc], R16 ;  /* 0x0012bc1001007387 */ /* 0x000be80000100800 */
[----:B------:R0:W-:Y:S01]  /*301a0*/  STL [R1+0x12f0], R4 ;  /* 0x0012f00401007387 */ /* 0x0001e20000100800 */
[----:B-----5:R-:W-:-:S03]  /*301b0*/  IMAD.X R16, R14, 0x1, R3, P1 ;  /* 0x000000010e107824 */ /* 0x020fc600008e0603 */
[----:B0-----:R-:W4:Y:S04]  /*301c0*/  LDL.LU R4, [R1+0x210] ;  /* 0x0002100001047983 */ /* 0x001f280000300800 */
        /* <DEDUP_REMOVED lines=49> */
[----:B---3--:R-:W-:-:S05]  /*304e0*/  IMAD.X R16, R7, 0x1, R3, P4 ;  /* 0x0000000107107824 */ /* 0x008fca00020e0603 */
[----:B------:R0:W-:Y:S02]  /*304f0*/  STL [R1+0x1314], R16 ;  /* 0x0013141001007387 */ /* 0x0001e40000100800 */
[----:B0-----:R-:W-:Y:S01]  /*30500*/  IMAD.X R16, R7, 0x1, R2, P0 ;  /* 0x0000000107107824 */ /* 0x001fe200000e0602 */
[C---:B----4-:R-:W-:Y:S02]  /*30510*/  IADD3 R17, P4, PT, R4.reuse, R0, RZ ;  /* 0x0000000004117210 */ /* 0x050fe40007f9e0ff */
        /* <DEDUP_REMOVED lines=3596> */
[----:B---3--:R-:W-:-:S05]  /*3e5e0*/  IADD3 R16, P5, PT, R7, R0, RZ ;  /* 0x0000000007107210 */ /* 0x008fca0007fbe0ff */
[----:B------:R0:W-:Y:S01]  /*3e5f0*/  STL [R1+0x29b8], R16 ;  /* 0x0029b81001007387 */ /* 0x0001e20000100800 */
[C---:B----4-:R-:W-:Y:S01]  /*3e600*/  IMAD.X R17, R4.reuse, 0x1, R3, P4 ;  /* 0x0000000104117824 */ /* 0x050fe200020e0603 */
[----:B0-----:R-:W-:Y:S01]  /*3e610*/  IADD3 R16, P4, PT, R7, R11, RZ ;  /* 0x0000000b07107210 */ /* 0x001fe20007f9e0ff */
[----:B------:R-:W-:-:S03]  /*3e620*/  IMAD.X R4, R4, 0x1, R2, P0 ;  /* 0x0000000104047824 */ /* 0x000fc600000e0602 */
[----:B------:R-:W-:Y:S04]  /*3e630*/  STL [R1+0x2984], R17 ;  /* 0x0029841101007387 */ /* 0x000fe80000100800 */
[----:B------:R-:W3:Y:S04]  /*3e640*/  LDL.LU R7, [R1+0xb9c] ;  /* 0x000b9c0001077983 */ /* 0x000ee80000300800 */
[----:B------:R5:W-:Y:S04]  /*3e650*/  STL [R1+0x29c0], R16 ;  /* 0x0029c01001007387 */ /* 0x000be80000100800 */
[----:B------:R0:W-:Y:S01]  /*3e660*/  STL [R1+0x298c], R4 ;  /* 0x00298c0401007387 */ /* 0x0001e20000100800 */
[----:B-----5:R-:W-:-:S03]  /*3e670*/  IADD3 R16, P0, PT, R14, R0, RZ ;  /* 0x000000000e107210 */ /* 0x020fc60007f1e0ff */
[----:B0-----:R-:W4:Y:S04]  /*3e680*/  LDL.LU R4, [R1+0xe1c] ;  /* 0x000e1c0001047983 */ /* 0x001f280000300800 */
[----:B------:R0:W-:Y:S01]  /*3e690*/  STL [R1+0x29c8], R16 ;  /* 0x0029c81001007387 */ /* 0x0001e20000100800 */
[C---:B------:R-:W-:Y:S02]  /*3e6a0*/  IMAD.X R17, R6.reuse, 0x1, R3, P1 ;  /* 0x0000000106117824 */ /* 0x040fe400008e0603 */
[----:B------:R-:W-:Y:S01]  /*3e6b0*/  IMAD.X R6, R6, 0x1, R2, P2 ;  /* 0x0000000106067824 */ /* 0x000fe200010e0602 */
[----:B0-----:R-:W-:Y:S02]  /*3e6c0*/  IADD3 R16, P1, PT, R14, R11, RZ ;  /* 0x0000000b0e107210 */ /* 0x001fe40007f3e0ff */
[----:B------:R-:W-:Y:S04]  /*3e6d0*/  STL [R1+0x2994], R17 ;  /* 0x0029941101007387 */ /* 0x000fe80000100800 */
[----:B------:R-:W5:Y:S04]  /*3e6e0*/  LDL.LU R14, [R1+0xba0] ;  /* 0x000ba000010e7983 */ /* 0x000f680000300800 */
[----:B------:R0:W-:Y:S04]  /*3e6f0*/  STL [R1+0x29d0], R16 ;  /* 0x0029d01001007387 */ /* 0x0001e80000100800 */
[----:B------:R1:W-:Y:S01]  /*3e700*/  STL [R1+0x299c], R6 ;  /* 0x00299c0601007387 */ /* 0x0003e20000100800 */
[----:B0-----:R-:W-:-:S03]  /*3e710*/  IADD3 R16, P2, PT, R13, R0, RZ ;  /* 0x000000000d107210 */ /* 0x001fc60007f5e0ff */
[----:B-1----:R-:W5:Y:S04]  /*3e720*/  LDL.LU R6, [R1+0xe20] ;  /* 0x000e200001067983 */ /* 0x002f680000300800 */
[----:B------:R0:W-:Y:S01]  /*3e730*/  STL [R1+0x29d8], R16 ;  /* 0x0029d81001007387 */ /* 0x0001e20000100800 */
[----:B------:R-:W-:Y:S01]  /*3e740*/  IMAD.X R17, R5, 0x1, R3, P3 ;  /* 0x0000000105117824 */ /* 0x000fe200018e0603 */
[----:B0-----:R-:W-:Y:S01]  /*3e750*/  IADD3 R16, P3, PT, R13, R11, RZ ;  /* 0x0000000b0d107210 */ /* 0x001fe20007f7e0ff */
[----:B------:R-:W-:-:S03]  /*3e760*/  IMAD.X R5, R5, 0x1, R2, P6 ;  /* 0x0000000105057824 */ /* 0x000fc600030e0602 */
[----:B------:R-:W-:Y:S04]  /*3e770*/  STL [R1+0x29a4], R17 ;  /* 0x0029a41101007387 */ /* 0x000fe80000100800 */
[----:B------:R-:W5:Y:S04]  /*3e780*/  LDL.LU R13, [R1+0xba8] ;  /* 0x000ba800010d7983 */ /* 0x000f680000300800 */
[----:B------:R0:W-:Y:S04]  /*3e790*/  STL [R1+0x29e0], R16 ;  /* 0x0029e01001007387 */ /* 0x0001e80000100800 */
[----:B------:R1:W-:Y:S01]  /*3e7a0*/  STL [R1+0x29ac], R5 ;  /* 0x0029ac0501007387 */ /* 0x0003e20000100800 */
[----:B0-----:R-:W-:-:S03]  /*3e7b0*/  IADD3 R16, P6, PT, R12, R0, RZ ;  /* 0x000000000c107210 */ /* 0x001fc60007fde0ff */
[----:B-1----:R-:W5:Y:S01]  /*3e7c0*/  LDL.LU R5, [R1+0xe24] ;  /* 0x000e240001057983 */ /* 0x002f620000300800 */
[----:B------:R-:W-:-:S03]  /*3e7d0*/  IMAD.X R18, R29, 0x1, R3, P5 ;  /* 0x000000011d127824 */ /* 0x000fc600028e0603 */
[----:B------:R0:W-:Y:S01]  /*3e7e0*/  STL [R1+0x29e8], R16 ;  /* 0x0029e81001007387 */ /* 0x0001e20000100800 */
[----:B------:R-:W-:-:S03]  /*3e7f0*/  IMAD.X R17, R29, 0x1, R2, P4 ;  /* 0x000000011d117824 */ /* 0x000fc600020e0602 */
[----:B------:R-:W-:Y:S01]  /*3e800*/  STL [R1+0x29b4], R18 ;  /* 0x0029b41201007387 */ /* 0x000fe20000100800 */
[----:B0-----:R-:W-:-:S03]  /*3e810*/  IADD3 R16, P5, PT, R12, R11, RZ ;  /* 0x0000000b0c107210 */ /* 0x001fc60007fbe0ff */
[----:B------:R-:W5:Y:S04]  /*3e820*/  LDL.LU R12, [R1+0xbac] ;  /* 0x000bac00010c7983 */ /* 0x000f680000300800 */
[----:B------:R0:W-:Y:S04]  /*3e830*/  STL [R1+0x29f0], R16 ;  /* 0x0029f01001007387 */ /* 0x0001e80000100800 */
[----:B------:R1:W-:Y:S04]  /*3e840*/  STL [R1+0x29bc], R17 ;  /* 0x0029bc1101007387 */ /* 0x0003e80000100800 */
[----:B------:R-:W5:Y:S01]  /*3e850*/  LDL.LU R29, [R1+0xe28] ;  /* 0x000e2800011d7983 */ /* 0x000f620000300800 */
[----:B0-----:R-:W-:-:S05]  /*3e860*/  IADD3 R16, P4, PT, R10, R0, RZ ;  /* 0x000000000a107210 */ /* 0x001fca0007f9e0ff */
[----:B------:R0:W-:Y:S01]  /*3e870*/  STL [R1+0x29f8], R16 ;  /* 0x0029f81001007387 */ /* 0x0001e20000100800 */
[C---:B-1----:R-:W-:Y:S01]  /*3e880*/  IMAD.X R17, R9.reuse, 0x1, R3, P0 ;  /* 0x0000000109117824 */ /* 0x042fe200000e0603 */
[----:B0-----:R-:W-:Y:S01]  /*3e890*/  IADD3 R16, P0, PT, R10, R11, RZ ;  /* 0x0000000b0a107210 */ /* 0x001fe20007f1e0ff */
[----:B------:R-:W-:-:S03]  /*3e8a0*/  IMAD.X R9, R9, 0x1, R2, P1 ;  /* 0x0000000109097824 */ /* 0x000fc600008e0602 */
[----:B------:R-:W-:Y:S04]  /*3e8b0*/  STL [R1+0x29c4], R17 ;  /* 0x0029c41101007387 */ /* 0x000fe80000100800 */
[----:B------:R-:W5:Y:S04]  /*3e8c0*/  LDL.LU R10, [R1+0xbb4] ;  /* 0x000bb400010a7983 */ /* 0x000f680000300800 */
[----:B------:R-:W-:Y:S04]  /*3e8d0*/  STL [R1+0x2a00], R16 ;  /* 0x002a001001007387 */ /* 0x000fe80000100800 */
[----:B------:R0:W-:Y:S04]  /*3e8e0*/  STL [R1+0x29cc], R9 ;  /* 0x0029cc0901007387 */ /* 0x0001e80000100800 */
[----:B0-----:R-:W5:Y:S01]  /*3e8f0*/  LDL.LU R9, [R1+0xe2c] ;  /* 0x000e2c0001097983 */ /* 0x001f620000300800 */
[----:B--2---:R-:W-:-:S05]  /*3e900*/  IADD3 R16, P1, PT, R15, R0, RZ ;  /* 0x000000000f107210 */ /* 0x004fca0007f3e0ff */
[----:B------:R0:W-:Y:S01]  /*3e910*/  STL [R1+0x2a08], R16 ;  /* 0x002a081001007387 */ /* 0x0001e20000100800 */
[C---:B------:R-:W-:Y:S01]  /*3e920*/  IMAD.X R17, R8.reuse, 0x1, R3, P2 ;  /* 0x0000000108117824 */ /* 0x040fe200010e0603 */
[----:B0-----:R-:W-:Y:S01]  /*3e930*/  IADD3 R16, P2, PT, R15, R11, RZ ;  /* 0x0000000b0f107210 */ /* 0x001fe20007f5e0ff */
[----:B------:R-:W-:-:S03]  /*3e940*/  IMAD.X R8, R8, 0x1, R2, P3 ;  /* 0x0000000108087824 */ /* 0x000fc600018e0602 */
        /* <DEDUP_REMOVED lines=648> */
[----:B0-----:R-:W-:Y:S02]  /*411d0*/  IADD3 R16, P4, PT, R10, R11, RZ ;  /* 0x0000000b0a107210 */ /* 0x001fe40007f9e0ff */
[----:B------:R-:W5:Y:S04]  /*411e0*/  LDL.LU R10, [R1+0xd58] ;  /* 0x000d5800010a7983 */ /* 0x000f680000300800 */
[----:B------:R0:W-:Y:S04]  /*411f0*/  STL [R1+0x2de4], R17 ;  /* 0x002de41101007387 */ /* 0x0001e80000100800 */
[----:B------:R2:W-:Y:S01]  /*41200*/  STL [R1+0x2e20], R16 ;  /* 0x002e201001007387 */ /* 0x0005e20000100800 */
[----:B0-----:R-:W-:-:S03]  /*41210*/  IMAD.X R17, R9, 0x1, R2, P0 ;  /* 0x0000000109117824 */ /* 0x001fc600000e0602 */
[----:B------:R-:W5:Y:S04]  /*41220*/  LDL.LU R9, [R1+0xf34] ;  /* 0x000f340001097983 */ /* 0x000f680000300800 */
[----:B------:R0:W-:Y:S01]  /*41230*/  STL [R1+0x2dec], R17 ;  /* 0x002dec1101007387 */ /* 0x0001e20000100800 */
[----:B--2---:R-:W-:-:S05]  /*41240*/  IADD3 R16, P0, PT, R15, R0, RZ ;  /* 0x000000000f107210 */ /* 0x004fca0007f1e0ff */
[----:B------:R1:W-:Y:S01]  /*41250*/  STL [R1+0x2e28], R16 ;  /* 0x002e281001007387 */ /* 0x0003e20000100800 */
[C---:B0-----:R-:W-:Y:S01]  /*41260*/  IMAD.X R17, R8.reuse, 0x1, R3, P1 ;  /* 0x0000000108117824 */ /* 0x041fe200008e0603 */
[----:B-1----:R-:W-:Y:S02]  /*41270*/  IADD3 R16, P1, PT, R15, R11, RZ ;  /* 0x0000000b0f107210 */ /* 0x002fe40007f3e0ff */
[----:B------:R-:W2:Y:S04]  /*41280*/  LDL.LU R15, [R1+0xd60] ;  /* 0x000d6000010f7983 */ /* 0x000ea80000300800 */
[----:B------:R0:W-:Y:S04]  /*41290*/  STL [R1+0x2df4], R17 ;  /* 0x002df41101007387 */ /* 0x0001e80000100800 */
[----:B------:R3:W-:Y:S01]  /*412a0*/  STL [R1+0x2e30], R16 ;  /* 0x002e301001007387 */ /* 0x0007e20000100800 */
[----:B0-----:R-:W-:-:S03]  /*412b0*/  IMAD.X R17, R8, 0x1, R2, P2 ;  /* 0x0000000108117824 */ /* 0x001fc600010e0602 */
[----:B------:R-:W2:Y:S04]  /*412c0*/  LDL.LU R8, [R1+0xf38] ;  /* 0x000f380001087983 */ /* 0x000ea80000300800 */
[----:B------:R4:W-:Y:S01]  /*412d0*/  STL [R1+0x2dfc], R17 ;  /* 0x002dfc1101007387 */ /* 0x0009e20000100800 */
[----:B---3--:R-:W-:-:S05]  /*412e0*/  IADD3 R16, P2, PT, R7, R0, RZ ;  /* 0x0000000007107210 */ /* 0x008fca0007f5e0ff */
[----:B------:R0:W-:Y:S01]  /*412f0*/  STL [R1+0x2e38], R16 ;  /* 0x002e381001007387 */ /* 0x0001e20000100800 */
[C---:B----4-:R-:W-:Y:S01]  /*41300*/  IMAD.X R17, R4.reuse, 0x1, R3, P3 ;  /* 0x0000000104117824 */ /* 0x050fe200018e0603 */
[----:B0-----:R-:W-:Y:S02]  /*41310*/  IADD3 R16, P3, PT, R7, R11, RZ ;  /* 0x0000000b07107210 */ /* 0x001fe40007f7e0ff */
[----:B------:R-:W3:Y:S04]  /*41320*/  LDL.LU R7, [R1+0xd64] ;  /* 0x000d640001077983 */ /* 0x000ee80000300800 */
[----:B------:R0:W-:Y:S04]  /*41330*/  STL [R1+0x2e04], R17 ;  /* 0x002e041101007387 */ /* 0x0001e80000100800 */
[----:B------:R5:W-:Y:S01]  /*41340*/  STL [R1+0x2e40], R16 ;  /* 0x002e401001007387 */ /* 0x000be20000100800 */
[----:B0-----:R-:W-:-:S03]  /*41350*/  IMAD.X R17, R4, 0x1, R2, P6 ;  /* 0x0000000104117824 */ /* 0x001fc600030e0602 */
[----:B------:R-:W4:Y:S01]  /*41360*/  LDL.LU R4, [R1+0xf3c] ;  /* 0x000f3c0001047983 */ /* 0x000f220000300800 */
[----:B-----5:R-:W-:-:S03]  /*41370*/  IADD3 R16, P6, PT, R14, R0, RZ ;  /* 0x000000000e107210 */ /* 0x020fc60007fde0ff */
[----:B------:R0:W-:Y:S04]  /*41380*/  STL [R1+0x2e0c], R17 ;  /* 0x002e0c1101007387 */ /* 0x0001e80000100800 */
[----:B------:R1:W-:Y:S01]  /*41390*/  STL [R1+0x2e48], R16 ;  /* 0x002e481001007387 */ /* 0x0003e20000100800 */
[----:B0-----:R-:W-:Y:S01]  /*413a0*/  IMAD.X R17, R6, 0x1, R3, P5 ;  /* 0x0000000106117824 */ /* 0x001fe200028e0603 */
[----:B-1----:R-:W-:Y:S02]  /*413b0*/  IADD3 R16, P5, PT, R14, R11, RZ ;  /* 0x0000000b0e107210 */ /* 0x002fe40007fbe0ff */
[----:B------:R-:W5:Y:S04]  /*413c0*/  LDL.LU R14, [R1+0xd6c] ;  /* 0x000d6c00010e7983 */ /* 0x000f680000300800 */
[----:B------:R0:W-:Y:S04]  /*413d0*/  STL [R1+0x2e14], R17 ;  /* 0x002e141101007387 */ /* 0x0001e80000100800 */
[----:B------:R1:W-:Y:S01]  /*413e0*/  STL [R1+0x2e50], R16 ;  /* 0x002e501001007387 */ /* 0x0003e20000100800 */
[----:B0-----:R-:W-:-:S03]  /*413f0*/  IMAD.X R17, R6, 0x1, R2, P4 ;  /* 0x0000000106117824 */ /* 0x001fc600020e0602 */
[----:B------:R-:W5:Y:S01]  /*41400*/  LDL.LU R6, [R1+0xf40] ;  /* 0x000f400001067983 */ /* 0x000f620000300800 */
[----:B-1----:R-:W-:-:S03]  /*41410*/  IADD3 R16, P4, PT, R13, R0, RZ ;  /* 0x000000000d107210 */ /* 0x002fc60007f9e0ff */
[----:B------:R0:W-:Y:S04]  /*41420*/  STL [R1+0x2e1c], R17 ;  /* 0x002e1c1101007387 */ /* 0x0001e80000100800 */
[----:B------:R1:W-:Y:S01]  /*41430*/  STL [R1+0x2e58], R16 ;  /* 0x002e581001007387 */ /* 0x0003e20000100800 */
[----:B0-----:R-:W-:Y:S01]  /*41440*/  IMAD.X R17, R5, 0x1, R3, P0 ;  /* 0x0000000105117824 */ /* 0x001fe200000e0603 */
[----:B-1----:R-:W-:Y:S01]  /*41450*/  IADD3 R16, P0, PT, R13, R11, RZ ;  /* 0x0000000b0d107210 */ /* 0x002fe20007f1e0ff */
[----:B------:R-:W-:-:S03]  /*41460*/  IMAD.X R13, R5, 0x1, R2, P1 ;  /* 0x00000001050d7824 */ /* 0x000fc600008e0602 */
[----:B------:R0:W-:Y:S04]  /*41470*/  STL [R1+0x2e24], R17 ;  /* 0x002e241101007387 */ /* 0x0001e80000100800 */
[----:B------:R-:W5:Y:S04]  /*41480*/  LDL.LU R5, [R1+0xd70] ;  /* 0x000d700001057983 */ /* 0x000f680000300800 */
[----:B------:R-:W-:Y:S01]  /*41490*/  STL [R1+0x2e60], R16 ;  /* 0x002e601001007387 */ /* 0x000fe20000100800 */
[----:B0-----:R-:W-:-:S03]  /*414a0*/  IADD3 R17, P1, PT, R12, R0, RZ ;  /* 0x000000000c117210 */ /* 0x001fc60007f3e0ff */
[----:B------:R0:W-:Y:S04]  /*414b0*/  STL [R1+0x2e2c], R13 ;  /* 0x002e2c0d01007387 */ /* 0x0001e80000100800 */
[----:B0-----:R-:W5:Y:S01]  /*414c0*/  LDL.LU R13, [R1+0xf44] ;  /* 0x000f4400010d7983 */ /* 0x001f620000300800 */
[----:B------:R-:W-:-:S03]  /*414d0*/  IMAD.X R16, R29, 0x1, R3, P2 ;  /* 0x000000011d107824 */ /* 0x000fc600010e0603 */
[----:B------:R0:W-:Y:S04]  /*414e0*/  STL [R1+0x2e68], R17 ;  /* 0x002e681101007387 */ /* 0x0001e80000100800 */
[----:B------:R-:W-:Y:S01]  /*414f0*/  STL [R1+0x2e34], R16 ;  /* 0x002e341001007387 */ /* 0x000fe20000100800 */
[----:B0-----:R-:W-:Y:S01]  /*41500*/  IADD3 R17, P2, PT, R12, R11, RZ ;  /* 0x0000000b0c117210 */ /* 0x001fe20007f5e0ff */
[----:B------:R-:W-:-:S04]  /*41510*/  IMAD.X R12, R29, 0x1, R2, P3 ;  /* 0x000000011d0c7824 */ /* 0x000fc800018e0602 */
[----:B------:R-:W-:Y:S04]  /*41520*/  STL [R1+0x2e70], R17 ;  /* 0x002e701101007387 */ /* 0x000fe80000100800 */
[----:B------:R-:W5:Y:S04]  /*41530*/  LDL.LU R29, [R1+0xd78] ;  /* 0x000d7800011d7983 */ /* 0x000f680000300800 */
[----:B------:R0:W-:Y:S04]  /*41540*/  STL [R1+0x2e3c], R12 ;  /* 0x002e3c0c01007387 */ /* 0x0001e80000100800 */
[----:B0-----:R-:W5:Y:S01]  /*41550*/  LDL.LU R12, [R1+0xf48] ;  /* 0x000f4800010c7983 */ /* 0x001f620000300800 */
[----:B------:R-:W-:-:S05]  /*41560*/  IADD3 R16, P3, PT, R10, R0, RZ ;  /* 0x000000000a107210 */ /* 0x000fca0007f7e0ff */
[----:B------:R0:W-:Y:S02]  /*41570*/  STL [R1+0x2e78], R16 ;  /* 0x002e781001007387 */ /* 0x0001e40000100800 */
[C---:B0-----:R-:W-:Y:S01]  /*41580*/  IMAD.X R16, R9.reuse, 0x1, R3, P6 ;  /* 0x0000000109107824 */ /* 0x041fe200030e0603 */
[----:B------:R-:W-:Y:S01]  /*41590*/  IADD3 R10, P6, PT, R10, R11, RZ ;  /* 0x0000000b0a0a7210 */ /* 0x000fe20007fde0ff */
[----:B------:R-:W-:-:S03]  /*415a0*/  IMAD.X R9, R9, 0x1, R2, P5 ;  /* 0x0000000109097824 */ /* 0x000fc600028e0602 */
[----:B------:R-:W-:Y:S04]  /*415b0*/  STL [R1+0x2e44], R16 ;  /* 0x002e441001007387 */ /* 0x000fe80000100800 */
[----:B------:R0:W-:Y:S04]  /*415c0*/  STL [R1+0x2e80], R10 ;  /* 0x002e800a01007387 */ /* 0x0001e80000100800 */
[----:B0-----:R-:W5:Y:S04]  /*415d0*/  LDL.LU R10, [R1+0xd80] ;  /* 0x000d8000010a7983 */ /* 0x001f680000300800 */
[----:B------:R0:W-:Y:S04]  /*415e0*/  STL [R1+0x2e4c], R9 ;  /* 0x002e4c0901007387 */ /* 0x0001e80000100800 */
[----:B0-----:R-:W5:Y:S01]  /*415f0*/  LDL.LU R9, [R1+0xf4c] ;  /* 0x000f4c0001097983 */ /* 0x001f620000300800 */
[----:B--2---:R-:W-:-:S05]  /*41600*/  IADD3 R16, P5, PT, R15, R0, RZ ;  /* 0x000000000f107210 */ /* 0x004fca0007fbe0ff */
[----:B------:R0:W-:Y:S01]  /*41610*/  STL [R1+0x2e88], R16 ;  /* 0x002e881001007387 */ /* 0x0001e20000100800 */
[C---:B------:R-:W-:Y:S01]  /*41620*/  IMAD.X R18, R8.reuse, 0x1, R3, P4 ;  /* 0x0000000108127824 */ /* 0x040fe200020e0603 */
[----:B------:R-:W-:Y:S01]  /*41630*/  IADD3 R17, P4, PT, R15, R11, RZ ;  /* 0x0000000b0f117210 */ /* 0x000fe20007f9e0ff */
[----:B0-----:R-:W-:-:S03]  /*41640*/  IMAD.X R16, R8, 0x1, R2, P0 ;  /* 0x0000000108107824 */ /* 0x001fc600000e0602 */
[----:B------:R-:W-:Y:S04]  /*41650*/  STL [R1+0x2e54], R18 ;  /* 0x002e541201007387 */ /* 0x000fe80000100800 */
[----:B------:R-:W-:Y:S04]  /*41660*/  STL [R1+0x2e90], R17 ;  /* 0x002e901101007387 */ /* 0x000fe80000100800 */
[----:B------:R-:W2:Y:S04]  /*41670*/  LDL.LU R8, [R1+0xd84] ;  /* 0x000d840001087983 */ /* 0x000ea80000300800 */
[----:B------:R0:W-:Y:S04]  /*41680*/  STL [R1+0x2e5c], R16 ;  /* 0x002e5c1001007387 */ /* 0x0001e80000100800 */
[----:B0-----:R-:W2:Y:S01]  /*41690*/  LDL.LU R16, [R1+0xf50] ;  /* 0x000f500001107983 */ /* 0x001ea20000300800 */
[----:B---3--:R-:W-:-:S05]  /*416a0*/  IADD3 R15, P0, PT, R7, R0, RZ ;  /* 0x00000000070f7210 */ /* 0x008fca0007f1e0ff */
[----:B------:R4:W-:Y:S02]  /*416b0*/  STL [R1+0x2e98], R15 ;  /* 0x002e980f01007387 */ /* 0x0009e40000100800 */
[C---:B----4-:R-:W-:Y:S01]  /*416c0*/  IMAD.X R15, R4.reuse, 0x1, R3, P1 ;  /* 0x00000001040f7824 */ /* 0x050fe200008e0603 */
[----:B------:R-:W-:Y:S01]  /*416d0*/  IADD3 R7, P1, PT, R7, R11, RZ ;  /* 0x0000000b07077210 */ /* 0x000fe20007f3e0ff */
[----:B------:R-:W-:-:S03]  /*416e0*/  IMAD.X R4, R4, 0x1, R2, P2 ;  /* 0x0000000104047824 */ /* 0x000fc600010e0602 */
[----:B------:R-:W-:Y:S04]  /*416f0*/  STL [R1+0x2e64], R15 ;  /* 0x002e640f01007387 */ /* 0x000fe80000100800 */
[----:B------:R0:W-:Y:S04]  /*41700*/  STL [R1+0x2ea0], R7 ;  /* 0x002ea00701007387 */ /* 0x0001e80000100800 */
[----:B0-----:R-:W3:Y:S01]  /*41710*/  LDL.LU R7, [R1+0xd8c] ;  /* 0x000d8c0001077983 */ /* 0x001ee20000300800 */
[----:B-----5:R-:W-:-:S03]  /*41720*/  IADD3 R15, P2, PT, R14, R0, RZ ;  /* 0x000000000e0f7210 */ /* 0x020fc60007f5e0ff */
[----:B------:R0:W-:Y:S04]  /*41730*/  STL [R1+0x2e6c], R4 ;  /* 0x002e6c0401007387 */ /* 0x0001e80000100800 */
[----:B0-----:R-:W4:Y:S01]  /*41740*/  LDL.LU R4, [R1+0xf54] ;  /* 0x000f540001047983 */ /* 0x001f220000300800 */
[----:B------:R-:W-:Y:S01]  /*41750*/  IMAD.X R18, R6, 0x1, R3, P3 ;  /* 0x0000000106127824 */ /* 0x000fe200018e0603 */
[----:B------:R-:W-:Y:S02]  /*41760*/  IADD3 R17, P3, PT, R14, R11, RZ ;  /* 0x0000000b0e117210 */ /* 0x000fe40007f7e0ff */
[----:B------:R0:W-:Y:S01]  /*41770*/  STL [R1+0x2ea8], R15 ;  /* 0x002ea80f01007387 */ /* 0x0001e20000100800 */
[----:B------:R-:W-:-:S03]  /*41780*/  IMAD.X R14, R6, 0x1, R2, P6 ;  /* 0x00000001060e7824 */ /* 0x000fc600030e0602 */
[----:B0-----:R-:W5:Y:S04]  /*41790*/  LDL.LU R15, [R1+0xd90] ;  /* 0x000d9000010f7983 */ /* 0x001f680000300800 */
[----:B------:R-:W-:Y:S04]  /*417a0*/  STL [R1+0x2e74], R18 ;  /* 0x002e741201007387 */ /* 0x000fe80000100800 */
[----:B------:R0:W-:Y:S04]  /*417b0*/  STL [R1+0x2eb0], R17 ;  /* 0x002eb01101007387 */ /* 0x0001e80000100800 */
[----:B------:R-:W5:Y:S04]  /*417c0*/  LDL.LU R6, [R1+0xf58] ;  /* 0x000f580001067983 */ /* 0x000f680000300800 */
[----:B------:R1:W-:Y:S01]  /*417d0*/  STL [R1+0x2e7c], R14 ;  /* 0x002e7c0e01007387 */ /* 0x0003e20000100800 */
[----:B0-----:R-:W-:-:S05]  /*417e0*/  IADD3 R17, P6, PT, R5, R0, RZ ;  /* 0x0000000005117210 */ /* 0x001fca0007fde0ff */
[----:B------:R0:W-:Y:S01]  /*417f0*/  STL [R1+0x2eb8], R17 ;  /* 0x002eb81101007387 */ /* 0x0001e20000100800 */
[--C-:B-1----:R-:W-:Y:S01]  /*41800*/  IMAD.X R14, R13, 0x1, R3.reuse, P5 ;  /* 0x000000010d0e7824 */ /* 0x102fe200028e0603 */
[----:B0-----:R-:W-:Y:S02]  /*41810*/  IADD3 R17, P5, PT, R5, R11, RZ ;  /* 0x0000000b05117210 */ /* 0x001fe40007fbe0ff */
[----:B------:R-:W5:Y:S04]  /*41820*/  LDL.LU R5, [R1+0xd98] ;  /* 0x000d980001057983 */ /* 0x000f680000300800 */
[----:B------:R0:W-:Y:S04]  /*41830*/  STL [R1+0x2e84], R14 ;  /* 0x002e840e01007387 */ /* 0x0001e80000100800 */
[----:B0-----:R-:W5:Y:S04]  /*41840*/  LDL.LU R14, [R1+0xf5c] ;  /* 0x000f5c00010e7983 */ /* 0x001f680000300800 */
[----:B------:R0:W-:Y:S02]  /*41850*/  STL [R1+0x2ec0], R17 ;  /* 0x002ec01101007387 */ /* 0x0001e40000100800 */
[----:B0-----:R-:W-:Y:S01]  /*41860*/  IMAD.X R17, R13, 0x1, R2, P4 ;  /* 0x000000010d117824 */ /* 0x001fe200020e0602 */
[----:B------:R-:W-:Y:S01]  /*41870*/  IADD3 R13, P4, PT, R29, R0, RZ ;  /* 0x000000001d0d7210 */ /* 0x000fe20007f9e0ff */
[----:B------:R-:W-:-:S03]  /*41880*/  IMAD.X R18, R12, 0x1, R3, P0 ;  /* 0x000000010c127824 */ /* 0x000fc600000e0603 */
[----:B------:R0:W-:Y:S04]  /*41890*/  STL [R1+0x2e8c], R17 ;  /* 0x002e8c1101007387 */ /* 0x0001e80000100800 */
[----:B------:R1:W-:Y:S01]  /*418a0*/  STL [R1+0x2ec8], R13 ;  /* 0x002ec80d01007387 */ /* 0x0003e20000100800 */
[----:B0-----:R-:W-:-:S03]  /*418b0*/  IADD3 R17, P0, PT, R29, R11, RZ ;  /* 0x0000000b1d117210 */ /* 0x001fc60007f1e0ff */
[----:B-1----:R-:W5:Y:S04]  /*418c0*/  LDL.LU R13, [R1+0xd9c] ;  /* 0x000d9c00010d7983 */ /* 0x002f680000300800 */
[----:B------:R0:W-:Y:S04]  /*418d0*/  STL [R1+0x2e94], R18 ;  /* 0x002e941201007387 */ /* 0x0001e80000100800 */
[----:B------:R-:W5:Y:S01]  /*418e0*/  LDL.LU R29, [R1+0xf60] ;  /* 0x000f6000011d7983 */ /* 0x000f620000300800 */
[----:B------:R-:W-:-:S03]  /*418f0*/  IMAD.X R12, R12, 0x1, R2, P1 ;  /* 0x000000010c0c7824 */ /* 0x000fc600008e0602 */
[----:B------:R-:W-:Y:S04]  /*41900*/  STL [R1+0x2ed0], R17 ;  /* 0x002ed01101007387 */ /* 0x000fe80000100800 */
[----:B------:R1:W-:Y:S01]  /*41910*/  STL [R1+0x2e9c], R12 ;  /* 0x002e9c0c01007387 */ /* 0x0003e20000100800 */
[----:B0-----:R-:W-:-:S03]  /*41920*/  IADD3 R18, P1, PT, R10, R0, RZ ;  /* 0x000000000a127210 */ /* 0x001fc60007f3e0ff */
[----:B-1----:R-:W5:Y:S04]  /*41930*/  LDL.LU R12, [R1+0xda4] ;  /* 0x000da400010c7983 */ /* 0x002f680000300800 */
[----:B------:R0:W-:Y:S01]  /*41940*/  STL [R1+0x2ed8], R18 ;  /* 0x002ed81201007387 */ /* 0x0001e20000100800 */
[----:B------:R-:W-:-:S05]  /*41950*/  IMAD.X R17, R9, 0x1, R3, P2 ;  /* 0x0000000109117824 */ /* 0x000fca00010e0603 */
[----:B------:R1:W-:Y:S01]  /*41960*/  STL [R1+0x2ea4], R17 ;  /* 0x002ea41101007387 */ /* 0x0003e20000100800 */
[----:B0-----:R-:W-:-:S03]  /*41970*/  IADD3 R18, P2, PT, R10, R11, RZ ;  /* 0x0000000b0a127210 */ /* 0x001fc60007f5e0ff */
[----:B------:R-:W5:Y:S01]  /*41980*/  LDL.LU R10, [R1+0xf64] ;  /* 0x000f6400010a7983 */ /* 0x000f620000300800 */
[----:B-1----:R-:W-:-:S03]  /*41990*/  IMAD.X R17, R9, 0x1, R2, P3 ;  /* 0x0000000109117824 */ /* 0x002fc600018e0602 */
[----:B------:R0:W-:Y:S04]  /*419a0*/  STL [R1+0x2ee0], R18 ;  /* 0x002ee01201007387 */ /* 0x0001e80000100800 */
[----:B------:R1:W-:Y:S01]  /*419b0*/  STL [R1+0x2eac], R17 ;  /* 0x002eac1101007387 */ /* 0x0003e20000100800 */
[----:B--2---:R-:W-:-:S05]  /*419c0*/  IADD3 R9, P3, PT, R8, R0, RZ ;  /* 0x0000000008097210 */ /* 0x004fca0007f7e0ff */
[----:B------:R2:W-:Y:S01]  /*419d0*/  STL [R1+0x2ee8], R9 ;  /* 0x002ee80901007387 */ /* 0x0005e20000100800 */
[----:B0-----:R-:W-:Y:S01]  /*419e0*/  IMAD.X R18, R16, 0x1, R3, P6 ;  /* 0x0000000110127824 */ /* 0x001fe200030e0603 */
[----:B-1----:R-:W-:Y:S02]  /*419f0*/  IADD3 R17, P6, PT, R8, R11, RZ ;  /* 0x0000000b08117210 */ /* 0x002fe40007fde0ff */
[----:B--2---:R-:W2:Y:S04]  /*41a00*/  LDL.LU R9, [R1+0xdac] ;  /* 0x000dac0001097983 */ /* 0x004ea80000300800 */
[----:B------:R0:W-:Y:S04]  /*41a10*/  STL [R1+0x2eb4], R18 ;  /* 0x002eb41201007387 */ /* 0x0001e80000100800 */
[----:B------:R-:W2:Y:S04]  /*41a20*/  LDL.LU R8, [R1+0xf68] ;  /* 0x000f680001087983 */ /* 0x000ea80000300800 */
[----:B------:R3:W-:Y:S01]  /*41a30*/  STL [R1+0x2ef0], R17 ;  /* 0x002ef01101007387 */ /* 0x0007e20000100800 */
[----:B0-----:R-:W-:-:S05]  /*41a40*/  IMAD.X R18, R16, 0x1, R2, P5 ;  /* 0x0000000110127824 */ /* 0x001fca00028e0602 */
[----:B------:R-:W-:Y:S01]  /*41a50*/  STL [R1+0x2ebc], R18 ;  /* 0x002ebc1201007387 */ /* 0x000fe20000100800 */
[----:B---3--:R-:W-:-:S05]  /*41a60*/  IADD3 R17, P5, PT, R7, R0, RZ ;  /* 0x0000000007117210 */ /* 0x008fca0007fbe0ff */
[----:B------:R-:W-:Y:S01]  /*41a70*/  STL [R1+0x2ef8], R17 ;  /* 0x002ef81101007387 */ /* 0x000fe20000100800 */
[C---:B----4-:R-:W-:Y:S01]  /*41a80*/  IMAD.X R16, R4.reuse, 0x1, R3, P4 ;  /* 0x0000000104107824 */ /* 0x050fe200020e0603 */
[----:B------:R-:W-:Y:S01]  /*41a90*/  IADD3 R7, P4, PT, R7, R11, RZ ;  /* 0x0000000b07077210 */ /* 0x000fe20007f9e0ff */
[----:B------:R-:W-:-:S03]  /*41aa0*/  IMAD.X R4, R4, 0x1, R2, P0 ;  /* 0x0000000104047824 */ /* 0x000fc600000e0602 */
[----:B------:R5:W-:Y:S04]  /*41ab0*/  STL [R1+0x2ec4], R16 ;  /* 0x002ec41001007387 */ /* 0x000be80000100800 */
[----:B------:R0:W-:Y:S01]  /*41ac0*/  STL [R1+0x2f00], R7 ;  /* 0x002f000701007387 */ /* 0x0001e20000100800 */
[----:B-----5:R-:W-:-:S03]  /*41ad0*/  IADD3 R16, P0, PT, R15, R0, RZ ;  /* 0x000000000f107210 */ /* 0x020fc60007f1e0ff */
[----:B0-----:R-:W3:Y:S04]  /*41ae0*/  LDL.LU R7, [R1+0xdb0] ;  /* 0x000db00001077983 */ /* 0x001ee80000300800 */
[----:B------:R0:W-:Y:S01]  /*41af0*/  STL [R1+0x2ecc], R4 ;  /* 0x002ecc0401007387 */ /* 0x0001e20000100800 */
[----:B------:R-:W-:-:S03]  /*41b00*/  IMAD.X R17, R6, 0x1, R3, P1 ;  /* 0x0000000106117824 */ /* 0x000fc600008e0603 */
[----:B0-----:R-:W4:Y:S04]  /*41b10*/  LDL.LU R4, [R1+0xf6c] ;  /* 0x000f6c0001047983 */ /* 0x001f280000300800 */
[----:B------:R0:W-:Y:S04]  /*41b20*/  STL [R1+0x2f08], R16 ;  /* 0x002f081001007387 */ /* 0x0001e80000100800 */
[----:B------:R-:W-:Y:S01]  /*41b30*/  STL [R1+0x2ed4], R17 ;  /* 0x002ed41101007387 */ /* 0x000fe20000100800 */
[----:B0-----:R-:W-:Y:S01]  /*41b40*/  IADD3 R16, P1, PT, R15, R11, RZ ;  /* 0x0000000b0f107210 */ /* 0x001fe20007f3e0ff */
[----:B------:R-:W-:-:S04]  /*41b50*/  IMAD.X R15, R6, 0x1, R2, P2 ;  /* 0x00000001060f7824 */ /* 0x000fc800010e0602 */
[----:B------:R0:W-:Y:S01]  /*41b60*/  STL [R1+0x2f10], R16 ;  /* 0x002f101001007387 */ /* 0x0001e20000100800 */
[----:B------:R-:W-:-:S03]  /*41b70*/  IADD3 R6, P2, PT, R5, R0, RZ ;  /* 0x0000000005067210 */ /* 0x000fc60007f5e0ff */
[----:B------:R-:W-:Y:S04]  /*41b80*/  STL [R1+0x2edc], R15 ;  /* 0x002edc0f01007387 */ /* 0x000fe80000100800 */
[----:B------:R1:W-:Y:S01]  /*41b90*/  STL [R1+0x2f18], R6 ;  /* 0x002f180601007387 */ /* 0x0003e20000100800 */
[----:B0-----:R-:W-:-:S03]  /*41ba0*/  IMAD.X R16, R14, 0x1, R3, P3 ;  /* 0x000000010e107824 */ /* 0x001fc600018e0603 */
[----:B-1----:R-:W5:Y:S01]  /*41bb0*/  LDL.LU R6, [R1+0xdb8] ;  /* 0x000db80001067983 */ /* 0x002f620000300800 */
[----:B------:R-:W-:-:S03]  /*41bc0*/  IADD3 R15, P3, PT, R5, R11, RZ ;  /* 0x0000000b050f7210 */ /* 0x000fc60007f7e0ff */
[----:B------:R0:W-:Y:S01]  /*41bd0*/  STL [R1+0x2ee4], R16 ;  /* 0x002ee41001007387 */ /* 0x0001e20000100800 */
[----:B------:R-:W-:-:S03]  /*41be0*/  IMAD.X R14, R14, 0x1, R2, P6 ;  /* 0x000000010e0e7824 */ /* 0x000fc600030e0602 */
[----:B------:R-:W5:Y:S04]  /*41bf0*/  LDL.LU R5, [R1+0xf70] ;  /* 0x000f700001057983 */ /* 0x000f680000300800 */
[----:B------:R1:W-:Y:S04]  /*41c00*/  STL [R1+0x2f20], R15 ;  /* 0x002f200f01007387 */ /* 0x0003e80000100800 */
[----:B------:R0:W-:Y:S02]  /*41c10*/  STL [R1+0x2eec], R14 ;  /* 0x002eec0e01007387 */ /* 0x0001e40000100800 */
[----:B0-----:R-:W-:-:S05]  /*41c20*/  IADD3 R16, P6, PT, R13, R0, RZ ;  /* 0x000000000d107210 */ /* 0x001fca0007fde0ff */
[----:B------:R-:W-:Y:S01]  /*41c30*/  STL [R1+0x2f28], R16 ;  /* 0x002f281001007387 */ /* 0x000fe20000100800 */
[----:B-1----:R-:W-:Y:S01]  /*41c40*/  IMAD.X R15, R29, 0x1, R3, P5 ;  /* 0x000000011d0f7824 */ /* 0x002fe200028e0603 */
[----:B------:R-:W-:Y:S02]  /*41c50*/  IADD3 R14, P5, PT, R13, R11, RZ ;  /* 0x0000000b0d0e7210 */ /* 0x000fe40007fbe0ff */
[----:B------:R-:W5:Y:S01]  /*41c60*/  LDL.LU R19, [R1+0xdbc] ;  /* 0x000dbc0001137983 */ /* 0x000f620000300800 */
[----:B------:R-:W-:-:S03]  /*41c70*/  IMAD.X R13, R29, 0x1, R2, P4 ;  /* 0x000000011d0d7824 */ /* 0x000fc600020e0602 */
[----:B------:R-:W-:Y:S04]  /*41c80*/  STL [R1+0x2ef4], R15 ;  /* 0x002ef40f01007387 */ /* 0x000fe80000100800 */
[----:B------:R0:W-:Y:S04]  /*41c90*/  STL [R1+0x2f30], R14 ;  /* 0x002f300e01007387 */ /* 0x0001e80000100800 */
[----:B------:R-:W5:Y:S04]  /*41ca0*/  LDL.LU R29, [R1+0xf74] ;  /* 0x000f7400011d7983 */ /* 0x000f680000300800 */
[----:B------:R1:W-:Y:S01]  /*41cb0*/  STL [R1+0x2efc], R13 ;  /* 0x002efc0d01007387 */ /* 0x0003e20000100800 */
[----:B0-----:R-:W-:-:S05]  /*41cc0*/  IADD3 R14, P4, PT, R12, R0, RZ ;  /* 0x000000000c0e7210 */ /* 0x001fca0007f9e0ff */
[----:B------:R-:W-:Y:S01]  /*41cd0*/  STL [R1+0x2f38], R14 ;  /* 0x002f380e01007387 */ /* 0x000fe20000100800 */
[----:B-1----:R-:W-:Y:S01]  /*41ce0*/  IMAD.X R13, R10, 0x1, R3, P0 ;  /* 0x000000010a0d7824 */ /* 0x002fe200000e0603 */
[----:B------:R-:W-:Y:S01]  /*41cf0*/  IADD3 R12, P0, PT, R12, R11, RZ ;  /* 0x0000000b0c0c7210 */ /* 0x000fe20007f1e0ff */
[----:B------:R-:W-:-:S03]  /*41d00*/  IMAD.X R10, R10, 0x1, R2, P1 ;  /* 0x000000010a0a7824 */ /* 0x000fc600008e0602 */
[----:B------:R-:W-:Y:S04]  /*41d10*/  STL [R1+0x2f04], R13 ;  /* 0x002f040d01007387 */ /* 0x000fe80000100800 */
[----:B------:R-:W5:Y:S04]  /*41d20*/  LDL.LU R18, [R1+0xdc4] ;  /* 0x000dc40001127983 */ /* 0x000f680000300800 */
[----:B------:R2:W-:Y:S04]  /*41d30*/  STL [R1+0x2f40], R12 ;  /* 0x002f400c01007387 */ /* 0x0005e80000100800 */
[----:B------:R-:W5:Y:S04]  /*41d40*/  LDL.LU R17, [R1+0xf78] ;  /* 0x000f780001117983 */ /* 0x000f680000300800 */
[----:B------:R0:W-:Y:S04]  /*41d50*/  STL [R1+0x2f0c], R10 ;  /* 0x002f0c0a01007387 */ /* 0x0001e80000100800 */
[----:B------:R-:W5:Y:S01]  /*41d60*/  LDL.LU R16, [R1+0xdcc] ;  /* 0x000dcc0001107983 */ /* 0x000f620000300800 */
[----:B--2---:R-:W-:-:S05]  /*41d70*/  IADD3 R12, P1, PT, R9, R0, RZ ;  /* 0x00000000090c7210 */ /* 0x004fca0007f3e0ff */
[----:B------:R1:W-:Y:S01]  /*41d80*/  STL [R1+0x2f48], R12 ;  /* 0x002f480c01007387 */ /* 0x0003e20000100800 */
[C---:B0-----:R-:W-:Y:S01]  /*41d90*/  IMAD.X R10, R8.reuse, 0x1, R3, P2 ;  /* 0x00000001080a7824 */ /* 0x041fe200010e0603 */
[----:B------:R-:W-:Y:S02]  /*41da0*/  IADD3 R9, P2, PT, R9, R11, RZ ;  /* 0x0000000b09097210 */ /* 0x000fe40007f5e0ff */
[----:B------:R-:W2:Y:S01]  /*41db0*/  LDL.LU R15, [R1+0xf7c] ;  /* 0x000f7c00010f7983 */ /* 0x000ea20000300800 */
[----:B------:R-:W-:-:S03]  /*41dc0*/  IMAD.X R8, R8, 0x1, R2, P3 ;  /* 0x0000000108087824 */ /* 0x000fc600018e0602 */
[----:B------:R-:W-:Y:S04]  /*41dd0*/  STL [R1+0x2f14], R10 ;  /* 0x002f140a01007387 */ /* 0x000fe80000100800 */
[----:B------:R-:W2:Y:S04]  /*41de0*/  LDL.LU R14, [R1+0xdd0] ;  /* 0x000dd000010e7983 */ /* 0x000ea80000300800 */
[----:B------:R3:W-:Y:S04]  /*41df0*/  STL [R1+0x2f50], R9 ;  /* 0x002f500901007387 */ /* 0x0007e80000100800 */
[----:B------:R-:W2:Y:S04]  /*41e00*/  LDL.LU R13, [R1+0xf80] ;  /* 0x000f8000010d7983 */ /* 0x000ea80000300800 */
[----:B------:R4:W-:Y:S04]  /*41e10*/  STL [R1+0x2f1c], R8 ;  /* 0x002f1c0801007387 */ /* 0x0009e80000100800 */
[----:B-1----:R-:W2:Y:S01]  /*41e20*/  LDL.LU R12, [R1+0xdd8] ;  /* 0x000dd800010c7983 */ /* 0x002ea20000300800 */
[----:B---3--:R-:W-:-:S05]  /*41e30*/  IADD3 R9, P3, PT, R7, R0, RZ ;  /* 0x0000000007097210 */ /* 0x008fca0007f7e0ff */
[----:B------:R0:W-:Y:S04]  /*41e40*/  STL [R1+0x2f58], R9 ;  /* 0x002f580901007387 */ /* 0x0001e80000100800 */
[----:B------:R-:W3:Y:S01]  /*41e50*/  LDL.LU R10, [R1+0xf84] ;  /* 0x000f8400010a7983 */ /* 0x000ee20000300800 */
[----:B----4-:R-:W-:-:S05]  /*41e60*/  IMAD.X R8, R4, 0x1, R3, P6 ;  /* 0x0000000104087824 */ /* 0x010fca00030e0603 */
[----:B------:R1:W-:Y:S04]  /*41e70*/  STL [R1+0x2f24], R8 ;  /* 0x002f240801007387 */ /* 0x0003e80000100800 */
[----:B0-----:R-:W4:Y:S01]  /*41e80*/  LDL.LU R9, [R1+0xddc] ;  /* 0x000ddc0001097983 */ /* 0x001f220000300800 */
[----:B-1----:R-:W-:Y:S01]  /*41e90*/  IADD3 R8, P6, PT, R7, R11, RZ ;  /* 0x0000000b07087210 */ /* 0x002fe20007fde0ff */
[----:B------:R-:W-:-:S04]  /*41ea0*/  IMAD.X R7, R4, 0x1, R2, P5 ;  /* 0x0000000104077824 */ /* 0x000fc800028e0602 */
[----:B------:R0:W-:Y:S04]  /*41eb0*/  STL [R1+0x2f60], R8 ;  /* 0x002f600801007387 */ /* 0x0001e80000100800 */
[----:B------:R-:W4:Y:S04]  /*41ec0*/  LDL.LU R4, [R1+0xf88] ;  /* 0x000f880001047983 */ /* 0x000f280000300800 */
[----:B------:R1:W-:Y:S04]  /*41ed0*/  STL [R1+0x2f2c], R7 ;  /* 0x002f2c0701007387 */ /* 0x0003e80000100800 */
[----:B0-----:R-:W4:Y:S01]  /*41ee0*/  LDL.LU R8, [R1+0xde4] ;  /* 0x000de40001087983 */ /* 0x001f220000300800 */
[----:B-----5:R-:W-:Y:S01]  /*41ef0*/  IADD3 R20, P5, PT, R6, R0, RZ ;  /* 0x0000000006147210 */ /* 0x020fe20007fbe0ff */
[----:B-1----:R-:W-:-:S04]  /*41f00*/  IMAD.X R7, R5, 0x1, R3, P4 ;  /* 0x0000000105077824 */ /* 0x002fc800020e0603 */
[----:B------:R-:W-:Y:S01]  /*41f10*/  STL [R1+0x2f68], R20 ;  /* 0x002f681401007387 */ /* 0x000fe20000100800 */
[----:B------:R-:W-:Y:S01]  /*41f20*/  IADD3 R6, P4, PT, R6, R11, RZ ;  /* 0x0000000b06067210 */ /* 0x000fe20007f9e0ff */
[----:B------:R-:W-:Y:S02]  /*41f30*/  IMAD.X R5, R5, 0x1, R2, P0 ;  /* 0x0000000105057824 */ /* 0x000fe400000e0602 */
[----:B------:R0:W-:Y:S04]  /*41f40*/  STL [R1+0x2f34], R7 ;  /* 0x002f340701007387 */ /* 0x0001e80000100800 */
[----:B0-----:R-:W5:Y:S04]  /*41f50*/  LDL.LU R7, [R1+0xf8c] ;  /* 0x000f8c0001077983 */ /* 0x001f680000300800 */
[----:B------:R0:W-:Y:S04]  /*41f60*/  STL [R1+0x2f70], R6 ;  /* 0x002f700601007387 */ /* 0x0001e80000100800 */
[----:B0-----:R-:W5:Y:S04]  /*41f70*/  LDL.LU R6, [R1+0xdf8] ;  /* 0x000df80001067983 */ /* 0x001f680000300800 */
[----:B------:R0:W-:Y:S01]  /*41f80*/  STL [R1+0x2f3c], R5 ;  /* 0x002f3c0501007387 */ /* 0x0001e20000100800 */
[----:B------:R-:W-:-:S03]  /*41f90*/  IADD3 R20, P0, PT, R19, R0, RZ ;  /* 0x0000000013147210 */ /* 0x000fc60007f1e0ff */
[----:B0-----:R-:W5:Y:S01]  /*41fa0*/  LDL.LU R5, [R1+0xf90] ;  /* 0x000f900001057983 */ /* 0x001f620000300800 */
[----:B------:R-:W-:-:S03]  /*41fb0*/  IMAD.X R21, R29, 0x1, R3, P1 ;  /* 0x000000011d157824 */ /* 0x000fc600008e0603 */
[----:B------:R0:W-:Y:S04]  /*41fc0*/  STL [R1+0x2f78], R20 ;  /* 0x002f781401007387 */ /* 0x0001e80000100800 */
[----:B------:R-:W-:Y:S01]  /*41fd0*/  STL [R1+0x2f44], R21 ;  /* 0x002f441501007387 */ /* 0x000fe20000100800 */
[-C--:B0-----:R-:W-:Y:S01]  /*41fe0*/  IADD3 R20, P1, PT, R19, R11.reuse, RZ ;  /* 0x0000000b13147210 */ /* 0x081fe20007f3e0ff */
[--C-:B------:R-:W-:Y:S02]  /*41ff0*/  IMAD.X R19, R29, 0x1, R2.reuse, P2 ;  /* 0x000000011d137824 */ /* 0x100fe400010e0602 */
[----:B------:R-:W5:Y:S04]  /*42000*/  LDL.LU R29, [R1+0xf94] ;  /* 0x000f9400011d7983 */ /* 0x000f680000300800 */
[----:B------:R0:W-:Y:S04]  /*42010*/  STL [R1+0x2f80], R20 ;  /* 0x002f801401007387 */ /* 0x0001e80000100800 */
[----:B------:R1:W-:Y:S01]  /*42020*/  STL [R1+0x2f4c], R19 ;  /* 0x002f4c1301007387 */ /* 0x0003e20000100800 */
[C---:B0-----:R-:W-:Y:S01]  /*42030*/  IADD3 R20, P2, PT, R18.reuse, R0, RZ ;  /* 0x0000000012147210 */ /* 0x041fe20007f5e0ff */
[C---:B-1----:R-:W-:Y:S01]  /*42040*/  IMAD.X R19, R17.reuse, 0x1, R3, P3 ;  /* 0x0000000111137824 */ /* 0x042fe200018e0603 */
[----:B------:R-:W-:Y:S01]  /*42050*/  IADD3 R18, P3, PT, R18, R11, RZ ;  /* 0x0000000b12127210 */ /* 0x000fe20007f7e0ff */
[----:B------:R-:W-:-:S02]  /*42060*/  IMAD.X R17, R17, 0x1, R2, P6 ;  /* 0x0000000111117824 */ /* 0x000fc400030e0602 */
[----:B------:R-:W-:Y:S04]  /*42070*/  STL [R1+0x2f88], R20 ;  /* 0x002f881401007387 */ /* 0x000fe80000100800 */
[----:B------:R0:W-:Y:S04]  /*42080*/  STL [R1+0x2f54], R19 ;  /* 0x002f541301007387 */ /* 0x0001e80000100800 */
[----:B------:R2:W-:Y:S04]  /*42090*/  STL [R1+0x2f90], R18 ;  /* 0x002f901201007387 */ /* 0x0005e80000100800 */
[----:B------:R1:W-:Y:S01]  /*420a0*/  STL [R1+0x2f5c], R17 ;  /* 0x002f5c1101007387 */ /* 0x0003e20000100800 */
[----:B0-----:R-:W-:-:S05]  /*420b0*/  IADD3 R19, P6, PT, R16, R0, RZ ;  /* 0x0000000010137210 */ /* 0x001fca0007fde0ff */
[----:B------:R-:W-:Y:S01]  /*420c0*/  STL [R1+0x2f98], R19 ;  /* 0x002f981301007387 */ /* 0x000fe20000100800 */
[C---:B--2---:R-:W-:Y:S01]  /*420d0*/  IMAD.X R18, R15.reuse, 0x1, R3, P5 ;  /* 0x000000010f127824 */ /* 0x044fe200028e0603 */
[----:B-1----:R-:W-:Y:S01]  /*420e0*/  IADD3 R17, P5, PT, R16, R11, RZ ;  /* 0x0000000b10117210 */ /* 0x002fe20007fbe0ff */
[----:B------:R-:W-:-:S03]  /*420f0*/  IMAD.X R16, R15, 0x1, R2, P4 ;  /* 0x000000010f107824 */ /* 0x000fc600020e0602 */
[----:B------:R-:W-:Y:S01]  /*42100*/  STL [R1+0x2f64], R18 ;  /* 0x002f641201007387 */ /* 0x000fe20000100800 */
[----:B------:R-:W-:-:S03]  /*42110*/  IADD3 R15, P4, PT, R14, R0, RZ ;  /* 0x000000000e0f7210 */ /* 0x000fc60007f9e0ff */
[----:B------:R0:W-:Y:S04]  /*42120*/  STL [R1+0x2fa0], R17 ;  /* 0x002fa01101007387 */ /* 0x0001e80000100800 */
[----:B------:R1:W-:Y:S04]  /*42130*/  STL [R1+0x2f6c], R16 ;  /* 0x002f6c1001007387 */ /* 0x0003e80000100800 */
[----:B------:R2:W-:Y:S01]  /*42140*/  STL [R1+0x2fa8], R15 ;  /* 0x002fa80f01007387 */ /* 0x0005e20000100800 */
[----:B0-----:R-:W-:Y:S01]  /*42150*/  IMAD.X R17, R13, 0x1, R3, P0 ;  /* 0x000000010d117824 */ /* 0x001fe200000e0603 */
[----:B-1----:R-:W-:-:S04]  /*42160*/  IADD3 R16, P0, PT, R14, R11, RZ ;  /* 0x0000000b0e107210 */ /* 0x002fc80007f1e0ff */
[----:B------:R-:W-:Y:S01]  /*42170*/  STL [R1+0x2f74], R17 ;  /* 0x002f741101007387 */ /* 0x000fe20000100800 */
[--C-:B--2---:R-:W-:Y:S01]  /*42180*/  IMAD.X R15, R13, 0x1, R2.reuse, P1 ;  /* 0x000000010d0f7824 */ /* 0x104fe200008e0602 */
[----:B------:R-:W-:Y:S02]  /*42190*/  IADD3 R14, P1, PT, R12, R0, RZ ;  /* 0x000000000c0e7210 */ /* 0x000fe40007f3e0ff */
[----:B------:R-:W-:Y:S04]  /*421a0*/  STL [R1+0x2fb0], R16 ;  /* 0x002fb01001007387 */ /* 0x000fe80000100800 */
[----:B------:R-:W-:Y:S04]  /*421b0*/  STL [R1+0x2f7c], R15 ;  /* 0x002f7c0f01007387 */ /* 0x000fe80000100800 */
[----:B------:R-:W-:Y:S01]  /*421c0*/  STL [R1+0x2fb4], R14 ;  /* 0x002fb40e01007387 */ /* 0x000fe20000100800 */
[----:B---3--:R-:W-:Y:S01]  /*421d0*/  IMAD.X R13, R10, 0x1, R3, P2 ;  /* 0x000000010a0d7824 */ /* 0x008fe200010e0603 */
[----:B------:R-:W-:Y:S01]  /*421e0*/  IADD3 R12, P2, PT, R12, R11, RZ ;  /* 0x0000000b0c0c7210 */ /* 0x000fe20007f5e0ff */
[----:B------:R-:W-:-:S03]  /*421f0*/  IMAD.X R10, R10, 0x1, R2, P3 ;  /* 0x000000010a0a7824 */ /* 0x000fc600018e0602 */
[----:B------:R4:W-:Y:S04]  /*42200*/  STL [R1+0x2f84], R13 ;  /* 0x002f840d01007387 */ /* 0x0009e80000100800 */
[----:B------:R0:W-:Y:S04]  /*42210*/  STL [R1+0x2fb8], R12 ;  /* 0x002fb80c01007387 */ /* 0x0001e80000100800 */
[----:B------:R1:W-:Y:S01]  /*42220*/  STL [R1+0x2f8c], R10 ;  /* 0x002f8c0a01007387 */ /* 0x0003e20000100800 */
[----:B----4-:R-:W-:-:S05]  /*42230*/  IADD3 R13, P3, PT, R9, R0, RZ ;  /* 0x00000000090d7210 */ /* 0x010fca0007f7e0ff */
[----:B------:R-:W-:Y:S01]  /*42240*/  STL [R1+0x2fbc], R13 ;  /* 0x002fbc0d01007387 */ /* 0x000fe20000100800 */
[C---:B0-----:R-:W-:Y:S01]  /*42250*/  IMAD.X R12, R4.reuse, 0x1, R3, P6 ;  /* 0x00000001040c7824 */ /* 0x041fe200030e0603 */
[----:B-1----:R-:W-:Y:S01]  /*42260*/  IADD3 R10, P6, PT, R9, R11, RZ ;  /* 0x0000000b090a7210 */ /* 0x002fe20007fde0ff */
[----:B------:R-:W-:-:S03]  /*42270*/  IMAD.X R9, R4, 0x1, R2, P5 ;  /* 0x0000000104097824 */ /* 0x000fc600028e0602 */
[----:B------:R-:W-:Y:S04]  /*42280*/  STL [R1+0x2f94], R12 ;  /* 0x002f940c01007387 */ /* 0x000fe80000100800 */
[----:B------:R0:W-:Y:S01]  /*42290*/  STL [R1+0x2fc0], R10 ;  /* 0x002fc00a01007387 */ /* 0x0001e20000100800 */
[----:B------:R-:W-:-:S03]  /*422a0*/  SHF.R.S32.HI R4, RZ, 0x1f, R8 ;  /* 0x0000001fff047819 */ /* 0x000fc60000011408 */
[----:B------:R5:W-:Y:S01]  /*422b0*/  STL [R1+0x2f9c], R9 ;  /* 0x002f9c0901007387 */ /* 0x000be20000100800 */
[----:B0-----:R-:W-:-:S05]  /*422c0*/  IADD3 R10, P5, PT, R8, R0, RZ ;  /* 0x00000000080a7210 */ /* 0x001fca0007fbe0ff */
[----:B------:R-:W-:Y:S01]  /*422d0*/  STL [R1+0x2fc4], R10 ;  /* 0x002fc40a01007387 */ /* 0x000fe20000100800 */
[C---:B-----5:R-:W-:Y:S01]  /*422e0*/  IMAD.X R9, R7.reuse, 0x1, R3, P4 ;  /* 0x0000000107097824 */ /* 0x060fe200020e0603 */
[----:B------:R-:W-:Y:S01]  /*422f0*/  IADD3 R8, P4, PT, R8, R11, RZ ;  /* 0x0000000b08087210 */ /* 0x000fe20007f9e0ff */
[----:B------:R-:W-:-:S03]  /*42300*/  IMAD.X R7, R7, 0x1, R2, P0 ;  /* 0x0000000107077824 */ /* 0x000fc600000e0602 */
[----:B------:R-:W-:Y:S04]  /*42310*/  STL [R1+0x2fa4], R9 ;  /* 0x002fa40901007387 */ /* 0x000fe80000100800 */
[----:B------:R0:W-:Y:S04]  /*42320*/  STL [R1+0x2fc8], R8 ;  /* 0x002fc80801007387 */ /* 0x0001e80000100800 */
[----:B------:R1:W-:Y:S01]  /*42330*/  STL [R1+0x2fac], R7 ;  /* 0x002fac0701007387 */ /* 0x0003e20000100800 */
[----:B------:R-:W-:-:S05]  /*42340*/  IADD3 R0, P0, PT, R6, R0, RZ ;  /* 0x0000000006007210 */ /* 0x000fca0007f1e0ff */
[----:B------:R2:W-:Y:S01]  /*42350*/  STL [R1+0x127c], R0 ;  /* 0x00127c0001007387 */ /* 0x0005e20000100800 */
[--C-:B0-----:R-:W-:Y:S01]  /*42360*/  IMAD.X R8, R5, 0x1, R3.reuse, P1 ;  /* 0x0000000105087824 */ /* 0x101fe200008e0603 */
[----:B-1----:R-:W-:Y:S02]  /*42370*/  IADD3 R7, P1, PT, R6, R11, RZ ;  /* 0x0000000b06077210 */ /* 0x002fe40007f3e0ff */
[----:B--2---:R-:W-:Y:S02]  /*42380*/  SHF.R.S32.HI R0, RZ, 0x1f, R6 ;  /* 0x0000001fff007819 */ /* 0x004fe40000011406 */
[----:B------:R-:W-:Y:S04]  /*42390*/  STL [R1+0x1280], R8 ;  /* 0x0012800801007387 */ /* 0x000fe80000100800 */
[----:B------:R0:W-:Y:S02]  /*423a0*/  STL [R1+0x1278], R7 ;  /* 0x0012780701007387 */ /* 0x0001e40000100800 */
[----:B0-----:R-:W-:-:S02]  /*423b0*/  IMAD.X R7, R29, 0x1, R3, P3 ;  /* 0x000000011d077824 */ /* 0x001fc400018e0603 */
[--C-:B------:R-:W-:Y:S02]  /*423c0*/  IMAD.X R6, R29, 0x1, R2.reuse, P6 ;  /* 0x000000011d067824 */ /* 0x100fe400030e0602 */
[----:B------:R-:W0:Y:S01]  /*423d0*/  S2R R29, SR_TID.X ;  /* 0x00000000001d7919 */ /* 0x000e220000002100 */
[----:B------:R-:W-:-:S05]  /*423e0*/  IMAD.X R5, R5, 0x1, R2, P2 ;  /* 0x0000000105057824 */ /* 0x000fca00010e0602 */
[----:B------:R1:W-:Y:S04]  /*423f0*/  STL [R1+0x1264], R5 ;  /* 0x0012640501007387 */ /* 0x0003e80000100800 */
[----:B------:R2:W-:Y:S01]  /*42400*/  STL [R1+0x1268], R7 ;  /* 0x0012680701007387 */ /* 0x0005e20000100800 */
[C-C-:B-1----:R-:W-:Y:S02]  /*42410*/  IMAD.X R5, R4.reuse, 0x1, R3.reuse, P5 ;  /* 0x0000000104057824 */ /* 0x142fe400028e0603 */
[--C-:B------:R-:W-:Y:S02]  /*42420*/  IMAD.X R4, R4, 0x1, R2.reuse, P4 ;  /* 0x0000000104047824 */ /* 0x100fe400020e0602 */
[C---:B------:R-:W-:Y:S01]  /*42430*/  IMAD.X R3, R0.reuse, 0x1, R3, P0 ;  /* 0x0000000100037824 */ /* 0x040fe200000e0603 */
[----:B------:R2:W-:Y:S01]  /*42440*/  STL [R1+0x126c], R6 ;  /* 0x00126c0601007387 */ /* 0x0005e20000100800 */
[----:B------:R-:W-:-:S03]  /*42450*/  IMAD.X R2, R0, 0x1, R2, P1 ;  /* 0x0000000100027824 */ /* 0x000fc600008e0602 */
[----:B------:R2:W-:Y:S04]  /*42460*/  STL [R1+0x1270], R5 ;  /* 0x0012700501007387 */ /* 0x0005e80000100800 */
[----:B------:R2:W-:Y:S01]  /*42470*/  STL [R1+0x1274], R4 ;  /* 0x0012740401007387 */ /* 0x0005e20000100800 */
[----:B0-----:R-:W-:-:S03]  /*42480*/  IMAD.SHL.U32 R0, R29, 0x20, RZ ;  /* 0x000000201d007824 */ /* 0x001fc600078e00ff */
[----:B------:R2:W-:Y:S04]  /*42490*/  STL [R1+0x1260], R3 ;  /* 0x0012600301007387 */ /* 0x0005e80000100800 */
[----:B------:R2:W-:Y:S04]  /*424a0*/  STL [R1+0x125c], R2 ;  /* 0x00125c0201007387 */ /* 0x0005e80000100800 */
        /* <DEDUP_REMOVED lines=129> */
[----:B------:R-:W-:-:S05]  /*42cc0*/  UMOV UR4, URZ ;  /* 0x000000ff00047c82 */ /* 0x000fca0008000000 */
.L_x_2:
[----:B0-2---:R-:W2:Y:S04]  /*42cd0*/  LDL R5, [R1+0x3354] ;  /* 0x0033540001057983 */ /* 0x005ea80000100800 */
[----:B------:R-:W3:Y:S01]  /*42ce0*/  LDL R19, [R1+0x332c] ;  /* 0x00332c0001137983 */ /* 0x000ee20000100800 */
[----:B------:R-:W0:Y:S01]  /*42cf0*/  S2R R0, SR_TID.X ;  /* 0x0000000000007919 */ /* 0x000e220000002100 */
[----:B------:R-:W-:Y:S01]  /*42d00*/  UIMAD UR7, UR4, -0x80, UR10 ;  /* 0xffffff80040778a4 */ /* 0x000fe2000f8e020a */
[----:B------:R-:W-:Y:S01]  /*42d10*/  PRMT R7, RZ, 0x7610, R7 ;  /* 0x00007610ff077816 */ /* 0x000fe20000000007 */
[----:B------:R-:W4:Y:S04]  /*42d20*/  LDL R17, [R1+0x326c] ;  /* 0x00326c0001117983 */ /* 0x000f280000100800 */
[----:B------:R-:W5:Y:S01]  /*42d30*/  LDL R15, [R1+0x3278] ;  /* 0x00327800010f7983 */ /* 0x000f620000100800 */
[----:B0-----:R-:W-:-:S02]  /*42d40*/  SHF.R.U32.HI R16, RZ, 0x4, R0 ;  /* 0x00000004ff107819 */ /* 0x001fc40000011600 */
[----:B------:R-:W-:Y:S02]  /*42d50*/  SHF.R.U32.HI R3, RZ, 0x4, R0 ;  /* 0x00000004ff037819 */ /* 0x000fe40000011600 */
[----:B------:R-:W-:-:S04]  /*42d60*/  SGXT.U32 R16, R16, 0x2 ;  /* 0x000000021010781a */ /* 0x000fc80000000000 */
[----:B------:R-:W-:-:S04]  /*42d70*/  LOP3.LUT R0, R16, 0x70, RZ, 0xfc, !PT ;  /* 0x0000007010007812 */ /* 0x000fc800078efcff */
[----:B------:R-:W-:Y:S02]  /*42d80*/  ISETP.GE.AND P3, PT, R0, UR7, PT ;  /* 0x0000000700007c0c */ /* 0x000fe4000bf66270 */
[----:B------:R-:W-:Y:S01]  /*42d90*/  LOP3.LUT R2, R16, 0x4, RZ, 0xfc, !PT ;  /* 0x0000000410027812 */ /* 0x000fe200078efcff */
[C---:B------:R-:W-:Y:S02]  /*42da0*/  VIADD R4, R3.reuse, 0x3c ;  /* 0x0000003c03047836 */ /* 0x040fe40000000000 */
[----:B------:R-:W-:Y:S01]  /*42db0*/  VIADD R0, R3, 0x7c ;  /* 0x0000007c03007836 */ /* 0x000fe20000000000 */
[----:B------:R-:W-:Y:S02]  /*42dc0*/  ISETP.GE.AND P6, PT, R2, UR7, PT ;  /* 0x0000000702007c0c */ /* 0x000fe4000bfc6270 */
[C---:B------:R-:W-:Y:S02]  /*42dd0*/  LOP3.LUT R2, R16.reuse, 0x8, RZ, 0xfc, !PT ;  /* 0x0000000810027812 */ /* 0x040fe400078efcff */
[----:B------:R-:W-:-:S02]  /*42de0*/  LOP3.LUT R3, R16, 0xc, RZ, 0xfc, !PT ;  /* 0x0000000c10037812 */ /* 0x000fc400078efcff */
[----:B------:R-:W-:Y:S02]  /*42df0*/  ISETP.GE.AND P5, PT, R2, UR7, PT ;  /* 0x0000000702007c0c */ /* 0x000fe4000bfa6270 */
[----:B------:R-:W-:Y:S01]  /*42e00*/  ISETP.GE.AND P2, PT, R3, UR7, PT ;  /* 0x0000000703007c0c */ /* 0x000fe2000bf46270 */
[----:B--2---:R-:W-:Y:S01]  /*42e10*/  @!P3 IMAD.MOV.U32 R2, RZ, RZ, R5 ;  /* 0x000000ffff02b224 */ /* 0x004fe200078e0005 */
[----:B------:R-:W-:Y:S01]  /*42e20*/  PRMT R14, RZ, 0x7610, R14 ;  /* 0x00007610ff0e7816 */ /* 0x000fe2000000000e */
[----:B------:R-:W2:Y:S01]  /*42e30*/  LDL R5, [R1+0x3274] ;  /* 0x0032740001057983 */ /* 0x000ea20000100800 */
[----:B---3--:R-:W-:-:S03]  /*42e40*/  @!P3 IMAD.MOV.U32 R3, RZ, RZ, R19 ;  /* 0x000000ffff03b224 */ /* 0x008fc600078e0013 */
[----:B------:R-:W3:Y:S04]  /*42e50*/  LDL R19, [R1+0x3264] ;  /* 0x0032640001137983 */ /* 0x000ee80000100800 */
[----:B------:R4:W2:Y:S04]  /*42e60*/  @!P3 LDG.E.U8 R7, desc[UR8][R2.64] ;  /* 0x000000080207b981 */ /* 0x0008a8000c1e1100 */
[----:B------:R-:W3:Y:S01]  /*42e70*/  LDL R3, [R1+0x325c] ;  /* 0x00325c0001037983 */ /* 0x000ee20000100800 */
[----:B----4-:R-:W-:-:S03]  /*42e80*/  @!P6 IMAD.MOV.U32 R2, RZ, RZ, R17 ;  /* 0x000000ffff02e224 */ /* 0x010fc600078e0011 */
[----:B--2---:R-:W-:Y:S01]  /*42e90*/  STL [R1+0x4394], R7 ;  /* 0x0043940701007387 */ /* 0x004fe20000100800 */
[----:B------:R-:W-:Y:S02]  /*42ea0*/  PRMT R8, RZ, 0x7610, R8 ;  /* 0x00007610ff087816 */ /* 0x000fe40000000008 */
[----:B------:R-:W-:Y:S01]  /*42eb0*/  ISETP.GE.AND P1, PT, R4, UR7, PT ;  /* 0x0000000704007c0c */ /* 0x000fe2000bf26270 */
[----:B------:R-:W2:Y:S04]  /*42ec0*/  LDL R17, [R1+0x3268] ;  /* 0x0032680001117983 */ /* 0x000ea80000100800 */
[----:B---3--:R5:W3:Y:S04]  /*42ed0*/  @!P6 LDG.E.U8 R14, desc[UR8][R2.64] ;  /* 0x00000008020ee981 */ /* 0x008ae8000c1e1100 */
[----:B------:R-:W4:Y:S01]  /*42ee0*/  LDL R3, [R1+0x3260] ;  /* 0x0032600001037983 */ /* 0x000f220000100800 */
[----:B-----5:R-:W-:Y:S01]  /*42ef0*/  @!P5 IMAD.MOV.U32 R2, RZ, RZ, R15 ;  /* 0x000000ffff02d224 */ /* 0x020fe200078e000f */
[----:B------:R-:W-:-:S02]  /*42f00*/  PRMT R4, RZ, 0x7610, R4 ;  /* 0x00007610ff047816 */ /* 0x000fc40000000004 */
[----:B------:R-:W-:Y:S02]  /*42f10*/  ISETP.GE.AND P0, PT, R0, UR7, PT ;  /* 0x0000000700007c0c */ /* 0x000fe4000bf06270 */
[----:B----4-:R0:W4:Y:S04]  /*42f20*/  @!P5 LDG.E.U8 R8, desc[UR8][R2.64] ;  /* 0x000000080208d981 */ /* 0x010128000c1e1100 */
[----:B---3--:R1:W-:Y:S01]  /*42f30*/  STL [R1+0x10], R14 ;  /* 0x0000100e01007387 */ /* 0x0083e20000100800 */
[----:B------:R-:W-:-:S03]  /*42f40*/  LOP3.LUT R0, R16, 0x10, RZ, 0xfc, !PT ;  /* 0x0000001010007812 */ /* 0x000fc600078efcff */
[----:B------:R-:W3:Y:S01]  /*42f50*/  LDL R15, [R1+0x327c] ;  /* 0x00327c00010f7983 */ /* 0x000ee20000100800 */
[----:B0-----:R-:W-:Y:S02]  /*42f60*/  @!P2 IMAD.MOV.U32 R2, RZ, RZ, R5 ;  /* 0x000000ffff02a224 */ /* 0x001fe400078e0005 */
[----:B------:R-:W-:Y:S01]  /*42f70*/  @!P2 IMAD.MOV.U32 R3, RZ, RZ, R19 ;  /* 0x000000ffff03a224 */ /* 0x000fe200078e0013 */
[----:B-1----:R-:W5:Y:S04]  /*42f80*/  LDL R14, [R1+0x3270] ;  /* 0x00327000010e7983 */ /* 0x002f680000100800 */
[----:B------:R2:W3:Y:S01]  /*42f90*/  @!P2 LDG.E.U8 R4, desc[UR8][R2.64] ;  /* 0x000000080204a981 */ /* 0x0004e2000c1e1100 */
[----:B------:R-:W-:Y:S02]  /*42fa0*/  ISETP.GE.AND P4, PT, R0, UR7, PT ;  /* 0x0000000700007c0c */ /* 0x000fe4000bf86270 */
[----:B------:R-:W-:-:S11]  /*42fb0*/  PRMT R9, RZ, 0x7610, R9 ;  /* 0x00007610ff097816 */ /* 0x000fd60000000009 */
[----:B--2---:R-:W-:Y:S01]  /*42fc0*/  @!P4 IMAD.MOV.U32 R3, RZ, RZ, R17 ;  /* 0x000000ffff03c224 */ /* 0x004fe200078e0011 */
[----:B----4-:R0:W-:Y:S04]  /*42fd0*/  STL [R1+0xc], R8 ;  /* 0x00000c0801007387 */ /* 0x0101e80000100800 */
[----:B------:R-:W2:Y:S04]  /*42fe0*/  LDL R5, [R1+0x3280] ;  /* 0x0032800001057983 */ /* 0x000ea80000100800 */
[----:B0-----:R-:W4:Y:S01]  /*42ff0*/  LDL R8, [R1+0x3294] ;  /* 0x0032940001087983 */ /* 0x001f220000100800 */
[----:B-----5:R-:W-:-:S03]  /*43000*/  @!P4 IMAD.MOV.U32 R2, RZ, RZ, R14 ;  /* 0x000000ffff02c224 */ /* 0x020fc600078e000e */
[----:B---3--:R0:W-:Y:S04]  /*43010*/  STL [R1+0x8], R4 ;  /* 0x0000080401007387 */ /* 0x0081e80000100800 */
[----:B------:R1:W3:Y:S01]  /*43020*/  @!P4 LDG.E.U8 R9, desc[UR8][R2.64] ;  /* 0x000000080209c981 */ /* 0x0002e2000c1e1100 */
[----:B------:R-:W-:Y:S02]  /*43030*/  LOP3.LUT R0, R16, 0x14, RZ, 0xfc, !PT ;  /* 0x0000001410007812 */ /* 0x000fe400078efcff */
[----:B------:R-:W-:Y:S01]  /*43040*/  PRMT R7, RZ, 0x7610, R7 ;  /* 0x00007610ff077816 */ /* 0x000fe20000000007 */
[----:B------:R-:W5:Y:S04]  /*43050*/  LDL R14, [R1+0x3284] ;  /* 0x00328400010e7983 */ /* 0x000f680000100800 */
[----:B0-----:R-:W5:Y:S01]  /*43060*/  LDL R4, [R1+0x3290] ;  /* 0x0032900001047983 */ /* 0x001f620000100800 */
[----:B------:R-:W-:-:S02]  /*43070*/  ISETP.GE.AND P3, PT, R0, UR7, PT ;  /* 0x0000000700007c0c */ /* 0x000fc4000bf66270 */
[----:B------:R-:W-:-:S04]  /*43080*/  LOP3.LUT R0, R16, 0x18, RZ, 0xfc, !PT ;  /* 0x0000001810007812 */ /* 0x000fc800078efcff */
[----:B------:R-:W-:-:S07]  /*43090*/  ISETP.GE.AND P6, PT, R0, UR7, PT ;  /* 0x0000000700007c0c */ /* 0x000fce000bfc6270 */
[----:B-1----:R-:W-:Y:S01]  /*430a0*/  @!P3 IMAD.MOV.U32 R3, RZ, RZ, R15 ;  /* 0x000000ffff03b224 */ /* 0x002fe200078e000f */
[----:B------:R-:W-:Y:S01]  /*430b0*/  PRMT R29, RZ, 0x7610, R29 ;  /* 0x00007610ff1d7816 */ /* 0x000fe2000000001d */
[----:B----4-:R-:W-:-:S05]  /*430c0*/  @!P3 IMAD.MOV.U32 R2, RZ, RZ, R8 ;  /* 0x000000ffff02b224 */ /* 0x010fca00078e0008 */
[----:B------:R2:W4:Y:S02]  /*430d0*/  @!P3 LDG.E.U8 R7, desc[UR8][R2.64] ;  /* 0x000000080207b981 */ /* 0x000524000c1e1100 */
[----:B--2---:R-:W-:Y:S02]  /*430e0*/  @!P6 IMAD.MOV.U32 R3, RZ, RZ, R5 ;  /* 0x000000ffff03e224 */ /* 0x004fe400078e0005 */
[----:B---3--:R0:W-:Y:S01]  /*430f0*/  STL [R1+0x4], R9 ;  /* 0x0000040901007387 */ /* 0x0081e20000100800 */
[----:B-----5:R-:W-:Y:S01]  /*43100*/  @!P6 IMAD.MOV.U32 R2, RZ, RZ, R4 ;  /* 0x000000ffff02e224 */ /* 0x020fe200078e0004 */
[----:B------:R-:W-:Y:S02]  /*43110*/  LOP3.LUT R0, R16, 0x1c, RZ, 0xfc, !PT ;  /* 0x0000001c10007812 */ /* 0x000fe400078efcff */
[----:B------:R-:W2:Y:S04]  /*43120*/  LDL R8, [R1+0x3288] ;  /* 0x0032880001087983 */ /* 0x000ea80000100800 */
[----:B0-----:R-:W3:Y:S04]  /*43130*/  LDL R9, [R1+0x328c] ;  /* 0x00328c0001097983 */ /* 0x001ee80000100800 */
[----:B------:R0:W5:Y:S01]  /*43140*/  @!P6 LDG.E.U8 R29, desc[UR8][R2.64] ;  /* 0x00000008021de981 */ /* 0x000162000c1e1100 */
[----:B------:R-:W-:-:S02]  /*43150*/  ISETP.GE.AND P5, PT, R0, UR7, PT ;  /* 0x0000000700007c0c */ /* 0x000fc4000bfa6270 */
[----:B------:R-:W-:-:S11]  /*43160*/  PRMT R28, RZ, 0x7610, R28 ;  /* 0x00007610ff1c7816 */ /* 0x000fd6000000001c */
[----:B0-----:R-:W-:Y:S01]  /*43170*/  @!P5 IMAD.MOV.U32 R3, RZ, RZ, R14 ;  /* 0x000000ffff03d224 */ /* 0x001fe200078e000e */
[----:B----4-:R0:W-:Y:S04]  /*43180*/  STL [R1], R7 ;  /* 0x0000000701007387 */ /* 0x0101e80000100800 */
[----:B------:R-:W4:Y:S04]  /*43190*/  LDL R5, [R1+0x3298] ;  /* 0x0032980001057983 */ /* 0x000f280000100800 */
[----:B------:R-:W4:Y:S04]  /*431a0*/  LDL R4, [R1+0x32b8] ;  /* 0x0032b80001047983 */ /* 0x000f280000100800 */
[----:B0-----:R-:W4:Y:S01]  /*431b0*/  LDL R7, [R1+0x32a4] ;  /* 0x0032a40001077983 */ /* 0x001f220000100800 */
[----:B---3--:R-:W-:-:S03]  /*431c0*/  @!P5 IMAD.MOV.U32 R2, RZ, RZ, R9 ;  /* 0x000000ffff02d224 */ /* 0x008fc600078e0009 */
[----:B-----5:R-:W-:Y:S04]  /*431d0*/  STL [R1+0x438c], R29 ;  /* 0x00438c1d01007387 */ /* 0x020fe80000100800 */
[----:B------:R-:W3:Y:S04]  /*431e0*/  LDL R14, [R1+0x32a0] ;  /* 0x0032a000010e7983 */ /* 0x000ee80000100800 */
[----:B------:R-:W5:Y:S04]  /*431f0*/  LDL R9, [R1+0x32c0] ;  /* 0x0032c00001097983 */ /* 0x000f680000100800 */
[----:B------:R2:W3:Y:S01]  /*43200*/  @!P5 LDG.E.U8 R28, desc[UR8][R2.64] ;  /* 0x00000008021cd981 */ /* 0x0004e2000c1e1100 */
[----:B------:R-:W-:-:S04]  /*43210*/  LOP3.LUT R0, R16, 0x20, RZ, 0xfc, !PT ;  /* 0x0000002010007812 */ /* 0x000fc800078efcff */
[----:B------:R-:W-:Y:S02]  /*43220*/  ISETP.GE.AND P2, PT, R0, UR7, PT ;  /* 0x0000000700007c0c */ /* 0x000fe4000bf46270 */
[----:B------:R-:W-:-:S04]  /*43230*/  LOP3.LUT R0, R16, 0x24, RZ, 0xfc, !PT ;  /* 0x0000002410007812 */ /* 0x000fc800078efcff */
[----:B------:R-:W-:Y:S02]  /*43240*/  ISETP.GE.AND P4, PT, R0, UR7, PT ;  /* 0x0000000700007c0c */ /* 0x000fe4000bf86270 */
[----:B------:R-:W-:Y:S02]  /*43250*/  LOP3.LUT R0, R16, 0x28, RZ, 0xfc, !PT ;  /* 0x0000002810007812 */ /* 0x000fe400078efcff */
[----:B------:R-:W-:Y:S02]  /*43260*/  PRMT R26, RZ, 0x7610, R26 ;  /* 0x00007610ff1a7816 */ /* 0x000fe4000000001a */
[----:B------:R-:W-:Y:S01]  /*43270*/  ISETP.GE.AND P3, PT, R0, UR7, PT ;  /* 0x0000000700007c0c */ /* 0x000fe2000bf66270 */
[----:B--2---:R-:W-:Y:S01]  /*43280*/  @!P2 IMAD.MOV.U32 R3, RZ, RZ, R8 ;  /* 0x000000ffff03a224 */ /* 0x004fe200078e0008 */
[----:B------:R-:W-:Y:S02]  /*43290*/  PRMT R22, RZ, 0x7610, R22 ;  /* 0x00007610ff167816 */ /* 0x000fe40000000016 */
[----:B------:R-:W-:Y:S01]  /*432a0*/  PRMT R20, RZ, 0x7610, R20 ;  /* 0x00007610ff147816 */ /* 0x000fe20000000014 */
[----:B----4-:R-:W-:-:S05]  /*432b0*/  @!P2 IMAD.MOV.U32 R2, RZ, RZ, R7 ;  /* 0x000000ffff02a224 */ /* 0x010fca00078e0007 */
[----:B------:R0:W2:Y:S02]  /*432c0*/  @!P2 LDG.E.U8 R26, desc[UR8][R2.64] ;  /* 0x00000008021aa981 */ /* 0x0000a4000c1e1100 */
[----:B0-----:R-:W-:Y:S02]  /*432d0*/  @!P4 IMAD.MOV.U32 R2, RZ, RZ, R4 ;  /* 0x000000ffff02c224 */ /* 0x001fe400078e0004 */
[----:B------:R-:W-:-:S05]  /*432e0*/  @!P4 IMAD.MOV.U32 R3, RZ, RZ, R5 ;  /* 0x000000ffff03c224 */ /* 0x000fca00078e0005 */
[----:B------:R5:W4:Y:S04]  /*432f0*/  @!P4 LDG.E.U8 R22, desc[UR8][R2.64] ;  /* 0x000000080216c981 */ /* 0x000b28000c1e1100 */
[----:B---3--:R-:W-:Y:S04]  /*43300*/  STL [R1+0x4390], R28 ;  /* 0x0043901c01007387 */ /* 0x008fe80000100800 */
[----:B------:R-:W3:Y:S01]  /*43310*/  LDL R8, [R1+0x32a8] ;  /* 0x0032a80001087983 */ /* 0x000ee20000100800 */
[----:B-----5:R-:W-:Y:S02]  /*43320*/  @!P3 IMAD.MOV.U32 R2, RZ, RZ, R9 ;  /* 0x000000ffff02b224 */ /* 0x020fe400078e0009 */
[----:B------:R-:W-:Y:S01]  /*43330*/  @!P3 IMAD.MOV.U32 R3, RZ, RZ, R14 ;  /* 0x000000ffff03b224 */ /* 0x000fe200078e000e */
[----:B------:R-:W5:Y:S04]  /*43340*/  LDL R7, [R1+0x32c8] ;  /* 0x0032c80001077983 */ /* 0x000f680000100800 */
[----:B------:R3:W5:Y:S01]  /*43350*/  @!P3 LDG.E.U8 R20, desc[UR8][R2.64] ;  /* 0x000000080214b981 */ /* 0x000762000c1e1100 */
[----:B------:R-:W-:-:S04]  /*43360*/  LOP3.LUT R0, R16, 0x2c, RZ, 0xfc, !PT ;  /* 0x0000002c10007812 */ /* 0x000fc800078efcff */
[----:B------:R-:W-:Y:S01]  /*43370*/  ISETP.GE.AND P6, PT, R0, UR7, PT ;  /* 0x0000000700007c0c */ /* 0x000fe2000bfc6270 */
[----:B--2---:R0:W-:Y:S04]  /*43380*/  STL [R1+0x4398], R26 ;  /* 0x0043981a01007387 */ /* 0x0041e80000100800 */
[----:B------:R-:W2:Y:S04]  /*43390*/  LDL R5, [R1+0x32ac] ;  /* 0x0032ac0001057983 */ /* 0x000ea80000100800 */
[----:B------:R-:W2:Y:S04]  /*433a0*/  LDL R4, [R1+0x32d8] ;  /* 0x0032d80001047983 */ /* 0x000ea80000100800 */
[----:B----4-:R1:W-:Y:S04]  /*433b0*/  STL [R1+0x439c], R22 ;  /* 0x00439c1601007387 */ /* 0x0103e80000100800 */
[----:B------:R-:W4:Y:S04]  /*433c0*/  LDL R14, [R1+0x32b4] ;  /* 0x0032b400010e7983 */ /* 0x000f280000100800 */
[----:B------:R-:W4:Y:S01]  /*433d0*/  LDL R9, [R1+0x32d4] ;  /* 0x0032d40001097983 */ /* 0x000f220000100800 */
[----:B---3--:R-:W-:-:S02]  /*433e0*/  @!P6 IMAD.MOV.U32 R3, RZ, RZ, R8 ;  /* 0x000000ffff03e224 */ /* 0x008fc400078e0008 */
[----:B-----5:R-:W-:Y:S01]  /*433f0*/  @!P6 IMAD.MOV.U32 R2, RZ, RZ, R7 ;  /* 0x000000ffff02e224 */ /* 0x020fe200078e0007 */
[----:B------:R3:W-:Y:S04]  /*43400*/  STL [R1+0x43a0], R20 ;  /* 0x0043a01401007387 */ /* 0x0007e80000100800 */
[----:B------:R-:W5:Y:S04]  /*43410*/  LDL R8, [R1+0x32bc] ;  /* 0x0032bc0001087983 */ /* 0x000f680000100800 */
[----:B------:R-:W5:Y:S01]  /*43420*/  LDL R7, [R1+0x32e0] ;  /* 0x0032e00001077983 */ /* 0x000f620000100800 */
[----:B------:R-:W-:-:S03]  /*43430*/  LOP3.LUT R0, R16, 0x30, RZ, 0xfc, !PT ;  /* 0x0000003010007812 */ /* 0x000fc600078efcff */
[----:B0-----:R-:W5:Y:S01]  /*43440*/  LDL R26, [R1+0x32c4] ;  /* 0x0032c400011a7983 */ /* 0x001f620000100800 */
[----:B------:R-:W-:Y:S02]  /*43450*/  ISETP.GE.AND P5, PT, R0, UR7, PT ;  /* 0x0000000700007c0c */ /* 0x000fe4000bfa6270 */
[----:B------:R-:W-:Y:S01]  /*43460*/  LOP3.LUT R0, R16, 0x34, RZ, 0xfc, !PT ;  /* 0x0000003410007812 */ /* 0x000fe200078efcff */
[----:B-1----:R-:W5:Y:S03]  /*43470*/  LDL R22, [R1+0x32e8] ;  /* 0x0032e80001167983 */ /* 0x002f660000100800 */
[----:B------:R-:W-:Y:S01]  /*43480*/  ISETP.GE.AND P2, PT, R0, UR7, PT ;  /* 0x0000000700007c0c */ /* 0x000fe2000bf46270 */
[----:B------:R-:W5:Y:S01]  /*43490*/  LDL R17, [R1+0x32f8] ;  /* 0x0032f80001117983 */ /* 0x000f620000100800 */
[----:B------:R-:W-:Y:S02]  /*434a0*/  LOP3.LUT R0, R16, 0x38, RZ, 0xfc, !PT ;  /* 0x0000003810007812 */ /* 0x000fe400078efcff */
[----:B------:R-:W-:Y:S01]  /*434b0*/  PRMT R18, RZ, 0x7610, R18 ;  /* 0x00007610ff127816 */ /* 0x000fe20000000012 */
[----:B------:R-:W5:Y:S01]  /*434c0*/  LDL R19, [R1+0x32cc] ;  /* 0x0032cc0001137983 */ /* 0x000f620000100800 */
[----:B------:R-:W-:-:S03]  /*434d0*/  ISETP.GE.AND P4, PT, R0, UR7, PT ;  /* 0x0000000700007c0c */ /* 0x000fc6000bf86270 */
[----:B---3--:R-:W3:Y:S04]  /*434e0*/  LDL R20, [R1+0x32dc] ;  /* 0x0032dc0001147983 */ /* 0x008ee80000100800 */
[----:B------:R0:W3:Y:S04]  /*434f0*/  @!P6 LDG.E.U8 R18, desc[UR8][R2.64] ;  /* 0x000000080212e981 */ /* 0x0000e8000c1e1100 */
[----:B------:R-:W3:Y:S01]  /*43500*/  LDL R15, [R1+0x3300] ;  /* 0x00330000010f7983 */ /* 0x000ee20000100800 */
[----:B------:R-:W-:Y:S02]  /*43510*/  PRMT R13, RZ, 0x7610, R13 ;  /* 0x00007610ff0d7816 */ /* 0x000fe4000000000d */
[----:B------:R-:W-:Y:S01]  /*43520*/  PRMT R12, RZ, 0x7610, R12 ;  /* 0x00007610ff0c7816 */ /* 0x000fe2000000000c */
[----:B------:R-:W3:Y:S01]  /*43530*/  LDL R29, [R1+0x330c] ;  /* 0x00330c00011d7983 */ /* 0x000ee20000100800 */
[----:B0-----:R-:W-:-:S02]  /*43540*/  PRMT R2, RZ, 0x7610, R2 ;  /* 0x00007610ff027816 */ /* 0x001fc40000000002 */
[----:B------:R-:W-:Y:S01]  /*43550*/  PRMT R11, RZ, 0x7610, R11 ;  /* 0x00007610ff0b7816 */ /* 0x000fe2000000000b */
[----:B------:R-:W3:Y:S04]  /*43560*/  LDL R28, [R1+0x3334] ;  /* 0x00333400011c7983 */ /* 0x000ee80000100800 */
[----:B--2---:R4:W2:Y:S02]  /*43570*/  @!P5 LDG.E.U8 R2, desc[UR8][R4.64] ;  /* 0x000000080402d981 */ /* 0x0048a4000c1e1100 */
[----:B----4-:R-:W-:Y:S02]  /*43580*/  @!P2 IMAD.MOV.U32 R5, RZ, RZ, R14 ;  /* 0x000000ffff05a224 */ /* 0x010fe400078e000e */
[----:B------:R-:W4:Y:S01]  /*43590*/  LDL R14, [R1+0x32e4] ;  /* 0x0032e400010e7983 */ /* 0x000f220000100800 */
[----:B------:R-:W-:Y:S01]  /*435a0*/  @!P2 IMAD.MOV.U32 R4, RZ, RZ, R9 ;  /* 0x000000ffff04a224 */ /* 0x000fe200078e0009 */
[----:B------:R-:W-:Y:S01]  /*435b0*/  LOP3.LUT R0, R16, 0x40, RZ, 0xfc, !PT ;  /* 0x0000004010007812 */ /* 0x000fe200078efcff */
[----:B-----5:R-:W-:-:S03]  /*435c0*/  @!P4 IMAD.MOV.U32 R9, RZ, RZ, R8 ;  /* 0x000000ffff09c224 */ /* 0x020fc600078e0008 */
[----:B------:R0:W5:Y:S01]  /*435d0*/  @!P2 LDG.E.U8 R13, desc[UR8][R4.64] ;  /* 0x00000008040da981 */ /* 0x000162000c1e1100 */
[----:B------:R-:W-:-:S03]  /*435e0*/  @!P4 IMAD.MOV.U32 R8, RZ, RZ, R7 ;  /* 0x000000ffff08c224 */ /* 0x000fc600078e0007 */
[----:B------:R-:W2:Y:S01]  /*435f0*/  LDL R7, [R1+0x3308] ;  /* 0x0033080001077983 */ /* 0x000ea20000100800 */
[----:B------:R-:W-:Y:S02]  /*43600*/  ISETP.GE.AND P3, PT, R0, UR7, PT ;  /* 0x0000000700007c0c */ /* 0x000fe4000bf66270 */
[----:B------:R-:W-:Y:S02]  /*43610*/  LOP3.LUT R0, R16, 0x44, RZ, 0xfc, !PT ;  /* 0x0000004410007812 */ /* 0x000fe400078efcff */
[----:B0-----:R-:W-:Y:S02]  /*43620*/  PRMT R5, RZ, 0x7610, R5 ;  /* 0x00007610ff057816 */ /* 0x001fe40000000005 */
[----:B------:R-:W-:Y:S02]  /*43630*/  ISETP.GE.AND P6, PT, R0, UR7, PT ;  /* 0x0000000700007c0c */ /* 0x000fe4000bfc6270 */
[----:B------:R-:W-:Y:S02]  /*43640*/  LOP3.LUT R0, R16, 0x48, RZ, 0xfc, !PT ;  /* 0x0000004810007812 */ /* 0x000fe400078efcff */
[----:B------:R0:W5:Y:S02]  /*43650*/  @!P4 LDG.E.U8 R5, desc[UR8][R8.64] ;  /* 0x000000080805c981 */ /* 0x000164000c1e1100 */
[----:B------:R-:W-:-:S02]  /*43660*/  ISETP.GE.AND P5, PT, R0, UR7, PT ;  /* 0x0000000700007c0c */ /* 0x000fc4000bfa6270 */
[----:B------:R-:W-:Y:S01]  /*43670*/  LOP3.LUT R0, R16, 0x4c, RZ, 0xfc, !PT ;  /* 0x0000004c10007812 */ /* 0x000fe200078efcff */
[----:B0-----:R-:W-:Y:S02]  /*43680*/  @!P3 IMAD.MOV.U32 R8, RZ, RZ, R22 ;  /* 0x000000ffff08b224 */ /* 0x001fe400078e0016 */
[----:B------:R-:W-:Y:S01]  /*43690*/  @!P3 IMAD.MOV.U32 R9, RZ, RZ, R26 ;  /* 0x000000ffff09b224 */ /* 0x000fe200078e001a */
[----:B------:R-:W-:Y:S01]  /*436a0*/  ISETP.GE.AND P2, PT, R0, UR7, PT ;  /* 0x0000000700007c0c */ /* 0x000fe2000bf46270 */
[----:B------:R-:W5:Y:S04]  /*436b0*/  LDL R26, [R1+0x3314] ;  /* 0x00331400011a7983 */ /* 0x000f680000100800 */
[----:B------:R0:W5:Y:S01]  /*436c0*/  @!P3 LDG.E.U8 R12, desc[UR8][R8.64] ;  /* 0x00000008080cb981 */ /* 0x000162000c1e1100 */
[----:B------:R-:W-:-:S02]  /*436d0*/  PRMT R4, RZ, 0x7610, R4 ;  /* 0x00007610ff047816 */ /* 0x000fc40000000004 */
[----:B------:R-:W-:Y:S01]  /*436e0*/  PRMT R3, RZ, 0x7610, R3 ;  /* 0x00007610ff037816 */ /* 0x000fe20000000003 */
[----:B------:R-:W5:Y:S01]  /*436f0*/  LDL R22, [R1+0x3338] ;  /* 0x0033380001167983 */ /* 0x000f620000100800 */
[----:B0-----:R-:W-:-:S03]  /*43700*/  @!P6 IMAD.MOV.U32 R8, RZ, RZ, R17 ;  /* 0x000000ffff08e224 */ /* 0x001fc600078e0011 */
[----:B------:R-:W5:Y:S01]  /*43710*/  LDL R17, [R1+0x3310] ;  /* 0x0033100001117983 */ /* 0x000f620000100800 */
[----:B------:R-:W-:-:S03]  /*43720*/  @!P6 IMAD.MOV.U32 R9, RZ, RZ, R19 ;  /* 0x000000ffff09e224 */ /* 0x000fc600078e0013 */
[----:B------:R-:W5:Y:S04]  /*43730*/  LDL R19, [R1+0x32ec] ;  /* 0x0032ec0001137983 */ /* 0x000f680000100800 */
[----:B------:R3:W5:Y:S02]  /*43740*/  @!P6 LDG.E.U8 R11, desc[UR8][R8.64] ;  /* 0x00000008080be981 */ /* 0x000764000c1e1100 */
[----:B---3--:R-:W-:Y:S02]  /*43750*/  @!P5 IMAD.MOV.U32 R8, RZ, RZ, R15 ;  /* 0x000000ffff08d224 */ /* 0x008fe400078e000f */
[----:B------:R-:W-:Y:S01]  /*43760*/  @!P5 IMAD.MOV.U32 R9, RZ, RZ, R20 ;  /* 0x000000ffff09d224 */ /* 0x000fe200078e0014 */
[----:B------:R-:W3:Y:S04]  /*43770*/  LDL R15, [R1+0x32f4] ;  /* 0x0032f400010f7983 */ /* 0x000ee80000100800 */
[----:B------:R4:W3:Y:S04]  /*43780*/  @!P5 LDG.E.U8 R4, desc[UR8][R8.64] ;  /* 0x000000080804d981 */ /* 0x0008e8000c1e1100 */
[----:B------:R-:W3:Y:S01]  /*43790*/  LDL R20, [R1+0x329c] ;  /* 0x00329c0001147983 */ /* 0x000ee20000100800 */
[----:B----4-:R-:W-:-:S03]  /*437a0*/  @!P2 IMAD.MOV.U32 R9, RZ, RZ, R14 ;  /* 0x000000ffff09a224 */ /* 0x010fc600078e000e */
[----:B------:R-:W3:Y:S01]  /*437b0*/  LDL R14, [R1+0x3318] ;  /* 0x00331800010e7983 */ /* 0x000ee20000100800 */
[----:B--2---:R-:W-:-:S03]  /*437c0*/  @!P2 IMAD.MOV.U32 R8, RZ, RZ, R7 ;  /* 0x000000ffff08a224 */ /* 0x004fc600078e0007 */
[----:B------:R-:W2:Y:S01]  /*437d0*/  LDL R7, [R1+0x32b0] ;  /* 0x0032b00001077983 */ /* 0x000ea20000100800 */
[----:B------:R-:W-:-:S03]  /*437e0*/  LOP3.LUT R0, R16, 0x50, RZ, 0xfc, !PT ;  /* 0x0000005010007812 */ /* 0x000fc600078efcff */
[----:B------:R5:W4:Y:S01]  /*437f0*/  @!P2 LDG.E.U8 R3, desc[UR8][R8.64] ;  /* 0x000000080803a981 */ /* 0x000b22000c1e1100 */
[----:B------:R-:W-:Y:S02]  /*43800*/  ISETP.GE.AND P4, PT, R0, UR7, PT ;  /* 0x0000000700007c0c */ /* 0x000fe4000bf86270 */
[----:B------:R-:W-:Y:S02]  /*43810*/  LOP3.LUT R0, R16, 0x54, RZ, 0xfc, !PT ;  /* 0x0000005410007812 */ /* 0x000fe400078efcff */
[----:B------:R-:W-:Y:S02]  /*43820*/  PRMT R10, RZ, 0x7610, R10 ;  /* 0x00007610ff0a7816 */ /* 0x000fe4000000000a */
[----:B------:R-:W-:Y:S02]  /*43830*/  ISETP.GE.AND P3, PT, R0, UR7, PT ;  /* 0x0000000700007c0c */ /* 0x000fe4000bf66270 */
[----:B------:R-:W-:-:S05]  /*43840*/  ISETP.GE.AND P2, PT, R16, UR7, PT ;  /* 0x0000000710007c0c */ /* 0x000fca000bf46270 */
[----:B-----5:R-:W-:Y:S02]  /*43850*/  @!P4 IMAD.MOV.U32 R8, RZ, RZ, R17 ;  /* 0x000000ffff08c224 */ /* 0x020fe400078e0011 */
[----:B------:R-:W5:Y:S01]  /*43860*/  LDL R17, [R1+0x3330] ;  /* 0x0033300001117983 */ /* 0x000f620000100800 */
[----:B------:R-:W-:-:S03]  /*43870*/  @!P4 IMAD.MOV.U32 R9, RZ, RZ, R19 ;  /* 0x000000ffff09c224 */ /* 0x000fc600078e0013 */
[----:B------:R-:W4:Y:S04]  /*43880*/  LDL R19, [R1+0x3350] ;  /* 0x0033500001137983 */ /* 0x000f280000100800 */
[----:B------:R0:W4:Y:S02]  /*43890*/  @!P4 LDG.E.U8 R10, desc[UR8][R8.64] ;  /* 0x00000008080ac981 */ /* 0x000124000c1e1100 */
[----:B0-----:R-:W-:-:S06]  /*438a0*/  PRMT R9, RZ, 0x7610, R9 ;  /* 0x00007610ff097816 */ /* 0x001fcc0000000009 */
[----:B---3--:R0:W3:Y:S02]  /*438b0*/  @!P3 LDG.E.U8 R9, desc[UR8][R14.64] ;  /* 0x000000080e09b981 */ /* 0x0080e4000c1e1100 */
[----:B0-----:R-:W-:Y:S02]  /*438c0*/  @!P2 IMAD.MOV.U32 R15, RZ, RZ, R20 ;  /* 0x000000ffff0fa224 */ /* 0x001fe400078e0014 */
[----:B------:R-:W3:Y:S01]  /*438d0*/  LDL R20, [R1+0x32d0] ;  /* 0x0032d00001147983 */ /* 0x000ee20000100800 */
[----:B--2---:R-:W-:-:S03]  /*438e0*/  @!P2 IMAD.MOV.U32 R14, RZ, RZ, R7 ;  /* 0x000000ffff0ea224 */ /* 0x004fc600078e0007 */
[----:B------:R-:W2:Y:S01]  /*438f0*/  LDL R7, [R1+0x32f0] ;  /* 0x0032f00001077983 */ /* 0x000ea20000100800 */
[----:B------:R-:W-:-:S04]  /*43900*/  LOP3.LUT R0, R16, 0x58, RZ, 0xfc, !PT ;  /* 0x0000005810007812 */ /* 0x000fc800078efcff */
[----:B------:R-:W-:Y:S02]  /*43910*/  ISETP.GE.AND P6, PT, R0, UR7, PT ;  /* 0x0000000700007c0c */ /* 0x000fe4000bfc6270 */
[----:B------:R-:W-:-:S04]  /*43920*/  LOP3.LUT R0, R16, 0x60, RZ, 0xfc, !PT ;  /* 0x0000006010007812 */ /* 0x000fc800078efcff */
[----:B------:R-:W-:Y:S02]  /*43930*/  ISETP.GE.AND P5, PT, R0, UR7, PT ;  /* 0x0000000700007c0c */ /* 0x000fe4000bfa6270 */
[----:B------:R-:W-:Y:S02]  /*43940*/  LOP3.LUT R0, R16, 0x74, RZ, 0xfc, !PT ;  /* 0x0000007410007812 */ /* 0x000fe400078efcff */
[----:B------:R-:W-:Y:S02]  /*43950*/  PRMT R27, RZ, 0x7610, R27 ;  /* 0x00007610ff1b7816 */ /* 0x000fe4000000001b */
[----:B------:R-:W-:Y:S02]  /*43960*/  ISETP.GE.AND P4, PT, R0, UR7, PT ;  /* 0x0000000700007c0c */ /* 0x000fe4000bf86270 */
[----:B------:R-:W-:Y:S02]  /*43970*/  LOP3.LUT R0, R16, 0x64, RZ, 0xfc, !PT ;  /* 0x0000006410007812 */ /* 0x000fe400078efcff */
[----:B------:R0:W2:Y:S02]  /*43980*/  @!P2 LDG.E.U8 R27, desc[UR8][R14.64] ;  /* 0x000000080e1ba981 */ /* 0x0000a4000c1e1100 */
[----:B------:R-:W-:-:S02]  /*43990*/  ISETP.GE.AND P3, PT, R0, UR7, PT ;  /* 0x0000000700007c0c */ /* 0x000fc4000bf66270 */
[----:B------:R-:W-:Y:S01]  /*439a0*/  PRMT R0, RZ, 0x7610, R0 ;  /* 0x00007610ff007816 */ /* 0x000fe20000000000 */
[----:B0-----:R-:W-:Y:S01]  /*439b0*/  @!P5 IMAD.MOV.U32 R15, RZ, RZ, R29 ;  /* 0x000000ffff0fd224 */ /* 0x001fe200078e001d */
[----:B------:R-:W-:Y:S01]  /*439c0*/  PRMT R6, RZ, 0x7610, R6 ;  /* 0x00007610ff067816 */ /* 0x000fe20000000006 */
[----:B------:R-:W2:Y:S01]  /*439d0*/  LDL R29, [R1+0x3324] ;  /* 0x00332400011d7983 */ /* 0x000ea20000100800 */
[----:B-----5:R-:W-:Y:S01]  /*439e0*/  @!P5 IMAD.MOV.U32 R14, RZ, RZ, R17 ;  /* 0x000000ffff0ed224 */ /* 0x020fe200078e0011 */
[----:B------:R-:W-:-:S04]  /*439f0*/  LOP3.LUT R8, R16, 0x5c, RZ, 0xfc, !PT ;  /* 0x0000005c10087812 */ /* 0x000fc800078efcff */
[----:B------:R4:W5:Y:S01]  /*43a00*/  @!P5 LDG.E.U8 R0, desc[UR8][R14.64] ;  /* 0x000000080e00d981 */ /* 0x000962000c1e1100 */
[----:B------:R-:W-:Y:S02]  /*43a10*/  ISETP.GE.AND P2, PT, R8, UR7, PT ;  /* 0x0000000708007c0c */ /* 0x000fe4000bf46270 */
[C---:B------:R-:W-:Y:S02]  /*43a20*/  LOP3.LUT R17, R16.reuse, 0x68, RZ, 0xfc, !PT ;  /* 0x0000006810117812 */ /* 0x040fe400078efcff */
[----:B------:R-:W-:Y:S01]  /*43a30*/  PRMT R8, RZ, 0x7610, R8 ;  /* 0x00007610ff087816 */ /* 0x000fe20000000008 */
[----:B----4-:R-:W-:Y:S02]  /*43a40*/  @!P4 IMAD.MOV.U32 R14, RZ, RZ, R19 ;  /* 0x000000ffff0ec224 */ /* 0x010fe400078e0013 */
[----:B------:R-:W-:Y:S01]  /*43a50*/  @!P4 IMAD.MOV.U32 R15, RZ, RZ, R28 ;  /* 0x000000ffff0fc224 */ /* 0x000fe200078e001c */
[----:B------:R-:W-:Y:S01]  /*43a60*/  LOP3.LUT R19, R16, 0x78, RZ, 0xfc, !PT ;  /* 0x0000007810137812 */ /* 0x000fe200078efcff */
[----:B------:R-:W4:Y:S04]  /*43a70*/  LDL R28, [R1+0x3358] ;  /* 0x00335800011c7983 */ /* 0x000f280000100800 */
[----:B------:R0:W4:Y:S01]  /*43a80*/  @!P4 LDG.E.U8 R6, desc[UR8][R14.64] ;  /* 0x000000080e06c981 */ /* 0x000122000c1e1100 */
[----:B------:R-:W-:-:S02]  /*43a90*/  ISETP.GE.AND P4, PT, R17, UR7, PT ;  /* 0x0000000711007c0c */ /* 0x000fc4000bf86270 */
[----:B------:R-:W-:Y:S02]  /*43aa0*/  LOP3.LUT R17, R16, 0x6c, RZ, 0xfc, !PT ;  /* 0x0000006c10117812 */ /* 0x000fe400078efcff */
[----:B------:R-:W-:Y:S01]  /*43ab0*/  PRMT R16, RZ, 0x7610, R16 ;  /* 0x00007610ff107816 */ /* 0x000fe20000000010 */
[----:B0-----:R-:W-:Y:S02]  /*43ac0*/  @!P3 IMAD.MOV.U32 R14, RZ, RZ, R22 ;  /* 0x000000ffff0eb224 */ /* 0x001fe400078e0016 */
[----:B------:R-:W-:Y:S01]  /*43ad0*/  @!P3 IMAD.MOV.U32 R15, RZ, RZ, R26 ;  /* 0x000000ffff0fb224 */ /* 0x000fe200078e001a */
[----:B------:R-:W-:Y:S01]  /*43ae0*/  ISETP.GE.AND P5, PT, R19, UR7, PT ;  /* 0x0000000713007c0c */ /* 0x000fe2000bfa6270 */
[----:B------:R-:W4:Y:S04]  /*43af0*/  LDL R26, [R1+0x333c] ;  /* 0x00333c00011a7983 */ /* 0x000f280000100800 */
[----:B------:R3:W4:Y:S04]  /*43b00*/  @!P3 LDG.E.U8 R8, desc[UR8][R14.64] ;  /* 0x000000080e08b981 */ /* 0x000728000c1e1100 */
[----:B------:R-:W4:Y:S01]  /*43b10*/  LDL R22, [R1+0x334c] ;  /* 0x00334c0001167983 */ /* 0x000f220000100800 */
[----:B---3--:R-:W-:-:S02]  /*43b20*/  @!P1 IMAD.MOV.U32 R15, RZ, RZ, R20 ;  /* 0x000000ffff0f9224 */ /* 0x008fc400078e0014 */
[----:B--2---:R-:W-:Y:S01]  /*43b30*/  @!P1 IMAD.MOV.U32 R14, RZ, RZ, R7 ;  /* 0x000000ffff0e9224 */ /* 0x004fe200078e0007 */
[----:B------:R-:W-:Y:S01]  /*43b40*/  ISETP.GE.AND P3, PT, R17, UR7, PT ;  /* 0x0000000711007c0c */ /* 0x000fe2000bf66270 */
[----:B------:R-:W2:Y:S04]  /*43b50*/  LDL R20, [R1+0x3344] ;  /* 0x0033440001147983 */ /* 0x000ea80000100800 */
[----:B------:R0:W3:Y:S01]  /*43b60*/  @!P1 LDG.E.U8 R16, desc[UR8][R14.64] ;  /* 0x000000080e109981 */ /* 0x0000e2000c1e1100 */
[----:B------:R-:W-:Y:S02]  /*43b70*/  PRMT R19, RZ, 0x7610, R19 ;  /* 0x00007610ff137816 */ /* 0x000fe40000000013 */
[----:B------:R-:W-:Y:S01]  /*43b80*/  PRMT R21, RZ, 0x7610, R21 ;  /* 0x00007610ff157816 */ /* 0x000fe20000000015 */
[----:B------:R-:W2:Y:S04]  /*43b90*/  LDL R7, [R1+0x3348] ;  /* 0x0033480001077983 */ /* 0x000ea80000100800 */
[----:B------:R-:W0:Y:S04]  /*43ba0*/  LDL R14, [R1+0x32fc] ;  /* 0x0032fc00010e7983 */ /* 0x000e280000100800 */
[----:B------:R-:W0:Y:S01]  /*43bb0*/  LDL R15, [R1+0x3320] ;  /* 0x00332000010f7983 */ /* 0x000e220000100800 */
[----:B------:R-:W-:-:S02]  /*43bc0*/  PRMT R17, RZ, 0x7610, R17 ;  /* 0x00007610ff117816 */ /* 0x000fc40000000011 */
[----:B0-----:R-:W-:-:S04]  /*43bd0*/  @!P6 LOP3.LUT R15, R15, R14, RZ, 0x3c, !PT ;  /* 0x0000000e0f0fe212 */ /* 0x001fc800078e3cff */
[----:B------:R-:W-:-:S04]  /*43be0*/  @!P6 LOP3.LUT R14, R15, R14, RZ, 0x3c, !PT ;  /* 0x0000000e0f0ee212 */ /* 0x000fc800078e3cff */
[----:B------:R-:W-:-:S05]  /*43bf0*/  @!P6 LOP3.LUT R15, R15, R14, RZ, 0x3c, !PT ;  /* 0x0000000e0f0fe212 */ /* 0x000fca00078e3cff */
[----:B------:R0:W2:Y:S04]  /*43c00*/  @!P6 LDG.E.U8 R17, desc[UR8][R14.64] ;  /* 0x000000080e11e981 */ /* 0x0000a8000c1e1100 */
[----:B------:R-:W0:Y:S04]  /*43c10*/  LDL R14, [R1+0x3304] ;  /* 0x00330400010e7983 */ /* 0x000e280000100800 */
[----:B------:R-:W0:Y:S02]  /*43c20*/  LDL R15, [R1+0x3328] ;  /* 0x00332800010f7983 */ /* 0x000e240000100800 */
[----:B0-----:R-:W-:-:S04]  /*43c30*/  @!P2 LOP3.LUT R15, R15, R14, RZ, 0x3c, !PT ;  /* 0x0000000e0f0fa212 */ /* 0x001fc800078e3cff */
[----:B------:R-:W-:-:S04]  /*43c40*/  @!P2 LOP3.LUT R14, R15, R14, RZ, 0x3c, !PT ;  /* 0x0000000e0f0ea212 */ /* 0x000fc800078e3cff */
[----:B------:R-:W-:-:S05]  /*43c50*/  @!P2 LOP3.LUT R15, R15, R14, RZ, 0x3c, !PT ;  /* 0x0000000e0f0fa212 */ /* 0x000fca00078e3cff */
[----:B------:R0:W2:Y:S04]  /*43c60*/  @!P2 LDG.E.U8 R19, desc[UR8][R14.64] ;  /* 0x000000080e13a981 */ /* 0x0000a8000c1e1100 */
[----:B------:R-:W0:Y:S04]  /*43c70*/  LDL R14, [R1+0x331c] ;  /* 0x00331c00010e7983 */ /* 0x000e280000100800 */
[----:B------:R-:W0:Y:S01]  /*43c80*/  LDL R15, [R1+0x3340] ;  /* 0x00334000010f7983 */ /* 0x000e220000100800 */
[----:B------:R-:W-:Y:S02]  /*43c90*/  PRMT R23, RZ, 0x7610, R23 ;  /* 0x00007610ff177816 */ /* 0x000fe40000000017 */
[----:B------:R-:W-:-:S02]  /*43ca0*/  PRMT R24, RZ, 0x7610, R24 ;  /* 0x00007610ff187816 */ /* 0x000fc40000000018 */
[----:B0-----:R-:W-:-:S04]  /*43cb0*/  @!P4 LOP3.LUT R15, R15, R14, RZ, 0x3c, !PT ;  /* 0x0000000e0f0fc212 */ /* 0x001fc800078e3cff */
[----:B------:R-:W-:-:S04]  /*43cc0*/  @!P4 LOP3.LUT R14, R15, R14, RZ, 0x3c, !PT ;  /* 0x0000000e0f0ec212 */ /* 0x000fc800078e3cff */
[----:B------:R-:W-:-:S05]  /*43cd0*/  @!P4 LOP3.LUT R15, R15, R14, RZ, 0x3c, !PT ;  /* 0x0000000e0f0fc212 */ /* 0x000fca00078e3cff */
[----:B------:R4:W3:Y:S02]  /*43ce0*/  @!P4 LDG.E.U8 R21, desc[UR8][R14.64] ;  /* 0x000000080e15c981 */ /* 0x0008e4000c1e1100 */
[----:B----4-:R-:W-:Y:S02]  /*43cf0*/  @!P3 IMAD.MOV.U32 R14, RZ, RZ, R28 ;  /* 0x000000ffff0eb224 */ /* 0x010fe400078e001c */
[----:B------:R-:W-:-:S05]  /*43d00*/  @!P3 IMAD.MOV.U32 R15, RZ, RZ, R29 ;  /* 0x000000ffff0fb224 */ /* 0x000fca00078e001d */
[----:B------:R0:W4:Y:S02]  /*43d10*/  @!P3 LDG.E.U8 R23, desc[UR8][R14.64] ;  /* 0x000000080e17b981 */ /* 0x000124000c1e1100 */
[----:B0-----:R-:W-:Y:S02]  /*43d20*/  @!P5 IMAD.MOV.U32 R14, RZ, RZ, R22 ;  /* 0x000000ffff0ed224 */ /* 0x001fe400078e0016 */
[----:B------:R-:W-:-:S05]  /*43d30*/  @!P5 IMAD.MOV.U32 R15, RZ, RZ, R26 ;  /* 0x000000ffff0fd224 */ /* 0x000fca00078e001a */
[----:B------:R2:W3:Y:S02]  /*43d40*/  @!P5 LDG.E.U8 R24, desc[UR8][R14.64] ;  /* 0x000000080e18d981 */ /* 0x0004e4000c1e1100 */
[----:B--2---:R-:W-:-:S05]  /*43d50*/  @!P0 IMAD.MOV.U32 R15, RZ, RZ, R20 ;  /* 0x000000ffff0f8224 */ /* 0x004fca00078e0014 */
        /* <DEDUP_REMOVED lines=509> */
[----:B------:R-:W-:Y:S01]  /*45d30*/  STL [R1+0x4244], R15 ;  /* 0x0042440f01007387 */ /* 0x000fe20000100800 */
[----:B------:R-:W-:-:S03]  /*45d40*/  @!P0 IMAD.MOV.U32 R14, RZ, RZ, R7 ;  /* 0x000000ffff0e8224 */ /* 0x000fc600078e0007 */
[----:B------:R-:W-:Y:S04]  /*45d50*/  STL [R1+0x424c], R15 ;  /* 0x00424c0f01007387 */ /* 0x000fe80000100800 */
[----:B------:R-:W-:Y:S04]  /*45d60*/  STL [R1+0x4254], R15 ;  /* 0x0042540f01007387 */ /* 0x000fe80000100800 */
[----:B------:R-:W-:Y:S04]  /*45d70*/  STL [R1+0x425c], R15 ;  /* 0x00425c0f01007387 */ /* 0x000fe80000100800 */
[----:B------:R-:W-:Y:S04]  /*45d80*/  STL [R1+0x4264], R15 ;  /* 0x0042640f01007387 */ /* 0x000fe80000100800 */
[----:B------:R-:W-:Y:S01]  /*45d90*/  STL [R1+0x426c], R15 ;  /* 0x00426c0f01007387 */ /* 0x000fe20000100800 */
[----:B------:R-:W0:Y:S03]  /*45da0*/  S2R R7, SR_TID.X ;  /* 0x0000000000077919 */ /* 0x000e260000002100 */
        /* <DEDUP_REMOVED lines=25> */
[----:B------:R-:W-:-:S03]  /*45f40*/  PRMT R25, RZ, 0x7610, R25 ;  /* 0x00007610ff197816 */ /* 0x000fc60000000019 */
[----:B------:R-:W-:Y:S04]  /*45f50*/  STL [R1+0x433c], R15 ;  /* 0x00433c0f01007387 */ /* 0x000fe80000100800 */
[----:B------:R-:W-:Y:S04]  /*45f60*/  STL [R1+0x4344], R15 ;  /* 0x0043440f01007387 */ /* 0x000fe80000100800 */
[----:B------:R-:W-:Y:S01]  /*45f70*/  STL [R1+0x434c], R15 ;  /* 0x00434c0f01007387 */ /* 0x000fe20000100800 */
[----:B0-----:R-:W-:-:S03]  /*45f80*/  LOP3.LUT R7, R7, 0x3f, RZ, 0xc0, !PT ;  /* 0x0000003f07077812 */ /* 0x001fc600078ec0ff */
[----:B------:R-:W-:Y:S04]  /*45f90*/  STL [R1+0x4354], R15 ;  /* 0x0043540f01007387 */ /* 0x000fe80000100800 */
[----:B------:R-:W-:Y:S04]  /*45fa0*/  STL [R1+0x435c], R15 ;  /* 0x00435c0f01007387 */ /* 0x000fe80000100800 */
[----:B------:R-:W-:Y:S04]  /*45fb0*/  STL [R1+0x4364], R15 ;  /* 0x0043640f01007387 */ /* 0x000fe80000100800 */
[----:B------:R-:W-:Y:S04]  /*45fc0*/  STL [R1+0x436c], R15 ;  /* 0x00436c0f01007387 */ /* 0x000fe80000100800 */
[----:B------:R-:W-:Y:S04]  /*45fd0*/  STL [R1+0x4374], R15 ;  /* 0x0043740f01007387 */ /* 0x000fe80000100800 */
[----:B------:R-:W-:Y:S04]  /*45fe0*/  STL [R1+0x437c], R15 ;  /* 0x00437c0f01007387 */ /* 0x000fe80000100800 */
[----:B------:R0:W2:Y:S04]  /*45ff0*/  @!P0 LDG.E.U8 R25, desc[UR8][R14.64] ;  /* 0x000000080e198981 */ /* 0x0000a8000c1e1100 */
[----:B------:R-:W-:Y:S04]  /*46000*/  STL [R1+0x4384], R15 ;  /* 0x0043840f01007387 */ /* 0x000fe80000100800 */
[----:B------:R-:W2:Y:S01]  /*46010*/  LDL.LU R20, [R1+0x10] ;  /* 0x0000100001147983 */ /* 0x000ea20000300800 */
[----:B0-----:R-:W-:-:S03]  /*46020*/  LOP3.LUT R14, R7, 0x40, RZ, 0xfc, !PT ;  /* 0x00000040070e7812 */ /* 0x001fc600078efcff */
[----:B------:R-:W2:Y:S04]  /*46030*/  LDL.LU R22, [R1+0x4] ;  /* 0x0000040001167983 */ /* 0x000ea80000300800 */
[----:B------:R-:W2:Y:S04]  /*46040*/  LDL.LU R26, [R1] ;  /* 0x00000000011a7983 */ /* 0x000ea80000300800 */
[----:B------:R-:W2:Y:S04]  /*46050*/  LDL.LU R28, [R1+0xc] ;  /* 0x00000c00011c7983 */ /* 0x000ea80000300800 */
[----:B------:R-:W2:Y:S04]  /*46060*/  LDL.LU R29, [R1+0x8] ;  /* 0x00000800011d7983 */ /* 0x000ea80000300800 */
        /* <DEDUP_REMOVED lines=405> */
[----:B------:R-:W0:Y:S03]  /*479c0*/  S2UR UR6, SR_CgaCtaId ;  /* 0x00000000000679c3 */ /* 0x000e260000008800 */
        /* <DEDUP_REMOVED lines=22> */
[----:B------:R-:W-:-:S03]  /*47b30*/  UMOV UR5, 0x400 ;  /* 0x0000040000057882 */ /* 0x000fc60000000000 */
[----:B------:R-:W-:Y:S04]  /*47b40*/  STL [R1+0x4310], R14 ;  /* 0x0043100e01007387 */ /* 0x000fe80000100800 */
[----:B------:R-:W-:Y:S01]  /*47b50*/  STL [R1+0x4318], R14 ;  /* 0x0043180e01007387 */ /* 0x000fe20000100800 */
[----:B0-----:R-:W-:Y:S01]  /*47b60*/  ULEA UR5, UR6, UR5, 0x18 ;  /* 0x0000000506057291 */ /* 0x001fe2000f8ec0ff */
[----:B------:R-:W-:Y:S06]  /*47b70*/  BAR.SYNC.DEFER_BLOCKING 0x0 ;  /* 0x0000000000007b1d */ /* 0x000fec0000010000 */
        /* <DEDUP_REMOVED lines=13> */
[----:B------:R-:W-:Y:S04]  /*47c50*/  STS.U8 [R7+UR5], R27 ;  /* 0x0000001b07007988 */ /* 0x000fe80008000005 */
[----:B------:R-:W-:Y:S04]  /*47c60*/  STL [R1+0x4388], R14 ;  /* 0x0043880e01007387 */ /* 0x000fe80000100800 */
[----:B--2---:R0:W-:Y:S04]  /*47c70*/  STS.U8 [R7+UR5+0x40], R20 ;  /* 0x0000401407007988 */ /* 0x0041e80008000005 */
[----:B------:R1:W-:Y:S04]  /*47c80*/  STS.U8 [R7+UR5+0x100], R22 ;  /* 0x0001001607007988 */ /* 0x0003e80008000005 */
[----:B------:R2:W-:Y:S04]  /*47c90*/  STS.U8 [R7+UR5+0x140], R26 ;  /* 0x0001401a07007988 */ /* 0x0005e80008000005 */
[----:B0-----:R-:W3:Y:S04]  /*47ca0*/  LDL.LU R20, [R1+0x43a0] ;  /* 0x0043a00001147983 */ /* 0x001ee80000300800 */
[----:B-1----:R-:W3:Y:S04]  /*47cb0*/  LDL.LU R22, [R1+0x439c] ;  /* 0x00439c0001167983 */ /* 0x002ee80000300800 */
[----:B--2---:R-:W2:Y:S04]  /*47cc0*/  LDL.LU R26, [R1+0x4398] ;  /* 0x00439800011a7983 */ /* 0x004ea80000300800 */
[----:B--2---:R-:W-:Y:S04]  /*47cd0*/  STS.U8 [R7+UR5+0x200], R26 ;  /* 0x0002001a07007988 */ /* 0x004fe80008000005 */
[----:B---3--:R-:W-:Y:S04]  /*47ce0*/  STS.U8 [R7+UR5+0x240], R22 ;  /* 0x0002401607007988 */ /* 0x008fe80008000005 */
[----:B------:R0:W-:Y:S04]  /*47cf0*/  STS.U8 [R7+UR5+0x300], R2 ;  /* 0x0003000207007988 */ /* 0x0001e80008000005 */
[----:B0-----:R-:W2:Y:S01]  /*47d00*/  LDL.LU R7, [R1+0x4394] ;  /* 0x0043940001077983 */ /* 0x001ea20000300800 */
[----:B------:R-:W0:Y:S02]  /*47d10*/  S2R R2, SR_TID.X ;  /* 0x0000000000027919 */ /* 0x000e240000002100 */
[----:B0-----:R-:W-:-:S05]  /*47d20*/  LOP3.LUT R2, R2, 0x3f, RZ, 0xc0, !PT ;  /* 0x0000003f02027812 */ /* 0x001fca00078ec0ff */
[----:B------:R-:W-:Y:S04]  /*47d30*/  STS.U8 [R2+UR5+0x340], R13 ;  /* 0x0003400d02007988 */ /* 0x000fe80008000005 */
[----:B------:R-:W-:Y:S04]  /*47d40*/  STS.U8 [R2+UR5+0x400], R12 ;  /* 0x0004000c02007988 */ /* 0x000fe80008000005 */
[----:B------:R-:W-:Y:S04]  /*47d50*/  STS.U8 [R2+UR5+0x440], R11 ;  /* 0x0004400b02007988 */ /* 0x000fe80008000005 */
[----:B------:R-:W-:Y:S04]  /*47d60*/  STS.U8 [R2+UR5+0x500], R10 ;  /* 0x0005000a02007988 */ /* 0x000fe80008000005 */
[----:B------:R-:W-:Y:S04]  /*47d70*/  STS.U8 [R2+UR5+0x540], R9 ;  /* 0x0005400902007988 */ /* 0x000fe80008000005 */
[----:B-----5:R-:W-:Y:S04]  /*47d80*/  STS.U8 [R2+UR5+0x600], R0 ;  /* 0x0006000002007988 */ /* 0x020fe80008000005 */
[----:B------:R-:W-:Y:S04]  /*47d90*/  STS.U8 [R2+UR5+0x640], R8 ;  /* 0x0006400802007988 */ /* 0x000fe80008000005 */
[----:B--2---:R-:W-:Y:S04]  /*47da0*/  STS.U8 [R2+UR5+0x700], R7 ;  /* 0x0007000702007988 */ /* 0x004fe80008000005 */
[----:B------:R0:W-:Y:S02]  /*47db0*/  STS.U8 [R2+UR5+0x740], R6 ;  /* 0x0007400602007988 */ /* 0x0001e40008000005 */
[----:B0-----:R-:W0:Y:S02]  /*47dc0*/  S2R R2, SR_TID.X ;  /* 0x0000000000027919 */ /* 0x001e240000002100 */
[----:B0-----:R-:W-:-:S04]  /*47dd0*/  LOP3.LUT R2, R2, 0x3f, RZ, 0xc0, !PT ;  /* 0x0000003f02027812 */ /* 0x001fc800078ec0ff */
[----:B------:R-:W-:-:S05]  /*47de0*/  LOP3.LUT R2, R2, 0x8, RZ, 0x3c, !PT ;  /* 0x0000000802027812 */ /* 0x000fca00078e3cff */
[----:B------:R0:W-:Y:S04]  /*47df0*/  STS.U8 [R2+UR5+0x80], R28 ;  /* 0x0000801c02007988 */ /* 0x0001e80008000005 */
[----:B------:R1:W-:Y:S04]  /*47e00*/  STS.U8 [R2+UR5+0xc0], R29 ;  /* 0x0000c01d02007988 */ /* 0x0003e80008000005 */
[----:B0-----:R-:W2:Y:S04]  /*47e10*/  LDL.LU R28, [R1+0x4390] ;  /* 0x00439000011c7983 */ /* 0x001ea80000300800 */
[----:B-1----:R-:W3:Y:S04]  /*47e20*/  LDL.LU R29, [R1+0x438c] ;  /* 0x00438c00011d7983 */ /* 0x002ee80000300800 */
[----:B------:R-:W-:Y:S04]  /*47e30*/  STS.U8 [R2+UR5+0x280], R20 ;  /* 0x0002801402007988 */ /* 0x000fe80008000005 */
[----:B------:R-:W-:Y:S04]  /*47e40*/  STS.U8 [R2+UR5+0x2c0], R18 ;  /* 0x0002c01202007988 */ /* 0x000fe80008000005 */
[----:B--2---:R-:W-:Y:S04]  /*47e50*/  STS.U8 [R2+UR5+0x1c0], R28 ;  /* 0x0001c01c02007988 */ /* 0x004fe80008000005 */
[----:B---3--:R0:W-:Y:S02]  /*47e60*/  STS.U8 [R2+UR5+0x180], R29 ;  /* 0x0001801d02007988 */ /* 0x0081e40008000005 */
[----:B0-----:R-:W0:Y:S02]  /*47e70*/  S2R R2, SR_TID.X ;  /* 0x0000000000027919 */ /* 0x001e240000002100 */
[----:B0-----:R-:W-:-:S04]  /*47e80*/  LOP3.LUT R2, R2, 0x3f, RZ, 0xc0, !PT ;  /* 0x0000003f02027812 */ /* 0x001fc800078ec0ff */
[----:B------:R-:W-:Y:S02]  /*47e90*/  ISETP.GE.AND P0, PT, R2, UR7, PT ;  /* 0x0000000702007c0c */ /* 0x000fe4000bf06270 */
[----:B------:R-:W0:Y:S02]  /*47ea0*/  S2R R2, SR_TID.X ;  /* 0x0000000000027919 */ /* 0x000e240000002100 */
[----:B0-----:R-:W-:-:S04]  /*47eb0*/  LOP3.LUT R2, R2, 0x3f, RZ, 0xc0, !PT ;  /* 0x0000003f02027812 */ /* 0x001fc800078ec0ff */
[----:B------:R-:W-:-:S05]  /*47ec0*/  LOP3.LUT R2, R2, 0x8, RZ, 0x3c, !PT ;  /* 0x0000000802027812 */ /* 0x000fca00078e3cff */
[----:B------:R-:W-:Y:S04]  /*47ed0*/  STS.U8 [R2+UR5+0x380], R5 ;  /* 0x0003800502007988 */ /* 0x000fe80008000005 */
[----:B------:R-:W-:Y:S04]  /*47ee0*/  STS.U8 [R2+UR5+0x3c0], R16 ;  /* 0x0003c01002007988 */ /* 0x000fe80008000005 */
[----:B------:R-:W-:Y:S04]  /*47ef0*/  STS.U8 [R2+UR5+0x480], R4 ;  /* 0x0004800402007988 */ /* 0x000fe80008000005 */
[----:B------:R0:W-:Y:S04]  /*47f00*/  STS.U8 [R2+UR5+0x4c0], R3 ;  /* 0x0004c00302007988 */ /* 0x0001e80008000005 */
[----:B------:R-:W-:Y:S04]  /*47f10*/  STS.U8 [R2+UR5+0x580], R17 ;  /* 0x0005801102007988 */ /* 0x000fe80008000005 */
[----:B------:R-:W-:Y:S04]  /*47f20*/  STS.U8 [R2+UR5+0x5c0], R19 ;  /* 0x0005c01302007988 */ /* 0x000fe80008000005 */
[----:B------:R-:W-:Y:S04]  /*47f30*/  STS.U8 [R2+UR5+0x680], R21 ;  /* 0x0006801502007988 */ /* 0x000fe80008000005 */
[----:B----4-:R-:W-:Y:S04]  /*47f40*/  STS.U8 [R2+UR5+0x6c0], R23 ;  /* 0x0006c01702007988 */ /* 0x010fe80008000005 */
[----:B------:R-:W-:Y:S04]  /*47f50*/  STS.U8 [R2+UR5+0x780], R24 ;  /* 0x0007801802007988 */ /* 0x000fe80008000005 */
[----:B------:R1:W-:Y:S04]  /*47f60*/  STS.U8 [R2+UR5+0x7c0], R25 ;  /* 0x0007c01902007988 */ /* 0x0003e80008000005 */
[----:B0-----:R-:W2:Y:S04]  /*47f70*/  LDL R3, [R1+0x3250] ;  /* 0x0032500001037983 */ /* 0x001ea80000100800 */
[----:B-1----:R-:W2:Y:S01]  /*47f80*/  LDL R2, [R1+0x3238] ;  /* 0x0032380001027983 */ /* 0x002ea20000100800 */
[----:B------:R-:W-:-:S02]  /*47f90*/  ISETP.GE.AND P1, PT, R14, UR7, PT ;  /* 0x000000070e007c0c */ /* 0x000fc4000bf26270 */
[----:B------:R-:W-:Y:S01]  /*47fa0*/  PRMT R14, RZ, 0x7610, R14 ;  /* 0x00007610ff0e7816 */ /* 0x000fe2000000000e */
[----:B------:R-:W-:Y:S01]  /*47fb0*/  BAR.SYNC.DEFER_BLOCKING 0x0 ;  /* 0x0000000000007b1d */ /* 0x000fe20000010000 */
[----:B--2---:R-:W-:-:S04]  /*47fc0*/  @!P0 LOP3.LUT R3, R3, R2, RZ, 0x3c, !PT ;  /* 0x0000000203038212 */ /* 0x004fc800078e3cff */
[----:B------:R-:W-:-:S04]  /*47fd0*/  @!P0 LOP3.LUT R2, R3, R2, RZ, 0x3c, !PT ;  /* 0x0000000203028212 */ /* 0x000fc800078e3cff */
[----:B------:R-:W-:-:S05]  /*47fe0*/  @!P0 LOP3.LUT R3, R3, R2, RZ, 0x3c, !PT ;  /* 0x0000000203038212 */ /* 0x000fca00078e3cff */
[----:B------:R-:W2:Y:S04]  /*47ff0*/  @!P0 LDG.E.U8 R14, desc[UR8][R2.64] ;  /* 0x00000008020e8981 */ /* 0x000ea8000c1e1100 */
[----:B--2---:R0:W-:Y:S04]  /*48000*/  STL [R1+0x1238], R14 ;  /* 0x0012380e01007387 */ /* 0x0041e80000100800 */
[----:B0-----:R-:W2:Y:S04]  /*48010*/  LDL.LU R14, [R1+0x4388] ;  /* 0x00438800010e7983 */ /* 0x001ea80000300800 */
[----:B------:R-:W3:Y:S04]  /*48020*/  LDL R2, [R1+0x323c] ;  /* 0x00323c0001027983 */ /* 0x000ee80000100800 */
[----:B------:R-:W3:Y:S01]  /*48030*/  LDL R3, [R1+0x3258] ;  /* 0x0032580001037983 */ /* 0x000ee20000100800 */
[----:B------:R-:W-:-:S02]  /*48040*/  PRMT R15, RZ, 0x7610, R15 ;  /* 0x00007610ff0f7816 */ /* 0x000fc4000000000f */
[----:B---3--:R-:W-:-:S04]  /*48050*/  @!P1 LOP3.LUT R3, R3, R2, RZ, 0x3c, !PT ;  /* 0x0000000203039212 */ /* 0x008fc800078e3cff */
[----:B------:R-:W-:-:S04]  /*48060*/  @!P1 LOP3.LUT R2, R3, R2, RZ, 0x3c, !PT ;  /* 0x0000000203029212 */ /* 0x000fc800078e3cff */
[----:B------:R-:W-:-:S05]  /*48070*/  @!P1 LOP3.LUT R3, R3, R2, RZ, 0x3c, !PT ;  /* 0x0000000203039212 */ /* 0x000fca00078e3cff */
[----:B------:R-:W3:Y:S04]  /*48080*/  @!P1 LDG.E.U8 R15, desc[UR8][R2.64] ;  /* 0x00000008020f9981 */ /* 0x000ee8000c1e1100 */
[----:B---3--:R0:W-:Y:S04]  /*48090*/  STL [R1+0x1234], R15 ;  /* 0x0012340f01007387 */ /* 0x0081e80000100800 */
[----:B0-----:R-:W3:Y:S04]  /*480a0*/  LDL.LU R15, [R1+0x4384] ;  /* 0x00438400010f7983 */ /* 0x001ee80000300800 */
[----:B------:R-:W4:Y:S04]  /*480b0*/  LDL R2, [R1+0x1274] ;  /* 0x0012740001027983 */ /* 0x000f280000100800 */
[----:B------:R-:W4:Y:S01]  /*480c0*/  LDL R3, [R1+0x2fc8] ;  /* 0x002fc80001037983 */ /* 0x000f220000100800 */
[----:B--2---:R-:W-:-:S02]  /*480d0*/  PRMT R14, RZ, 0x7610, R14 ;  /* 0x00007610ff0e7816 */ /* 0x004fc4000000000e */
[----:B----4-:R-:W-:-:S04]  /*480e0*/  @!P0 LOP3.LUT R3, R3, R2, RZ, 0x3c, !PT ;  /* 0x0000000203038212 */ /* 0x010fc800078e3cff */
[----:B------:R-:W-:-:S04]  /*480f0*/  @!P0 LOP3.LUT R2, R3, R2, RZ, 0x3c, !PT ;  /* 0x0000000203028212 */ /* 0x000fc800078e3cff */
[----:B------:R-:W-:-:S05]  /*48100*/  @!P0 LOP3.LUT R3, R3, R2, RZ, 0x3c, !PT ;  /* 0x0000000203038212 */ /* 0x000fca00078e3cff */
[----:B------:R-:W2:Y:S04]  /*48110*/  @!P0 LDG.E.U8 R14, desc[UR8][R2.64] ;  /* 0x00000008020e8981 */ /* 0x000ea8000c1e1100 */
[----:B--2---:R0:W-:Y:S04]  /*48120*/  STL [R1+0x1230], R14 ;  /* 0x0012300e01007387 */ /* 0x0041e80000100800 */
[----:B0-----:R-:W2:Y:S04]  /*48130*/  LDL.LU R14, [R1+0x4380] ;  /* 0x00438000010e7983 */ /* 0x001ea80000300800 */
[----:B------:R-:W4:Y:S04]  /*48140*/  LDL R2, [R1+0x1270] ;  /* 0x0012700001027983 */ /* 0x000f280000100800 */
[----:B------:R-:W4:Y:S01]  /*48150*/  LDL R3, [R1+0x2fc4] ;  /* 0x002fc40001037983 */ /* 0x000f220000100800 */
[----:B---3--:R-:W-:-:S02]  /*48160*/  PRMT R15, RZ, 0x7610, R15 ;  /* 0x00007610ff0f7816 */ /* 0x008fc4000000000f */
[----:B----4-:R-:W-:-:S04]  /*48170*/  @!P1 LOP3.LUT R3, R3, R2, RZ, 0x3c, !PT ;  /* 0x0000000203039212 */ /* 0x010fc800078e3cff */
        /* <DEDUP_REMOVED lines=7944> */
[----:B------:R-:W4:Y:S02]  /*67200*/  LDL R3, [R1+0x1460] ;  /* 0x0014600001037983 */ /* 0x000f240000100800 */
[----:B----4-:R-:W-:-:S02]  /*67210*/  @!P0 LOP3.LUT R3, R3, R2, RZ, 0x3c, !PT ;  /* 0x0000000203038212 */ /* 0x010fc400078e3cff */
[----:B---3--:R-:W-:Y:S02]  /*67220*/  PRMT R15, RZ, 0x7610, R15 ;  /* 0x00007610ff0f7816 */ /* 0x008fe4000000000f */
        /* <DEDUP_REMOVED lines=834> */
[----:B------:R-:W4:Y:S01]  /*6a650*/  LDL R3, [R1+0x3104] ;  /* 0x0031040001037983 */ /* 0x000f220000100800 */
[----:B------:R-:W-:-:S02]  /*6a660*/  PRMT R29, RZ, 0x7610, R29 ;  /* 0x00007610ff1d7816 */ /* 0x000fc4000000001d */
[----:B----4-:R-:W-:-:S04]  /*6a670*/  @!P1 LOP3.LUT R3, R3, R2, RZ, 0x3c, !PT ;  /* 0x0000000203039212 */ /* 0x010fc800078e3cff */
[----:B------:R-:W-:-:S04]  /*6a680*/  @!P1 LOP3.LUT R2, R3, R2, RZ, 0x3c, !PT ;  /* 0x0000000203029212 */ /* 0x000fc800078e3cff */
[----:B------:R-:W-:-:S05]  /*6a690*/  @!P1 LOP3.LUT R3, R3, R2, RZ, 0x3c, !PT ;  /* 0x0000000203039212 */ /* 0x000fca00078e3cff */
[----:B------:R0:W4:Y:S04]  /*6a6a0*/  @!P1 LDG.E.U8 R29, desc[UR8][R2.64] ;  /* 0x00000008021d9981 */ /* 0x000128000c1e1100 */
[----:B------:R-:W0:Y:S04]  /*6a6b0*/  LDL R2, [R1+0x30d8] ;  /* 0x0030d80001027983 */ /* 0x000e280000100800 */
[----:B------:R-:W0:Y:S01]  /*6a6c0*/  LDL R3, [R1+0x3100] ;  /* 0x0031000001037983 */ /* 0x000e220000100800 */
[----:B---3--:R-:W-:Y:S02]  /*6a6d0*/  PRMT R15, RZ, 0x7610, R15 ;  /* 0x00007610ff0f7816 */ /* 0x008fe4000000000f */
[----:B0-----:R-:W-:-:S04]  /*6a6e0*/  @!P0 LOP3.LUT R3, R3, R2, RZ, 0x3c, !PT ;  /* 0x0000000203038212 */ /* 0x001fc800078e3cff */
[----:B------:R-:W-:-:S04]  /*6a6f0*/  @!P0 LOP3.LUT R2, R3, R2, RZ, 0x3c, !PT ;  /* 0x0000000203028212 */ /* 0x000fc800078e3cff */
[----:B------:R-:W-:-:S05]  /*6a700*/  @!P0 LOP3.LUT R3, R3, R2, RZ, 0x3c, !PT ;  /* 0x0000000203038212 */ /* 0x000fca00078e3cff */
[----:B------:R-:W3:Y:S04]  /*6a710*/  @!P0 LDG.E.U8 R15, desc[UR8][R2.64] ;  /* 0x00000008020f8981 */ /* 0x000ee8000c1e1100 */
[----:B----4-:R0:W-:Y:S04]  /*6a720*/  STL [R1+0x18], R29 ;  /* 0x0000181d01007387 */ /* 0x0101e80000100800 */
[----:B0-----:R-:W4:Y:S04]  /*6a730*/  LDL R29, [R1+0x3134] ;  /* 0x00313400011d7983 */ /* 0x001f280000100800 */
[----:B---3--:R0:W-:Y:S04]  /*6a740*/  STL [R1+0x5c], R15 ;  /* 0x00005c0f01007387 */ /* 0x0081e80000100800 */
[----:B0-----:R-:W3:Y:S04]  /*6a750*/  LDL.LU R15, [R1+0x343c] ;  /* 0x00343c00010f7983 */ /* 0x001ee80000300800 */
[----:B------:R-:W5:Y:S04]  /*6a760*/  LDL R2, [R1+0x30dc] ;  /* 0x0030dc0001027983 */ /* 0x000f680000100800 */
[----:B------:R-:W5:Y:S02]  /*6a770*/  LDL R3, [R1+0x3114] ;  /* 0x0031140001037983 */ /* 0x000f640000100800 */
[----:B-----5:R-:W-:-:S02]  /*6a780*/  @!P1 LOP3.LUT R3, R3, R2, RZ, 0x3c, !PT ;  /* 0x0000000203039212 */ /* 0x020fc400078e3cff */
[----:B---3--:R-:W-:Y:S02]  /*6a790*/  PRMT R15, RZ, 0x7610, R15 ;  /* 0x00007610ff0f7816 */ /* 0x008fe4000000000f */
[----:B------:R-:W-:-:S04]  /*6a7a0*/  @!P1 LOP3.LUT R2, R3, R2, RZ, 0x3c, !PT ;  /* 0x0000000203029212 */ /* 0x000fc800078e3cff */
[----:B------:R-:W-:-:S05]  /*6a7b0*/  @!P1 LOP3.LUT R3, R3, R2, RZ, 0x3c, !PT ;  /* 0x0000000203039212 */ /* 0x000fca00078e3cff */
[----:B------:R-:W3:Y:S04]  /*6a7c0*/  @!P1 LDG.E.U8 R15, desc[UR8][R2.64] ;  /* 0x00000008020f9981 */ /* 0x000ee8000c1e1100 */
        /* <DEDUP_REMOVED lines=26> */
[----:B------:R-:W3:Y:S01]  /*6a970*/  @!P0 LDG.E.U8 R15, desc[UR8][R2.64] ;  /* 0x00000008020f8981 */ /* 0x000ee2000c1e1100 */
[----:B------:R-:W-:-:S03]  /*6a980*/  PRMT R25, RZ, 0x7610, R25 ;  /* 0x00007610ff197816 */ /* 0x000fc60000000019 */
[----:B---3--:R0:W-:Y:S04]  /*6a990*/  STL [R1+0x84], R15 ;  /* 0x0000840f01007387 */ /* 0x0081e80000100800 */
[----:B0-----:R-:W3:Y:S04]  /*6a9a0*/  LDL.LU R15, [R1+0x342c] ;  /* 0x00342c00010f7983 */ /* 0x001ee80000300800 */
[----:B------:R-:W5:Y:S01]  /*6a9b0*/  LDL R3, [R1+0x30fc] ;  /* 0x0030fc0001037983 */ /* 0x000f620000100800 */
[----:B----4-:R-:W-:-:S03]  /*6a9c0*/  @!P1 IMAD.MOV.U32 R2, RZ, RZ, R29 ;  /* 0x000000ffff029224 */ /* 0x010fc600078e001d */
[----:B------:R-:W4:Y:S04]  /*6a9d0*/  LDL R29, [R1+0x312c] ;  /* 0x00312c00011d7983 */ /* 0x000f280000100800 */
[----:B-----5:R0:W5:Y:S04]  /*6a9e0*/  @!P1 LDG.E.U8 R25, desc[UR8][R2.64] ;  /* 0x0000000802199981 */ /* 0x020168000c1e1100 */
[----:B------:R-:W0:Y:S04]  /*6a9f0*/  LDL R2, [R1+0x3108] ;  /* 0x0031080001027983 */ /* 0x000e280000100800 */
[----:B------:R-:W0:Y:S01]  /*6aa00*/  LDL R3, [R1+0x3130] ;  /* 0x0031300001037983 */ /* 0x000e220000100800 */
[----:B---3--:R-:W-:-:S02]  /*6aa10*/  PRMT R15, RZ, 0x7610, R15 ;  /* 0x00007610ff0f7816 */ /* 0x008fc4000000000f */
[----:B0-----:R-:W-:-:S04]  /*6aa20*/  @!P0 LOP3.LUT R3, R3, R2, RZ, 0x3c, !PT ;  /* 0x0000000203038212 */ /* 0x001fc800078e3cff */
[----:B------:R-:W-:-:S04]  /*6aa30*/  @!P0 LOP3.LUT R2, R3, R2, RZ, 0x3c, !PT ;  /* 0x0000000203028212 */ /* 0x000fc800078e3cff */
[----:B------:R-:W-:-:S05]  /*6aa40*/  @!P0 LOP3.LUT R3, R3, R2, RZ, 0x3c, !PT ;  /* 0x0000000203038212 */ /* 0x000fca00078e3cff */
[----:B------:R-:W3:Y:S04]  /*6aa50*/  @!P0 LDG.E.U8 R15, desc[UR8][R2.64] ;  /* 0x00000008020f8981 */ /* 0x000ee8000c1e1100 */
[----:B-----5:R0:W-:Y:S04]  /*6aa60*/  STL [R1+0x80], R25 ;  /* 0x0000801901007387 */ /* 0x0201e80000100800 */
[----:B0-----:R-:W5:Y:S04]  /*6aa70*/  LDL R25, [R1+0x3164] ;  /* 0x0031640001197983 */ /* 0x001f680000100800 */
[----:B---3--:R0:W-:Y:S04]  /*6aa80*/  STL [R1+0x14], R15 ;  /* 0x0000140f01007387 */ /* 0x0081e80000100800 */
[----:B0-----:R-:W3:Y:S04]  /*6aa90*/  LDL.LU R15, [R1+0x3428] ;  /* 0x00342800010f7983 */ /* 0x001ee80000300800 */
[----:B------:R-:W2:Y:S04]  /*6aaa0*/  LDL R2, [R1+0x310c] ;  /* 0x00310c0001027983 */ /* 0x000ea80000100800 */
[----:B------:R-:W2:Y:S02]  /*6aab0*/  LDL R3, [R1+0x3144] ;  /* 0x0031440001037983 */ /* 0x000ea40000100800 */
[----:B--2---:R-:W-:-:S02]  /*6aac0*/  @!P1 LOP3.LUT R3, R3, R2, RZ, 0x3c, !PT ;  /* 0x0000000203039212 */ /* 0x004fc400078e3cff */
[----:B---3--:R-:W-:Y:S02]  /*6aad0*/  PRMT R15, RZ, 0x7610, R15 ;  /* 0x00007610ff0f7816 */ /* 0x008fe4000000000f */
[----:B------:R-:W-:-:S04]  /*6aae0*/  @!P1 LOP3.LUT R2, R3, R2, RZ, 0x3c, !PT ;  /* 0x0000000203029212 */ /* 0x000fc800078e3cff */
[----:B------:R-:W-:-:S05]  /*6aaf0*/  @!P1 LOP3.LUT R3, R3, R2, RZ, 0x3c, !PT ;  /* 0x0000000203039212 */ /* 0x000fca00078e3cff */
[----:B------:R-:W2:Y:S04]  /*6ab00*/  @!P1 LDG.E.U8 R15, desc[UR8][R2.64] ;  /* 0x00000008020f9981 */ /* 0x000ea8000c1e1100 */
[----:B--2---:R0:W-:Y:S04]  /*6ab10*/  STL [R1+0x10], R15 ;  /* 0x0000100f01007387 */ /* 0x0041e80000100800 */
[----:B0-----:R-:W2:Y:S04]  /*6ab20*/  LDL.LU R15, [R1+0x3424] ;  /* 0x00342400010f7983 */ /* 0x001ea80000300800 */
[----:B------:R-:W3:Y:S04]  /*6ab30*/  LDL R2, [R1+0x3118] ;  /* 0x0031180001027983 */ /* 0x000ee80000100800 */
[----:B------:R-:W3:Y:S02]  /*6ab40*/  LDL R3, [R1+0x3140] ;  /* 0x0031400001037983 */ /* 0x000ee40000100800 */
[----:B---3--:R-:W-:-:S02]  /*6ab50*/  @!P0 LOP3.LUT R3, R3, R2, RZ, 0x3c, !PT ;  /* 0x0000000203038212 */ /* 0x008fc400078e3cff */
[----:B--2---:R-:W-:Y:S02]  /*6ab60*/  PRMT R15, RZ, 0x7610, R15 ;  /* 0x00007610ff0f7816 */ /* 0x004fe4000000000f */
        /* <DEDUP_REMOVED lines=19> */
[----:B------:R-:W-:Y:S02]  /*6aca0*/  @!P0 LOP3.LUT R3, R3, R2, RZ, 0x3c, !PT ;  /* 0x0000000203038212 */ /* 0x000fe400078e3cff */
[----:B--2---:R-:W-:-:S03]  /*6acb0*/  PRMT R15, RZ, 0x7610, R15 ;  /* 0x00007610ff0f7816 */ /* 0x004fc6000000000f */
[----:B------:R5:W2:Y:S02]  /*6acc0*/  @!P0 LDG.E.U8 R27, desc[UR8][R2.64] ;  /* 0x00000008021b8981 */ /* 0x000aa4000c1e1100 */
[----:B-----5:R-:W-:Y:S02]  /*6acd0*/  @!P1 IMAD.MOV.U32 R2, RZ, RZ, R25 ;  /* 0x000000ffff029224 */ /* 0x020fe400078e0019 */
[----:B----4-:R-:W-:-:S05]  /*6ace0*/  @!P1 IMAD.MOV.U32 R3, RZ, RZ, R29 ;  /* 0x000000ffff039224 */ /* 0x010fca00078e001d */
[----:B------:R-:W3:Y:S04]  /*6acf0*/  @!P1 LDG.E.U8 R15, desc[UR8][R2.64] ;  /* 0x00000008020f9981 */ /* 0x000ee8000c1e1100 */
[----:B--2---:R0:W-:Y:S04]  /*6ad00*/  STL [R1+0x6c], R27 ;  /* 0x00006c1b01007387 */ /* 0x0041e80000100800 */
[----:B------:R-:W2:Y:S04]  /*6ad10*/  LDL R29, [R1+0x3158] ;  /* 0x00315800011d7983 */ /* 0x000ea80000100800 */
[----:B------:R-:W4:Y:S04]  /*6ad20*/  LDL R25, [R1+0x3180] ;  /* 0x0031800001197983 */ /* 0x000f280000100800 */
        /* <DEDUP_REMOVED lines=18> */
[----:B------:R0:W3:Y:S04]  /*6ae50*/  @!P1 LDG.E.U8 R28, desc[UR8][R2.64] ;  /* 0x00000008021c9981 */ /* 0x0000e8000c1e1100 */
[----:B------:R-:W0:Y:S04]  /*6ae60*/  LDL R2, [R1+0x3148] ;  /* 0x0031480001027983 */ /* 0x000e280000100800 */
[----:B------:R-:W0:Y:S01]  /*6ae70*/  LDL R3, [R1+0x3170] ;  /* 0x0031700001037983 */ /* 0x000e220000100800 */
[----:B--2---:R-:W-:Y:S02]  /*6ae80*/  PRMT R15, RZ, 0x7610, R15 ;  /* 0x00007610ff0f7816 */ /* 0x004fe4000000000f */
[----:B0-----:R-:W-:-:S04]  /*6ae90*/  @!P0 LOP3.LUT R3, R3, R2, RZ, 0x3c, !PT ;  /* 0x0000000203038212 */ /* 0x001fc800078e3cff */
[----:B------:R-:W-:-:S04]  /*6aea0*/  @!P0 LOP3.LUT R2, R3, R2, RZ, 0x3c, !PT ;  /* 0x0000000203028212 */ /* 0x000fc800078e3cff */
[----:B------:R-:W-:-:S05]  /*6aeb0*/  @!P0 LOP3.LUT R3, R3, R2, RZ, 0x3c, !PT ;  /* 0x0000000203038212 */ /* 0x000fca00078e3cff */
[----:B------:R-:W2:Y:S04]  /*6aec0*/  @!P0 LDG.E.U8 R15, desc[UR8][R2.64] ;  /* 0x00000008020f8981 */ /* 0x000ea8000c1e1100 */
[----:B---3--:R0:W-:Y:S04]  /*6aed0*/  STL [R1+0x60], R28 ;  /* 0x0000601c01007387 */ /* 0x0081e80000100800 */
[----:B0-----:R-:W3:Y:S04]  /*6aee0*/  LDL R28, [R1+0x3190] ;  /* 0x00319000011c7983 */ /* 0x001ee80000100800 */
[----:B--2---:R0:W-:Y:S04]  /*6aef0*/  STL [R1+0xc], R15 ;  /* 0x00000c0f01007387 */ /* 0x0041e80000100800 */
[----:B0-----:R-:W2:Y:S04]  /*6af00*/  LDL.LU R15, [R1+0x3410] ;  /* 0x00341000010f7983 */ /* 0x001ea80000300800 */
[----:B------:R-:W3:Y:S01]  /*6af10*/  LDL R3, [R1+0x314c] ;  /* 0x00314c0001037983 */ /* 0x000ee20000100800 */
[----:B-----5:R-:W-:Y:S01]  /*6af20*/  @!P1 IMAD.MOV.U32 R2, RZ, RZ, R27 ;  /* 0x000000ffff029224 */ /* 0x020fe200078e001b */
[----:B------:R-:W-:-:S02]  /*6af30*/  PRMT R24, RZ, 0x7610, R24 ;  /* 0x00007610ff187816 */ /* 0x000fc40000000018 */
[----:B------:R-:W5:Y:S01]  /*6af40*/  LDL R27, [R1+0x31a4] ;  /* 0x0031a400011b7983 */ /* 0x000f620000100800 */
[----:B--2---:R-:W-:-:S06]  /*6af50*/  PRMT R15, RZ, 0x7610, R15 ;  /* 0x00007610ff0f7816 */ /* 0x004fcc000000000f */
[----:B---3--:R4:W2:Y:S02]  /*6af60*/  @!P1 LDG.E.U8 R15, desc[UR8][R2.64] ;  /* 0x00000008020f9981 */ /* 0x0088a4000c1e1100 */
[----:B----4-:R-:W-:Y:S02]  /*6af70*/  @!P0 IMAD.MOV.U32 R2, RZ, RZ, R25 ;  /* 0x000000ffff028224 */ /* 0x010fe400078e0019 */
[----:B------:R-:W-:-:S05]  /*6af80*/  @!P0 IMAD.MOV.U32 R3, RZ, RZ, R29 ;  /* 0x000000ffff038224 */ /* 0x000fca00078e001d */
[----:B------:R0:W3:Y:S04]  /*6af90*/  @!P0 LDG.E.U8 R24, desc[UR8][R2.64] ;  /* 0x0000000802188981 */ /* 0x0000e8000c1e1100 */
[----:B--2---:R1:W-:Y:S04]  /*6afa0*/  STL [R1+0x4], R15 ;  /* 0x0000040f01007387 */ /* 0x0043e80000100800 */
[----:B-1----:R-:W2:Y:S04]  /*6afb0*/  LDL.LU R15, [R1+0x340c] ;  /* 0x00340c00010f7983 */ /* 0x002ea80000300800 */
[----:B------:R-:W0:Y:S04]  /*6afc0*/  LDL R2, [R1+0x315c] ;  /* 0x00315c0001027983 */ /* 0x000e280000100800 */
[----:B------:R-:W0:Y:S04]  /*6afd0*/  LDL R3, [R1+0x3194] ;  /* 0x0031940001037983 */ /* 0x000e280000100800 */
[----:B------:R-:W4:Y:S04]  /*6afe0*/  LDL R29, [R1+0x31a0] ;  /* 0x0031a000011d7983 */ /* 0x000f280000100800 */
[----:B------:R-:W3:Y:S01]  /*6aff0*/  LDL R25, [R1+0x317c] ;  /* 0x00317c0001197983 */ /* 0x000ee20000100800 */
[----:B0-----:R-:W-:-:S02]  /*6b000*/  @!P1 LOP3.LUT R3, R3, R2, RZ, 0x3c, !PT ;  /* 0x0000000203039212 */ /* 0x001fc400078e3cff */
[----:B--2---:R-:W-:Y:S02]  /*6b010*/  PRMT R15, RZ, 0x7610, R15 ;  /* 0x00007610ff0f7816 */ /* 0x004fe4000000000f */
[----:B------:R-:W-:-:S04]  /*6b020*/  @!P1 LOP3.LUT R2, R3, R2, RZ, 0x3c, !PT ;  /* 0x0000000203029212 */ /* 0x000fc800078e3cff */
[----:B------:R-:W-:-:S05]  /*6b030*/  @!P1 LOP3.LUT R3, R3, R2, RZ, 0x3c, !PT ;  /* 0x0000000203039212 */ /* 0x000fca00078e3cff */
[----:B------:R-:W2:Y:S04]  /*6b040*/  @!P1 LDG.E.U8 R15, desc[UR8][R2.64] ;  /* 0x00000008020f9981 */ /* 0x000ea8000c1e1100 */
[----:B---3--:R0:W-:Y:S04]  /*6b050*/  STL [R1+0x4c], R24 ;  /* 0x00004c1801007387 */ /* 0x0081e80000100800 */
[----:B0-----:R-:W3:Y:S04]  /*6b060*/  LDL R24, [R1+0x31b4] ;  /* 0x0031b40001187983 */ /* 0x001ee80000100800 */
[----:B--2---:R0:W-:Y:S04]  /*6b070*/  STL [R1+0x48], R15 ;  /* 0x0000480f01007387 */ /* 0x0041e80000100800 */
[----:B0-----:R-:W2:Y:S04]  /*6b080*/  LDL.LU R15, [R1+0x3408] ;  /* 0x00340800010f7983 */ /* 0x001ea80000300800 */
[----:B------:R-:W2:Y:S01]  /*6b090*/  LDL R3, [R1+0x3168] ;  /* 0x0031680001037983 */ /* 0x000ea20000100800 */
[----:B------:R-:W-:Y:S01]  /*6b0a0*/  PRMT R16, RZ, 0x7610, R16 ;  /* 0x00007610ff107816 */ /* 0x000fe20000000010 */
[----:B------:R-:W-:Y:S01]  /*6b0b0*/  @!P0 IMAD.MOV.U32 R2, RZ, RZ, R28 ;  /* 0x000000ffff028224 */ /* 0x000fe200078e001c */
[----:B------:R-:W-:Y:S01]  /*6b0c0*/  PRMT R0, RZ, 0x7610, R0 ;  /* 0x00007610ff007816 */ /* 0x000fe20000000000 */
[----:B------:R-:W3:Y:S04]  /*6b0d0*/  LDL R28, [R1+0x3188] ;  /* 0x00318800011c7983 */ /* 0x000ee80000100800 */
[----:B--2---:R5:W2:Y:S04]  /*6b0e0*/  @!P0 LDG.E.U8 R16, desc[UR8][R2.64] ;  /* 0x0000000802108981 */ /* 0x004aa8000c1e1100 */
[----:B------:R-:W3:Y:S01]  /*6b0f0*/  LDL R3, [R1+0x316c] ;  /* 0x00316c0001037983 */ /* 0x000ee20000100800 */
[----:B-----5:R-:W-:-:S03]  /*6b100*/  @!P1 IMAD.MOV.U32 R2, RZ, RZ, R27 ;  /* 0x000000ffff029224 */ /* 0x020fc600078e001b */
[----:B--2---:R0:W-:Y:S04]  /*6b110*/  STL [R1+0x44], R16 ;  /* 0x0000441001007387 */ /* 0x0041e80000100800 */
[----:B------:R-:W2:Y:S04]  /*6b120*/  LDL R27, [R1+0x318c] ;  /* 0x00318c00011b7983 */ /* 0x000ea80000100800 */
[----:B---3--:R4:W3:Y:S04]  /*6b130*/  @!P1 LDG.E.U8 R0, desc[UR8][R2.64] ;  /* 0x0000000802009981 */ /* 0x0088e8000c1e1100 */
[----:B0-----:R-:W5:Y:S04]  /*6b140*/  LDL R16, [R1+0x31b0] ;  /* 0x0031b00001107983 */ /* 0x001f680000100800 */
[----:B------:R-:W2:Y:S01]  /*6b150*/  LDL R3, [R1+0x3178] ;  /* 0x0031780001037983 */ /* 0x000ea20000100800 */
[----:B------:R-:W-:Y:S01]  /*6b160*/  PRMT R26, RZ, 0x7610, R26 ;  /* 0x00007610ff1a7816 */ /* 0x000fe2000000001a */
[----:B----4-:R-:W-:Y:S01]  /*6b170*/  @!P0 IMAD.MOV.U32 R2, RZ, RZ, R29 ;  /* 0x000000ffff028224 */ /* 0x010fe200078e001d */
[----:B------:R-:W-:Y:S01]  /*6b180*/  PRMT R17, RZ, 0x7610, R17 ;  /* 0x00007610ff117816 */ /* 0x000fe20000000011 */
[----:B---3--:R0:W-:Y:S04]  /*6b190*/  STL [R1+0x40], R0 ;  /* 0x0000400001007387 */ /* 0x0081e80000100800 */
[----:B0-----:R-:W3:Y:S04]  /*6b1a0*/  LDL R0, [R1+0x31c4] ;  /* 0x0031c40001007983 */ /* 0x001ee80000100800 */
[----:B--2---:R0:W2:Y:S02]  /*6b1b0*/  @!P0 LDG.E.U8 R26, desc[UR8][R2.64] ;  /* 0x00000008021a8981 */ /* 0x0040a4000c1e1100 */
[----:B0-----:R-:W-:-:S02]  /*6b1c0*/  @!P1 IMAD.MOV.U32 R2, RZ, RZ, R24 ;  /* 0x000000ffff029224 */ /* 0x001fc400078e0018 */
[----:B------:R-:W-:-:S05]  /*6b1d0*/  @!P1 IMAD.MOV.U32 R3, RZ, RZ, R25 ;  /* 0x000000ffff039224 */ /* 0x000fca00078e0019 */
[----:B------:R5:W4:Y:S01]  /*6b1e0*/  @!P1 LDG.E.U8 R17, desc[UR8][R2.64] ;  /* 0x0000000802119981 */ /* 0x000b22000c1e1100 */
[----:B------:R-:W-:Y:S02]  /*6b1f0*/  PRMT R15, RZ, 0x7610, R15 ;  /* 0x00007610ff0f7816 */ /* 0x000fe4000000000f */
[----:B------:R-:W-:Y:S01]  /*6b200*/  PRMT R14, RZ, 0x7610, R14 ;  /* 0x00007610ff0e7816 */ /* 0x000fe2000000000e */
[----:B-----5:R-:W-:Y:S02]  /*6b210*/  @!P0 IMAD.MOV.U32 R2, RZ, RZ, R16 ;  /* 0x000000ffff028224 */ /* 0x020fe400078e0010 */
[----:B------:R-:W-:-:S05]  /*6b220*/  @!P0 IMAD.MOV.U32 R3, RZ, RZ, R28 ;  /* 0x000000ffff038224 */ /* 0x000fca00078e001c */
[----:B------:R0:W5:Y:S02]  /*6b230*/  @!P0 LDG.E.U8 R15, desc[UR8][R2.64] ;  /* 0x00000008020f8981 */ /* 0x000164000c1e1100 */
[----:B0-----:R-:W-:Y:S02]  /*6b240*/  @!P1 IMAD.MOV.U32 R3, RZ, RZ, R27 ;  /* 0x000000ffff039224 */ /* 0x001fe400078e001b */
[----:B---3--:R-:W-:Y:S01]  /*6b250*/  @!P1 IMAD.MOV.U32 R2, RZ, RZ, R0 ;  /* 0x000000ffff029224 */ /* 0x008fe200078e0000 */
[----:B--2---:R0:W-:Y:S04]  /*6b260*/  STL [R1+0x3c], R26 ;  /* 0x00003c1a01007387 */ /* 0x0041e80000100800 */
[----:B------:R-:W2:Y:S04]  /*6b270*/  LDL R25, [R1+0x31c0] ;  /* 0x0031c00001197983 */ /* 0x000ea80000100800 */
[----:B------:R-:W3:Y:S04]  /*6b280*/  LDL R24, [R1+0x319c] ;  /* 0x00319c0001187983 */ /* 0x000ee80000100800 */
[----:B------:R2:W3:Y:S04]  /*6b290*/  @!P1 LDG.E.U8 R14, desc[UR8][R2.64] ;  /* 0x00000008020e9981 */ /* 0x0004e8000c1e1100 */
[----:B0-----:R-:W3:Y:S04]  /*6b2a0*/  LDL R26, [R1+0x3198] ;  /* 0x00319800011a7983 */ /* 0x001ee80000100800 */
[----:B----4-:R0:W-:Y:S04]  /*6b2b0*/  STL [R1+0x38], R17 ;  /* 0x0000381101007387 */ /* 0x0101e80000100800 */
[----:B------:R-:W4:Y:S04]  /*6b2c0*/  LDL R28, [R1+0x31a8] ;  /* 0x0031a800011c7983 */ /* 0x000f280000100800 */
[----:B------:R-:W4:Y:S04]  /*6b2d0*/  LDL R16, [R1+0x31d0] ;  /* 0x0031d00001107983 */ /* 0x000f280000100800 */
[----:B0-----:R-:W4:Y:S04]  /*6b2e0*/  LDL R17, [R1+0x31d4] ;  /* 0x0031d40001117983 */ /* 0x001f280000100800 */
[----:B-----5:R0:W-:Y:S04]  /*6b2f0*/  STL [R1+0x33f0], R15 ;  /* 0x0033f00f01007387 */ /* 0x0201e80000100800 */
[----:B------:R-:W5:Y:S04]  /*6b300*/  LDL R27, [R1+0x31ac] ;  /* 0x0031ac00011b7983 */ /* 0x000f680000100800 */
[----:B------:R-:W5:Y:S01]  /*6b310*/  LDL R0, [R1+0x31e4] ;  /* 0x0031e40001007983 */ /* 0x000f620000100800 */
[----:B0-----:R-:W-:Y:S01]  /*6b320*/  PRMT R15, RZ, 0x7610, R15 ;  /* 0x00007610ff0f7816 */ /* 0x001fe2000000000f */
[----:B--2---:R-:W-:-:S02]  /*6b330*/  @!P0 IMAD.MOV.U32 R2, RZ, RZ, R25 ;  /* 0x000000ffff028224 */ /* 0x004fc400078e0019 */
[----:B---3--:R0:W-:Y:S04]  /*6b340*/  STL [R1+0x33f4], R14 ;  /* 0x0033f40e01007387 */ /* 0x0081e80000100800 */
[----:B------:R-:W2:Y:S01]  /*6b350*/  LDL R25, [R1+0x31e0] ;  /* 0x0031e00001197983 */ /* 0x000ea20000100800 */
[----:B------:R-:W-:-:S03]  /*6b360*/  @!P0 IMAD.MOV.U32 R3, RZ, RZ, R26 ;  /* 0x000000ffff038224 */ /* 0x000fc600078e001a */
[----:B------:R-:W3:Y:S04]  /*6b370*/  LDL R26, [R1+0x31b8] ;  /* 0x0031b800011a7983 */ /* 0x000ee80000100800 */
[----:B------:R1:W3:Y:S02]  /*6b380*/  @!P0 LDG.E.U8 R15, desc[UR8][R2.64] ;  /* 0x00000008020f8981 */ /* 0x0002e4000c1e1100 */
[----:B-1----:R-:W-:Y:S02]  /*6b390*/  @!P1 IMAD.MOV.U32 R3, RZ, RZ, R24 ;  /* 0x000000ffff039224 */ /* 0x002fe400078e0018 */
[----:B------:R-:W3:Y:S01]  /*6b3a0*/  LDL R24, [R1+0x31bc] ;  /* 0x0031bc0001187983 */ /* 0x000ee20000100800 */
[----:B----4-:R-:W-:-:S03]  /*6b3b0*/  @!P1 IMAD.MOV.U32 R2, RZ, RZ, R17 ;  /* 0x000000ffff029224 */ /* 0x010fc600078e0011 */
[----:B------:R-:W4:Y:S01]  /*6b3c0*/  LDL R17, [R1+0x31f4] ;  /* 0x0031f40001117983 */ /* 0x000f220000100800 */
[----:B0-----:R-:W-:Y:S02]  /*6b3d0*/  PRMT R14, RZ, 0x7610, R14 ;  /* 0x00007610ff0e7816 */ /* 0x001fe4000000000e */
[----:B------:R-:W-:-:S04]  /*6b3e0*/  PRMT R10, RZ, 0x7610, R10 ;  /* 0x00007610ff0a7816 */ /* 0x000fc8000000000a */
[----:B------:R0:W4:Y:S01]  /*6b3f0*/  @!P1 LDG.E.U8 R14, desc[UR8][R2.64] ;  /* 0x00000008020e9981 */ /* 0x000122000c1e1100 */
[----:B------:R-:W-:Y:S01]  /*6b400*/  PRMT R9, RZ, 0x7610, R9 ;  /* 0x00007610ff097816 */ /* 0x000fe20000000009 */
[----:B0-----:R-:W-:Y:S02]  /*6b410*/  @!P0 IMAD.MOV.U32 R2, RZ, RZ, R16 ;  /* 0x000000ffff028224 */ /* 0x001fe400078e0010 */
[----:B------:R-:W-:Y:S01]  /*6b420*/  @!P0 IMAD.MOV.U32 R3, RZ, RZ, R28 ;  /* 0x000000ffff038224 */ /* 0x000fe200078e001c */
[----:B------:R-:W-:Y:S02]  /*6b430*/  PRMT R6, RZ, 0x7610, R6 ;  /* 0x00007610ff067816 */ /* 0x000fe40000000006 */
[----:B------:R-:W-:Y:S01]  /*6b440*/  PRMT R5, RZ, 0x7610, R5 ;  /* 0x00007610ff057816 */ /* 0x000fe20000000005 */
[----:B------:R-:W4:Y:S04]  /*6b450*/  LDL R16, [R1+0x31c8] ;  /* 0x0031c80001107983 */ /* 0x000f280000100800 */
[----:B------:R5:W4:Y:S02]  /*6b460*/  @!P0 LDG.E.U8 R10, desc[UR8][R2.64] ;  /* 0x00000008020a8981 */ /* 0x000b24000c1e1100 */
[----:B-----5:R-:W-:-:S02]  /*6b470*/  @!P1 IMAD.MOV.U32 R2, RZ, RZ, R0 ;  /* 0x000000ffff029224 */ /* 0x020fc400078e0000 */
[----:B------:R-:W-:-:S05]  /*6b480*/  @!P1 IMAD.MOV.U32 R3, RZ, RZ, R27 ;  /* 0x000000ffff039224 */ /* 0x000fca00078e001b */
[----:B------:R2:W5:Y:S02]  /*6b490*/  @!P1 LDG.E.U8 R9, desc[UR8][R2.64] ;  /* 0x0000000802099981 */ /* 0x000564000c1e1100 */
[----:B--2---:R-:W-:Y:S02]  /*6b4a0*/  @!P0 IMAD.MOV.U32 R2, RZ, RZ, R25 ;  /* 0x000000ffff028224 */ /* 0x004fe400078e0019 */
[----:B---3--:R-:W-:-:S05]  /*6b4b0*/  @!P0 IMAD.MOV.U32 R3, RZ, RZ, R26 ;  /* 0x000000ffff038224 */ /* 0x008fca00078e001a */
[----:B------:R4:W2:Y:S04]  /*6b4c0*/  @!P0 LDG.E.U8 R6, desc[UR8][R2.64] ;  /* 0x0000000802068981 */ /* 0x0008a8000c1e1100 */
[----:B------:R0:W-:Y:S01]  /*6b4d0*/  STL [R1+0x34], R15 ;  /* 0x0000340f01007387 */ /* 0x0001e20000100800 */
[----:B----4-:R-:W-:Y:S02]  /*6b4e0*/  @!P1 IMAD.MOV.U32 R2, RZ, RZ, R17 ;  /* 0x000000ffff029224 */ /* 0x010fe400078e0011 */
[----:B------:R-:W-:Y:S01]  /*6b4f0*/  @!P1 IMAD.MOV.U32 R3, RZ, RZ, R24 ;  /* 0x000000ffff039224 */ /* 0x000fe200078e0018 */
[----:B0-----:R-:W3:Y:S04]  /*6b500*/  LDL R15, [R1+0x31f0] ;  /* 0x0031f000010f7983 */ /* 0x001ee80000100800 */
[----:B------:R0:W4:Y:S01]  /*6b510*/  @!P1 LDG.E.U8 R5, desc[UR8][R2.64] ;  /* 0x0000000802059981 */ /* 0x000122000c1e1100 */
[----:B------:R-:W-:-:S03]  /*6b520*/  PRMT R11, RZ, 0x7610, R11 ;  /* 0x00007610ff0b7816 */ /* 0x000fc6000000000b */
[----:B------:R-:W-:Y:S04]  /*6b530*/  STL [R1+0x33d0], R10 ;  /* 0x0033d00a01007387 */ /* 0x000fe80000100800 */
[----:B------:R1:W-:Y:S04]  /*6b540*/  STL [R1+0x30], R14 ;  /* 0x0000300e01007387 */ /* 0x0003e80000100800 */
[----:B------:R-:W4:Y:S04]  /*6b550*/  LDL R0, [R1+0x3204] ;  /* 0x0032040001007983 */ /* 0x000f280000100800 */
[----:B-1----:R-:W4:Y:S04]  /*6b560*/  LDL R14, [R1+0x31cc] ;  /* 0x0031cc00010e7983 */ /* 0x002f280000100800 */
[----:B-----5:R1:W-:Y:S01]  /*6b570*/  STL [R1+0x33d4], R9 ;  /* 0x0033d40901007387 */ /* 0x0203e20000100800 */
[----:B0-----:R-:W-:-:S03]  /*6b580*/  @!P0 IMAD.MOV.U32 R3, RZ, RZ, R16 ;  /* 0x000000ffff038224 */ /* 0x001fc600078e0010 */
[----:B--2---:R-:W-:Y:S04]  /*6b590*/  STL [R1+0x33a8], R6 ;  /* 0x0033a80601007387 */ /* 0x004fe80000100800 */
[----:B------:R-:W2:Y:S04]  /*6b5a0*/  LDL R10, [R1+0x31d8] ;  /* 0x0031d800010a7983 */ /* 0x000ea80000100800 */
[----:B-1----:R-:W5:Y:S01]  /*6b5b0*/  LDL R9, [R1+0x3200] ;  /* 0x0032000001097983 */ /* 0x002f620000100800 */
[----:B---3--:R-:W-:-:S03]  /*6b5c0*/  @!P0 IMAD.MOV.U32 R2, RZ, RZ, R15 ;  /* 0x000000ffff028224 */ /* 0x008fc600078e000f */
[----:B----4-:R0:W-:Y:S04]  /*6b5d0*/  STL [R1+0x33ac], R5 ;  /* 0x0033ac0501007387 */ /* 0x0101e80000100800 */
[----:B------:R-:W3:Y:S04]  /*6b5e0*/  LDL R15, [R1+0x31dc] ;  /* 0x0031dc00010f7983 */ /* 0x000ee80000100800 */
[----:B------:R1:W4:Y:S04]  /*6b5f0*/  @!P0 LDG.E.U8 R11, desc[UR8][R2.64] ;  /* 0x00000008020b8981 */ /* 0x000328000c1e1100 */
[----:B0-----:R-:W4:Y:S01]  /*6b600*/  LDL R5, [R1+0x3214] ;  /* 0x0032140001057983 */ /* 0x001f220000100800 */
[----:B------:R-:W-:-:S02]  /*6b610*/  PRMT R13, RZ, 0x7610, R13 ;  /* 0x00007610ff0d7816 */ /* 0x000fc4000000000d */
[----:B------:R-:W-:Y:S01]  /*6b620*/  PRMT R7, RZ, 0x7610, R7 ;  /* 0x00007610ff077816 */ /* 0x000fe20000000007 */
[----:B-1----:R-:W-:Y:S02]  /*6b630*/  @!P1 IMAD.MOV.U32 R2, RZ, RZ, R0 ;  /* 0x000000ffff029224 */ /* 0x002fe400078e0000 */
[----:B------:R-:W-:-:S05]  /*6b640*/  @!P1 IMAD.MOV.U32 R3, RZ, RZ, R14 ;  /* 0x000000ffff039224 */ /* 0x000fca00078e000e */
[----:B------:R2:W4:Y:S01]  /*6b650*/  @!P1 LDG.E.U8 R13, desc[UR8][R2.64] ;  /* 0x00000008020d9981 */ /* 0x000522000c1e1100 */
[----:B------:R-:W-:Y:S01]  /*6b660*/  PRMT R12, RZ, 0x7610, R12 ;  /* 0x00007610ff0c7816 */ /* 0x000fe2000000000c */
[----:B--2---:R-:W-:Y:S02]  /*6b670*/  @!P0 IMAD.MOV.U32 R3, RZ, RZ, R10 ;  /* 0x000000ffff038224 */ /* 0x004fe400078e000a */
[----:B-----5:R-:W-:-:S05]  /*6b680*/  @!P0 IMAD.MOV.U32 R2, RZ, RZ, R9 ;  /* 0x000000ffff028224 */ /* 0x020fca00078e0009 */
[----:B------:R3:W2:Y:S02]  /*6b690*/  @!P0 LDG.E.U8 R7, desc[UR8][R2.64] ;  /* 0x0000000802078981 */ /* 0x0006a4000c1e1100 */
[----:B---3--:R-:W-:Y:S02]  /*6b6a0*/  @!P1 IMAD.MOV.U32 R3, RZ, RZ, R15 ;  /* 0x000000ffff039224 */ /* 0x008fe400078e000f */
[----:B----4-:R0:W-:Y:S04]  /*6b6b0*/  STL [R1+0x33f8], R11 ;  /* 0x0033f80b01007387 */ /* 0x0101e80000100800 */
[----:B------:R-:W3:Y:S04]  /*6b6c0*/  LDL R14, [R1+0x31e8] ;  /* 0x0031e800010e7983 */ /* 0x000ee80000100800 */
[----:B------:R-:W4:Y:S04]  /*6b6d0*/  LDL R6, [R1+0x3210] ;  /* 0x0032100001067983 */ /* 0x000f280000100800 */
[----:B------:R-:W5:Y:S01]  /*6b6e0*/  LDL R0, [R1+0x3224] ;  /* 0x0032240001007983 */ /* 0x000f620000100800 */
[----:B------:R-:W-:-:S03]  /*6b6f0*/  @!P1 IMAD.MOV.U32 R2, RZ, RZ, R5 ;  /* 0x000000ffff029224 */ /* 0x000fc600078e0005 */
[----:B0-----:R-:W5:Y:S04]  /*6b700*/  LDL R11, [R1+0x31ec] ;  /* 0x0031ec00010b7983 */ /* 0x001f680000100800 */
[----:B------:R0:W5:Y:S04]  /*6b710*/  @!P1 LDG.E.U8 R12, desc[UR8][R2.64] ;  /* 0x00000008020c9981 */ /* 0x000168000c1e1100 */
[----:B------:R-:W-:Y:S04]  /*6b720*/  STL [R1+0x33fc], R13 ;  /* 0x0033fc0d01007387 */ /* 0x000fe80000100800 */
[----:B------:R-:W5:Y:S04]  /*6b730*/  LDL R10, [R1+0x31f8] ;  /* 0x0031f800010a7983 */ /* 0x000f680000100800 */
[----:B------:R-:W5:Y:S01]  /*6b740*/  LDL R9, [R1+0x3220] ;  /* 0x0032200001097983 */ /* 0x000f620000100800 */
[----:B0-----:R-:W-:-:S03]  /*6b750*/  PRMT R2, RZ, 0x7610, R2 ;  /* 0x00007610ff027816 */ /* 0x001fc60000000002 */
[----:B--2---:R-:W-:Y:S04]  /*6b760*/  STL [R1+0x33e8], R7 ;  /* 0x0033e80701007387 */ /* 0x004fe80000100800 */
[----:B------:R-:W2:Y:S01]  /*6b770*/  LDL R5, [R1+0x3234] ;  /* 0x0032340001057983 */ /* 0x000ea20000100800 */
[----:B---3--:R-:W-:Y:S02]  /*6b780*/  @!P0 IMAD.MOV.U32 R17, RZ, RZ, R14 ;  /* 0x000000ffff118224 */ /* 0x008fe400078e000e */
[----:B----4-:R-:W-:-:S05]  /*6b790*/  @!P0 IMAD.MOV.U32 R16, RZ, RZ, R6 ;  /* 0x000000ffff108224 */ /* 0x010fca00078e0006 */
[----:B------:R0:W3:Y:S04]  /*6b7a0*/  @!P0 LDG.E.U8 R2, desc[UR8][R16.64] ;  /* 0x0000000810028981 */ /* 0x0000e8000c1e1100 */
[----:B-----5:R-:W-:Y:S04]  /*6b7b0*/  STL [R1+0x33ec], R12 ;  /* 0x0033ec0c01007387 */ /* 0x020fe80000100800 */
[----:B------:R-:W4:Y:S01]  /*6b7c0*/  LDL R6, [R1+0x31fc] ;  /* 0x0031fc0001067983 */ /* 0x000f220000100800 */
[----:B------:R-:W-:Y:S01]  /*6b7d0*/  PRMT R8, RZ, 0x7610, R8 ;  /* 0x00007610ff087816 */ /* 0x000fe20000000008 */
[----:B0-----:R-:W-:-:S02]  /*6b7e0*/  @!P1 IMAD.MOV.U32 R16, RZ, RZ, R0 ;  /* 0x000000ffff109224 */ /* 0x001fc400078e0000 */
[----:B------:R-:W-:-:S05]  /*6b7f0*/  @!P1 IMAD.MOV.U32 R17, RZ, RZ, R11 ;  /* 0x000000ffff119224 */ /* 0x000fca00078e000b */
[----:B------:R0:W5:Y:S01]  /*6b800*/  @!P1 LDG.E.U8 R8, desc[UR8][R16.64] ;  /* 0x0000000810089981 */ /* 0x000162000c1e1100 */
[----:B------:R-:W-:Y:S01]  /*6b810*/  PRMT R4, RZ, 0x7610, R4 ;  /* 0x00007610ff047816 */ /* 0x000fe20000000004 */
[----:B0-----:R-:W-:Y:S02]  /*6b820*/  @!P0 IMAD.MOV.U32 R16, RZ, RZ, R9 ;  /* 0x000000ffff108224 */ /* 0x001fe400078e0009 */
[----:B------:R-:W-:-:S05]  /*6b830*/  @!P0 IMAD.MOV.U32 R17, RZ, RZ, R10 ;  /* 0x000000ffff118224 */ /* 0x000fca00078e000a */
[----:B------:R2:W5:Y:S01]  /*6b840*/  @!P0 LDG.E.U8 R4, desc[UR8][R16.64] ;  /* 0x0000000810048981 */ /* 0x000562000c1e1100 */
[----:B------:R-:W-:Y:S01]  /*6b850*/  PRMT R3, RZ, 0x7610, R3 ;  /* 0x00007610ff037816 */ /* 0x000fe20000000003 */
[----:B--2---:R-:W-:Y:S02]  /*6b860*/  @!P1 IMAD.MOV.U32 R16, RZ, RZ, R5 ;  /* 0x000000ffff109224 */ /* 0x004fe400078e0005 */
[----:B---3--:R0:W-:Y:S04]  /*6b870*/  STL [R1+0x33d8], R2 ;  /* 0x0033d80201007387 */ /* 0x0081e80000100800 */
[----:B------:R-:W2:Y:S01]  /*6b880*/  LDL R0, [R1+0x3230] ;  /* 0x0032300001007983 */ /* 0x000ea20000100800 */
[----:B----4-:R-:W-:-:S03]  /*6b890*/  @!P1 IMAD.MOV.U32 R17, RZ, RZ, R6 ;  /* 0x000000ffff119224 */ /* 0x010fc600078e0006 */
[----:B0-----:R-:W3:Y:S04]  /*6b8a0*/  LDL R2, [R1+0x3208] ;  /* 0x0032080001027983 */ /* 0x001ee80000100800 */
[----:B------:R2:W4:Y:S04]  /*6b8b0*/  @!P1 LDG.E.U8 R3, desc[UR8][R16.64] ;  /* 0x0000000810039981 */ /* 0x000528000c1e1100 */
[----:B-----5:R0:W-:Y:S04]  /*6b8c0*/  STL [R1+0x33dc], R8 ;  /* 0x0033dc0801007387 */ /* 0x0201e80000100800 */
[----:B------:R-:W5:Y:S04]  /*6b8d0*/  LDL R11, [R1+0x320c] ;  /* 0x00320c00010b7983 */ /* 0x000f680000100800 */
[----:B------:R-:W5:Y:S04]  /*6b8e0*/  LDL R10, [R1+0x3244] ;  /* 0x00324400010a7983 */ /* 0x000f680000100800 */
[----:B------:R-:W5:Y:S04]  /*6b8f0*/  LDL R9, [R1+0x3218] ;  /* 0x0032180001097983 */ /* 0x000f680000100800 */
[----:B0-----:R-:W5:Y:S04]  /*6b900*/  LDL R8, [R1+0x3240] ;  /* 0x0032400001087983 */ /* 0x001f680000100800 */
[----:B------:R0:W-:Y:S04]  /*6b910*/  STL [R1+0x33b0], R4 ;  /* 0x0033b00401007387 */ /* 0x0001e80000100800 */
[----:B------:R-:W5:Y:S04]  /*6b920*/  LDL R7, [R1+0x321c] ;  /* 0x00321c0001077983 */ /* 0x000f680000100800 */
[----:B------:R-:W5:Y:S04]  /*6b930*/  LDL R6, [R1+0x324c] ;  /* 0x00324c0001067983 */ /* 0x000f680000100800 */
[----:B------:R-:W5:Y:S04]  /*6b940*/  LDL R5, [R1+0x3228] ;  /* 0x0032280001057983 */ /* 0x000f680000100800 */
[----:B0-----:R-:W5:Y:S01]  /*6b950*/  LDL R4, [R1+0x3248] ;  /* 0x0032480001047983 */ /* 0x001f620000100800 */
[----:B--2---:R-:W-:-:S02]  /*6b960*/  @!P0 IMAD.MOV.U32 R16, RZ, RZ, R0 ;  /* 0x000000ffff108224 */ /* 0x004fc400078e0000 */
[----:B---3--:R-:W-:Y:S01]  /*6b970*/  @!P0 IMAD.MOV.U32 R17, RZ, RZ, R2 ;  /* 0x000000ffff118224 */ /* 0x008fe200078e0002 */
[----:B----4-:R-:W-:Y:S04]  /*6b980*/  STL [R1+0x33b4], R3 ;  /* 0x0033b40301007387 */ /* 0x010fe80000100800 */
[----:B------:R-:W2:Y:S04]  /*6b990*/  LDL R2, [R1+0x322c] ;  /* 0x00322c0001027983 */ /* 0x000ea80000100800 */
[----:B------:R-:W3:Y:S01]  /*6b9a0*/  LDL R0, [R1+0x3254] ;  /* 0x0032540001007983 */ /* 0x000ee20000100800 */
[----:B------:R-:W-:-:S02]  /*6b9b0*/  PRMT R18, RZ, 0x7610, R18 ;  /* 0x00007610ff127816 */ /* 0x000fc40000000012 */
[----:B------:R-:W-:-:S04]  /*6b9c0*/  PRMT R19, RZ, 0x7610, R19 ;  /* 0x00007610ff137816 */ /* 0x000fc80000000013 */
[----:B------:R5:W4:Y:S01]  /*6b9d0*/  @!P0 LDG.E.U8 R18, desc[UR8][R16.64] ;  /* 0x0000000810128981 */ /* 0x000b22000c1e1100 */
[----:B------:R-:W-:Y:S01]  /*6b9e0*/  PRMT R20, RZ, 0x7610, R20 ;  /* 0x00007610ff147816 */ /* 0x000fe20000000014 */
[----:B-----5:R-:W-:Y:S02]  /*6b9f0*/  @!P1 IMAD.MOV.U32 R16, RZ, RZ, R10 ;  /* 0x000000ffff109224 */ /* 0x020fe400078e000a */
[----:B------:R-:W-:-:S05]  /*6ba00*/  @!P1 IMAD.MOV.U32 R17, RZ, RZ, R11 ;  /* 0x000000ffff119224 */ /* 0x000fca00078e000b */
[----:B------:R0:W5:Y:S01]  /*6ba10*/  @!P1 LDG.E.U8 R19, desc[UR8][R16.64] ;  /* 0x0000000810139981 */ /* 0x000162000c1e1100 */
[----:B------:R-:W-:Y:S01]  /*6ba20*/  PRMT R21, RZ, 0x7610, R21 ;  /* 0x00007610ff157816 */ /* 0x000fe20000000015 */
[----:B0-----:R-:W-:Y:S02]  /*6ba30*/  @!P0 IMAD.MOV.U32 R16, RZ, RZ, R8 ;  /* 0x000000ffff108224 */ /* 0x001fe400078e0008 */
        /* <DEDUP_REMOVED lines=9> */
[----:B------:R2:W5:Y:S02]  /*6bad0*/  @!P0 LDG.E.U8 R22, desc[UR8][R16.64] ;  /* 0x0000000810168981 */ /* 0x000564000c1e1100 */
[----:B--2---:R-:W-:Y:S02]  /*6bae0*/  @!P1 IMAD.MOV.U32 R17, RZ, RZ, R2 ;  /* 0x000000ffff119224 */ /* 0x004fe400078e0002 */
[----:B---3--:R-:W-:-:S05]  /*6baf0*/  @!P1 IMAD.MOV.U32 R16, RZ, RZ, R0 ;  /* 0x000000ffff109224 */ /* 0x008fca00078e0000 */
[----:B------:R0:W2:Y:S01]  /*6bb00*/  @!P1 LDG.E.U8 R23, desc[UR8][R16.64] ;  /* 0x0000000810179981 */ /* 0x0000a2000c1e1100 */
[----:B------:R-:W1:Y:S01]  /*6bb10*/  S2R R9, SR_TID.X ;  /* 0x0000000000097919 */ /* 0x000e620000002100 */
[----:B------:R-:W3:Y:S02]  /*6bb20*/  S2R R24, SR_TID.X ;  /* 0x0000000000187919 */ /* 0x000ee40000002100 */
[----:B----4-:R-:W-:Y:S01]  /*6bb30*/  STL [R1+0x3400], R18 ;  /* 0x0034001201007387 */ /* 0x010fe20000100800 */
[--C-:B-1----:R-:W-:Y:S01]  /*6bb40*/  SHF.R.U32.HI R0, RZ, 0x2, R9.reuse ;  /* 0x00000002ff007819 */ /* 0x102fe20000011609 */
[----:B0-----:R-:W-:Y:S01]  /*6bb50*/  IMAD.SHL.U32 R16, R9, 0x40, RZ ;  /* 0x0000004009107824 */ /* 0x001fe200078e00ff */
[----:B------:R-:W-:Y:S02]  /*6bb60*/  SHF.R.S32.HI R27, RZ, 0x1, R9 ;  /* 0x00000001ff1b7819 */ /* 0x000fe40000011409 */
[----:B------:R-:W-:Y:S02]  /*6bb70*/  SGXT.U32 R0, R0, 0x3 ;  /* 0x000000030000781a */ /* 0x000fe40000000000 */
[----:B------:R-:W-:-:S02]  /*6bb80*/  SGXT R27, R27, 0x1 ;  /* 0x000000011b1b781a */ /* 0x000fc40000000200 */
[----:B------:R-:W-:-:S04]  /*6bb90*/  LOP3.LUT R0, R0, 0x40, R16, 0xf8, !PT ;  /* 0x0000004000007812 */ /* 0x000fc800078ef810 */
[----:B------:R-:W-:Y:S02]  /*6bba0*/  LOP3.LUT R27, R0, 0x88, R27, 0xf8, !PT ;  /* 0x00000088001b7812 */ /* 0x000fe400078ef81b */
[C---:B---3--:R-:W-:Y:S01]  /*6bbb0*/  LOP3.LUT R0, R24.reuse, 0x7, RZ, 0xc0, !PT ;  /* 0x0000000718007812 */ /* 0x048fe200078ec0ff */
[----:B------:R-:W-:Y:S01]  /*6bbc0*/  IMAD.SHL.U32 R16, R24, 0x2, RZ ;  /* 0x0000000218107824 */ /* 0x000fe200078e00ff */
[----:B-----5:R-:W-:Y:S04]  /*6bbd0*/  STL [R1+0x3404], R19 ;  /* 0x0034041301007387 */ /* 0x020fe80000100800 */
[----:B------:R-:W-:Y:S04]  /*6bbe0*/  LDS.U8 R3, [R27+UR5+0x10] ;  /* 0x000010051b037984 */ /* 0x000fe80008000000 */
[----:B------:R-:W-:Y:S01]  /*6bbf0*/  LDS.U8 R2, [R27+UR5+0x20] ;  /* 0x000020051b027984 */ /* 0x000fe20008000000 */
[----:B------:R-:W-:-:S02]  /*6bc00*/  IMAD R0, R0, 0x90, RZ ;  /* 0x0000009000007824 */ /* 0x000fc400078e02ff */
[----:B------:R-:W-:Y:S01]  /*6bc10*/  IMAD.SHL.U32 R24, R24, 0x20, RZ ;  /* 0x0000002018187824 */ /* 0x000fe200078e00ff */
[----:B------:R-:W-:Y:S02]  /*6bc20*/  LDS.U8 R17, [R27+UR5+0x110] ;  /* 0x000110051b117984 */ /* 0x000fe40008000000 */
[----:B------:R-:W-:Y:S02]  /*6bc30*/  LOP3.LUT R0, R0, 0x30, R16, 0x78, !PT ;  /* 0x0000003000007812 */ /* 0x000fe400078e7810 */
[----:B------:R-:W-:Y:S02]  /*6bc40*/  LDS.U8 R16, [R27+UR5+0x100] ;  /* 0x000100051b107984 */ /* 0x000fe40008000000 */
[----:B------:R-:W-:Y:S02]  /*6bc50*/  LOP3.LUT R0, R0, 0x400, R24, 0xf8, !PT ;  /* 0x0000040000007812 */ /* 0x000fe400078ef818 */
[----:B------:R-:W-:Y:S04]  /*6bc60*/  STL [R1+0x33e0], R22 ;  /* 0x0033e01601007387 */ /* 0x000fe80000100800 */
[----:B--2---:R-:W-:Y:S04]  /*6bc70*/  STL [R1+0x33e4], R23 ;  /* 0x0033e41701007387 */ /* 0x004fe80000100800 */
[----:B------:R-:W-:Y:S04]  /*6bc80*/  STL [R1+0x33b8], R0 ;  /* 0x0033b80001007387 */ /* 0x000fe80000100800 */
[----:B------:R-:W0:Y:S04]  /*6bc90*/  LDS.U8 R0, [R27+UR5] ;  /* 0x000000051b007984 */ /* 0x000e280008000000 */
[----:B0-----:R-:W-:Y:S04]  /*6bca0*/  STL [R1+0x8], R0 ;  /* 0x0000080001007387 */ /* 0x001fe80000100800 */
[----:B------:R-:W0:Y:S04]  /*6bcb0*/  LDS.U8 R0, [R27+UR5+0x30] ;  /* 0x000030051b007984 */ /* 0x000e280008000000 */
[----:B------:R-:W-:Y:S04]  /*6bcc0*/  STL [R1], R3 ;  /* 0x0000000301007387 */ /* 0x000fe80000100800 */
[----:B------:R-:W-:Y:S04]  /*6bcd0*/  STL [R1+0x78c], R2 ;  /* 0x00078c0201007387 */ /* 0x000fe80000100800 */
[----:B------:R-:W-:Y:S04]  /*6bce0*/  STL [R1+0x33bc], R16 ;  /* 0x0033bc1001007387 */ /* 0x000fe80000100800 */
[----:B------:R-:W1:Y:S04]  /*6bcf0*/  LDS.U8 R2, [R27+UR5+0x120] ;  /* 0x000120051b027984 */ /* 0x000e680008000000 */
[----:B------:R-:W-:Y:S04]  /*6bd00*/  LDS.U8 R3, [R27+UR5+0x200] ;  /* 0x000200051b037984 */ /* 0x000fe80008000000 */
[----:B0-----:R-:W-:Y:S04]  /*6bd10*/  STL [R1+0x788], R0 ;  /* 0x0007880001007387 */ /* 0x001fe80000100800 */
[----:B------:R-:W0:Y:S04]  /*6bd20*/  LDS.U8 R0, [R27+UR5+0x130] ;  /* 0x000130051b007984 */ /* 0x000e280008000000 */
[----:B------:R-:W-:Y:S04]  /*6bd30*/  STL [R1+0x33c0], R17 ;  /* 0x0033c01101007387 */ /* 0x000fe80000100800 */
[----:B-1----:R-:W-:Y:S04]  /*6bd40*/  STL [R1+0x7a8], R2 ;  /* 0x0007a80201007387 */ /* 0x002fe80000100800 */
[----:B------:R-:W1:Y:S04]  /*6bd50*/  LDS.U8 R2, [R27+UR5+0x210] ;  /* 0x000210051b027984 */ /* 0x000e680008000000 */
[----:B0-----:R-:W-:Y:S04]  /*6bd60*/  STL [R1+0x7a4], R0 ;  /* 0x0007a40001007387 */ /* 0x001fe80000100800 */
[----:B------:R-:W0:Y:S04]  /*6bd70*/  LDS.U8 R0, [R27+UR5+0x220] ;  /* 0x000220051b007984 */ /* 0x000e280008000000 */
[----:B------:R-:W-:Y:S04]  /*6bd80*/  STL [R1+0xad8], R3 ;  /* 0x000ad80301007387 */ /* 0x000fe80000100800 */
[----:B------:R-:W2:Y:S04]  /*6bd90*/  LDS.U8 R3, [R27+UR5+0x230] ;  /* 0x000230051b037984 */ /* 0x000ea80008000000 */
[----:B-1----:R-:W-:Y:S04]  /*6bda0*/  STL [R1+0xad4], R2 ;  /* 0x000ad40201007387 */ /* 0x002fe80000100800 */
[----:B------:R-:W1:Y:S04]  /*6bdb0*/  LDS.U8 R2, [R27+UR5+0x300] ;  /* 0x000300051b027984 */ /* 0x000e680008000000 */
[----:B0-----:R-:W-:Y:S04]  /*6bdc0*/  STL [R1+0xe1c], R0 ;  /* 0x000e1c0001007387 */ /* 0x001fe80000100800 */
[----:B------:R-:W0:Y:S04]  /*6bdd0*/  LDS.U8 R0, [R27+UR5+0x310] ;  /* 0x000310051b007984 */ /* 0x000e280008000000 */
[----:B--2---:R-:W-:Y:S04]  /*6bde0*/  STL [R1+0xe18], R3 ;  /* 0x000e180301007387 */ /* 0x004fe80000100800 */
        /* <DEDUP_REMOVED lines=28> */
[----:B------:R-:W0:Y:S01]  /*6bfb0*/  LDS.U8 R0, [R27+UR5+0x700] ;  /* 0x000700051b007984 */ /* 0x000e220008000000 */
[----:B------:R-:W-:-:S03]  /*6bfc0*/  LOP3.LUT R29, R27, 0x8, RZ, 0x3c, !PT ;  /* 0x000000081b1d7812 */ /* 0x000fc600078e3cff */
[----:B--2---:R-:W-:Y:S04]  /*6bfd0*/  STL [R1+0x3384], R3 ;  /* 0x0033840301007387 */ /* 0x004fe80000100800 */
[----:B------:R-:W2:Y:S04]  /*6bfe0*/  LDS.U8 R3, [R27+UR5+0x710] ;  /* 0x000710051b037984 */ /* 0x000ea80008000000 */
[----:B-1----:R-:W-:Y:S04]  /*6bff0*/  STL [R1+0x3380], R2 ;  /* 0x0033800201007387 */ /* 0x002fe80000100800 */
[----:B------:R-:W1:Y:S04]  /*6c000*/  LDS.U8 R2, [R27+UR5+0x720] ;  /* 0x000720051b027984 */ /* 0x000e680008000000 */
[----:B------:R-:W3:Y:S04]  /*6c010*/  LDS.U8 R24, [R29+UR5] ;  /* 0x000000051d187984 */ /* 0x000ee80008000000 */
[----:B------:R-:W-:Y:S04]  /*6c020*/  LDS.U8 R25, [R29+UR5+0x10] ;  /* 0x000010051d197984 */ /* 0x000fe80008000000 */
[----:B------:R-:W-:Y:S04]  /*6c030*/  LDS.U8 R26, [R29+UR5+0x100] ;  /* 0x000100051d1a7984 */ /* 0x000fe80008000000 */
[----:B0-----:R-:W-:Y:S04]  /*6c040*/  STL [R1+0x3370], R0 ;  /* 0x0033700001007387 */ /* 0x001fe80000100800 */
[----:B------:R-:W0:Y:S04]  /*6c050*/  LDS.U8 R0, [R27+UR5+0x730] ;  /* 0x000730051b007984 */ /* 0x000e280008000000 */
[----:B--2---:R-:W-:Y:S04]  /*6c060*/  STL [R1+0x336c], R3 ;  /* 0x00336c0301007387 */ /* 0x004fe80000100800 */
[----:B------:R-:W-:Y:S01]  /*6c070*/  LDS.U8 R3, [R29+UR5+0x130] ;  /* 0x000130051d037984 */ /* 0x000fe20008000000 */
[----:B------:R-:W2:Y:S03]  /*6c080*/  S2R R28, SR_TID.X ;  /* 0x00000000001c7919 */ /* 0x000ea60000002100 */
[----:B-1----:R-:W-:Y:S04]  /*6c090*/  STL [R1+0x3394], R2 ;  /* 0x0033940201007387 */ /* 0x002fe80000100800 */
[----:B---3--:R-:W-:Y:S04]  /*6c0a0*/  STL [R1+0x33c4], R24 ;  /* 0x0033c41801007387 */ /* 0x008fe80000100800 */
[----:B------:R-:W1:Y:S04]  /*6c0b0*/  LDS.U8 R2, [R29+UR5+0x20] ;  /* 0x000020051d027984 */ /* 0x000e680008000000 */
[----:B------:R-:W-:Y:S04]  /*6c0c0*/  LDS.U8 R27, [R29+UR5+0x110] ;  /* 0x000110051d1b7984 */ /* 0x000fe80008000000 */
[----:B0-----:R-:W-:Y:S04]  /*6c0d0*/  STL [R1+0x337c], R0 ;  /* 0x00337c0001007387 */ /* 0x001fe80000100800 */
[----:B------:R-:W0:Y:S04]  /*6c0e0*/  LDS.U8 R0, [R29+UR5+0x30] ;  /* 0x000030051d007984 */ /* 0x000e280008000000 */
[----:B------:R-:W-:Y:S04]  /*6c0f0*/  STL [R1+0x33c8], R25 ;  /* 0x0033c81901007387 */ /* 0x000fe80000100800 */
[----:B-1----:R-:W-:Y:S04]  /*6c100*/  STL [R1+0x79c], R2 ;  /* 0x00079c0201007387 */ /* 0x002fe80000100800 */
[----:B------:R-:W-:Y:S04]  /*6c110*/  STL [R1+0x33cc], R26 ;  /* 0x0033cc1a01007387 */ /* 0x000fe80000100800 */
[----:B------:R-:W-:Y:S04]  /*6c120*/  LDS.U8 R2, [R29+UR5+0x200] ;  /* 0x000200051d027984 */ /* 0x000fe80008000000 */
[----:B0-----:R-:W-:Y:S04]  /*6c130*/  STL [R1+0x798], R0 ;  /* 0x0007980001007387 */ /* 0x001fe80000100800 */
[----:B------:R-:W0:Y:S04]  /*6c140*/  LDS.U8 R0, [R29+UR5+0x120] ;  /* 0x000120051d007984 */ /* 0x000e280008000000 */
[----:B0-----:R-:W-:Y:S04]  /*6c150*/  STL [R1+0x7b0], R0 ;  /* 0x0007b00001007387 */ /* 0x001fe80000100800 */
[----:B------:R-:W0:Y:S04]  /*6c160*/  LDS.U8 R0, [R29+UR5+0x210] ;  /* 0x000210051d007984 */ /* 0x000e280008000000 */
[----:B------:R-:W-:Y:S04]  /*6c170*/  STL [R1+0x7ac], R3 ;  /* 0x0007ac0301007387 */ /* 0x000fe80000100800 */
[----:B------:R-:W3:Y:S04]  /*6c180*/  LDL.LU R10, [R1+0x1230] ;  /* 0x00123000010a7983 */ /* 0x000ee80000300800 */
[----:B------:R-:W-:Y:S04]  /*6c190*/  STL [R1+0xae0], R2 ;  /* 0x000ae00201007387 */ /* 0x000fe80000100800 */
[----:B------:R-:W1:Y:S04]  /*6c1a0*/  LDS.U8 R2, [R29+UR5+0x220] ;  /* 0x000220051d027984 */ /* 0x000e680008000000 */
[----:B------:R-:W-:Y:S04]  /*6c1b0*/  LDS.U8 R3, [R29+UR5+0x320] ;  /* 0x000320051d037984 */ /* 0x000fe80008000000 */
[----:B0-----:R-:W-:Y:S04]  /*6c1c0*/  STL [R1+0xadc], R0 ;  /* 0x000adc0001007387 */ /* 0x001fe80000100800 */
[----:B------:R-:W0:Y:S04]  /*6c1d0*/  LDS.U8 R0, [R29+UR5+0x230] ;  /* 0x000230051d007984 */ /* 0x000e280008000000 */
[----:B------:R-:W4:Y:S04]  /*6c1e0*/  LDL.LU R14, [R1+0x122c] ;  /* 0x00122c00010e7983 */ /* 0x000f280000300800 */
[----:B-1----:R-:W-:Y:S04]  /*6c1f0*/  STL [R1+0xe2c], R2 ;  /* 0x000e2c0201007387 */ /* 0x002fe80000100800 */
[----:B------:R-:W1:Y:S04]  /*6c200*/  LDS.U8 R2, [R29+UR5+0x300] ;  /* 0x000300051d027984 */ /* 0x000e680008000000 */
[----:B0-----:R-:W-:Y:S04]  /*6c210*/  STL [R1+0xe28], R0 ;  /* 0x000e280001007387 */ /* 0x001fe80000100800 */
[----:B------:R-:W0:Y:S04]  /*6c220*/  LDS.U8 R0, [R29+UR5+0x310] ;  /* 0x000310051d007984 */ /* 0x000e280008000000 */
[----:B-1----:R-:W-:Y:S04]  /*6c230*/  STL [R1+0xafc], R2 ;  /* 0x000afc0201007387 */ /* 0x002fe80000100800 */
[----:B------:R-:W1:Y:S04]  /*6c240*/  LDS.U8 R2, [R29+UR5+0x330] ;  /* 0x000330051d027984 */ /* 0x000e680008000000 */
[----:B0-----:R-:W-:Y:S04]  /*6c250*/  STL [R1+0xaf8], R0 ;  /* 0x000af80001007387 */ /* 0x001fe80000100800 */
[----:B------:R-:W0:Y:S04]  /*6c260*/  LDS.U8 R0, [R29+UR5+0x400] ;  /* 0x000400051d007984 */ /* 0x000e280008000000 */
[----:B------:R-:W-:Y:S04]  /*6c270*/  STL [R1+0xe4c], R3 ;  /* 0x000e4c0301007387 */ /* 0x000fe80000100800 */
[----:B------:R-:W5:Y:S04]  /*6c280*/  LDS.U8 R3, [R29+UR5+0x410] ;  /* 0x000410051d037984 */ /* 0x000f680008000000 */
[----:B-1----:R-:W-:Y:S04]  /*6c290*/  STL [R1+0xe48], R2 ;  /* 0x000e480201007387 */ /* 0x002fe80000100800 */
[----:B------:R-:W1:Y:S04]  /*6c2a0*/  LDS.U8 R2, [R29+UR5+0x420] ;  /* 0x000420051d027984 */ /* 0x000e680008000000 */
[----:B0-----:R-:W-:Y:S04]  /*6c2b0*/  STL [R1+0x11c0], R0 ;  /* 0x0011c00001007387 */ /* 0x001fe80000100800 */
[----:B------:R-:W0:Y:S04]  /*6c2c0*/  LDS.U8 R0, [R29+UR5+0x430] ;  /* 0x000430051d007984 */ /* 0x000e280008000000 */
[----:B-----5:R-:W-:Y:S04]  /*6c2d0*/  STL [R1+0x11bc], R3 ;  /* 0x0011bc0301007387 */ /* 0x020fe80000100800 */
[----:B------:R-:W5:Y:S04]  /*6c2e0*/  LDS.U8 R3, [R29+UR5+0x500] ;  /* 0x000500051d037984 */ /* 0x000f680008000000 */
[----:B-1----:R-:W-:Y:S04]  /*6c2f0*/  STL [R1+0x1248], R2 ;  /* 0x0012480201007387 */ /* 0x002fe80000100800 */
[----:B------:R-:W1:Y:S04]  /*6c300*/  LDS.U8 R2, [R29+UR5+0x510] ;  /* 0x000510051d027984 */ /* 0x000e680008000000 */
[----:B0-----:R-:W-:Y:S04]  /*6c310*/  STL [R1+0x1244], R0 ;  /* 0x0012440001007387 */ /* 0x001fe80000100800 */
[----:B------:R-:W0:Y:S04]  /*6c320*/  LDS.U8 R0, [R29+UR5+0x520] ;  /* 0x000520051d007984 */ /* 0x000e280008000000 */
[----:B-----5:R-:W-:Y:S04]  /*6c330*/  STL [R1+0x11d4], R3 ;  /* 0x0011d40301007387 */ /* 0x020fe80000100800 */
[----:B------:R-:W5:Y:S04]  /*6c340*/  LDL.LU R12, [R1+0x1210] ;  /* 0x00121000010c7983 */ /* 0x000f680000300800 */
[----:B-1----:R-:W-:Y:S04]  /*6c350*/  STL [R1+0x11cc], R2 ;  /* 0x0011cc0201007387 */ /* 0x002fe80000100800 */
[----:B------:R-:W5:Y:S04]  /*6c360*/  LDL.LU R7, [R1+0x120c] ;  /* 0x00120c0001077983 */ /* 0x000f680000300800 */
[----:B------:R-:W1:Y:S04]  /*6c370*/  LDS.U8 R2, [R29+UR5+0x530] ;  /* 0x000530051d027984 */ /* 0x000e680008000000 */
[----:B------:R-:W-:Y:S04]  /*6c380*/  LDS.U8 R3, [R29+UR5+0x610] ;  /* 0x000610051d037984 */ /* 0x000fe80008000000 */
[----:B0-----:R-:W-:Y:S04]  /*6c390*/  STL [R1+0x1258], R0 ;  /* 0x0012580001007387 */ /* 0x001fe80000100800 */
[----:B------:R-:W5:Y:S04]  /*6c3a0*/  LDL.LU R11, [R1+0x11f0] ;  /* 0x0011f000010b7983 */ /* 0x000f680000300800 */
[----:B------:R-:W5:Y:S04]  /*6c3b0*/  LDL.LU R15, [R1+0x11ec] ;  /* 0x0011ec00010f7983 */ /* 0x000f680000300800 */
[----:B------:R-:W0:Y:S04]  /*6c3c0*/  LDS.U8 R0, [R29+UR5+0x600] ;  /* 0x000600051d007984 */ /* 0x000e280008000000 */
[----:B-1----:R-:W-:Y:S04]  /*6c3d0*/  STL [R1+0x1254], R2 ;  /* 0x0012540201007387 */ /* 0x002fe80000100800 */
[----:B------:R-:W1:Y:S04]  /*6c3e0*/  LDS.U8 R2, [R29+UR5+0x620] ;  /* 0x000620051d027984 */ /* 0x000e680008000000 */
[----:B0-----:R-:W-:Y:S04]  /*6c3f0*/  STL [R1+0x3368], R0 ;  /* 0x0033680001007387 */ /* 0x001fe80000100800 */
[----:B------:R-:W0:Y:S04]  /*6c400*/  LDS.U8 R0, [R29+UR5+0x630] ;  /* 0x000630051d007984 */ /* 0x000e280008000000 */
[----:B------:R-:W-:Y:S04]  /*6c410*/  STL [R1+0x3364], R3 ;  /* 0x0033640301007387 */ /* 0x000fe80000100800 */
[----:B------:R-:W5:Y:S04]  /*6c420*/  LDL.LU R5, [R1+0x11b8] ;  /* 0x0011b80001057983 */ /* 0x000f680000300800 */
[----:B-1----:R-:W-:Y:S04]  /*6c430*/  STL [R1+0x3390], R2 ;  /* 0x0033900201007387 */ /* 0x002fe80000100800 */
[----:B------:R-:W5:Y:S04]  /*6c440*/  LDL.LU R6, [R1+0x11b0] ;  /* 0x0011b00001067983 */ /* 0x000f680000300800 */
[----:B------:R-:W-:Y:S04]  /*6c450*/  LDS.U8 R3, [R29+UR5+0x710] ;  /* 0x000710051d037984 */ /* 0x000fe80008000000 */
[----:B------:R-:W-:Y:S04]  /*6c460*/  LDS.U8 R2, [R29+UR5+0x720] ;  /* 0x000720051d027984 */ /* 0x000fe80008000000 */
[----:B0-----:R-:W-:Y:S04]  /*6c470*/  STL [R1+0x338c], R0 ;  /* 0x00338c0001007387 */ /* 0x001fe80000100800 */
[----:B------:R-:W0:Y:S01]  /*6c480*/  LDS.U8 R0, [R29+UR5+0x700] ;  /* 0x000700051d007984 */ /* 0x000e220008000000 */
[----:B--2---:R-:W-:-:S03]  /*6c490*/  LOP3.LUT R28, R28, 0x3f, RZ, 0xc0, !PT ;  /* 0x0000003f1c1c7812 */ /* 0x004fc600078ec0ff */
[----:B0-----:R-:W-:Y:S04]  /*6c4a0*/  STL [R1+0x3378], R0 ;  /* 0x0033780001007387 */ /* 0x001fe80000100800 */
[----:B------:R-:W0:Y:S01]  /*6c4b0*/  LDS.U8 R0, [R29+UR5+0x730] ;  /* 0x000730051d007984 */ /* 0x000e220008000000 */
[----:B------:R-:W-:Y:S06]  /*6c4c0*/  BAR.SYNC.DEFER_BLOCKING 0x0 ;  /* 0x0000000000007b1d */ /* 0x000fec0000010000 */
[----:B------:R-:W-:Y:S04]  /*6c4d0*/  STL [R1+0x3374], R3 ;  /* 0x0033740301007387 */ /* 0x000fe80000100800 */
[----:B------:R-:W-:Y:S04]  /*6c4e0*/  STL [R1+0x3398], R2 ;  /* 0x0033980201007387 */ /* 0x000fe80000100800 */
[----:B---3--:R1:W-:Y:S04]  /*6c4f0*/  STS.U8 [R28+UR5], R10 ;  /* 0x0000000a1c007988 */ /* 0x0083e80008000005 */
[----:B----4-:R-:W-:Y:S04]  /*6c500*/  STS.U8 [R28+UR5+0x40], R14 ;  /* 0x0000400e1c007988 */ /* 0x010fe80008000005 */
[----:B0-----:R0:W-:Y:S04]  /*6c510*/  STL [R1+0x3388], R0 ;  /* 0x0033880001007387 */ /* 0x0011e80000100800 */
[----:B------:R-:W2:Y:S04]  /*6c520*/  LDL.LU R29, [R1+0x1190] ;  /* 0x00119000011d7983 */ /* 0x000ea80000300800 */
[----:B-1----:R-:W3:Y:S04]  /*6c530*/  LDL.LU R10, [R1+0x118c] ;  /* 0x00118c00010a7983 */ /* 0x002ee80000300800 */
[----:B------:R-:W4:Y:S04]  /*6c540*/  LDL.LU R26, [R1+0x1170] ;  /* 0x00117000011a7983 */ /* 0x000f280000300800 */
[----:B------:R-:W2:Y:S04]  /*6c550*/  LDL.LU R25, [R1+0x116c] ;  /* 0x00116c0001197983 */ /* 0x000ea80000300800 */
[----:B------:R-:W2:Y:S04]  /*6c560*/  LDL.LU R24, [R1+0x1150] ;  /* 0x0011500001187983 */ /* 0x000ea80000300800 */
[----:B------:R-:W2:Y:S04]  /*6c570*/  LDL.LU R17, [R1+0x114c] ;  /* 0x00114c0001117983 */ /* 0x000ea80000300800 */
[----:B------:R-:W2:Y:S04]  /*6c580*/  LDL.LU R16, [R1+0x1130] ;  /* 0x0011300001107983 */ /* 0x000ea80000300800 */
[----:B0-----:R-:W2:Y:S04]  /*6c590*/  LDL.LU R0, [R1+0x112c] ;  /* 0x00112c0001007983 */ /* 0x001ea80000300800 */
[----:B------:R-:W2:Y:S04]  /*6c5a0*/  LDL.LU R23, [R1+0x1110] ;  /* 0x0011100001177983 */ /* 0x000ea80000300800 */
[----:B------:R-:W2:Y:S04]  /*6c5b0*/  LDL.LU R8, [R1+0x110c] ;  /* 0x00110c0001087983 */ /* 0x000ea80000300800 */
[----:B------:R-:W4:Y:S04]  /*6c5c0*/  LDL.LU R2, [R1+0x10f0] ;  /* 0x0010f00001027983 */ /* 0x000f280000300800 */
[----:B------:R-:W4:Y:S04]  /*6c5d0*/  LDL.LU R13, [R1+0x10ec] ;  /* 0x0010ec00010d7983 */ /* 0x000f280000300800 */
[----:B------:R-:W4:Y:S04]  /*6c5e0*/  LDL.LU R14, [R1+0x10d0] ;  /* 0x0010d000010e7983 */ /* 0x000f280000300800 */
[----:B------:R-:W4:Y:S04]  /*6c5f0*/  LDL.LU R22, [R1+0x10cc] ;  /* 0x0010cc0001167983 */ /* 0x000f280000300800 */
[----:B------:R-:W4:Y:S04]  /*6c600*/  LDL.LU R19, [R1+0x10b0] ;  /* 0x0010b00001137983 */ /* 0x000f280000300800 */
[----:B------:R-:W4:Y:S04]  /*6c610*/  LDL.LU R18, [R1+0x10ac] ;  /* 0x0010ac0001127983 */ /* 0x000f280000300800 */
[----:B-----5:R0:W-:Y:S04]  /*6c620*/  STS.U8 [R28+UR5+0x400], R11 ;  /* 0x0004000b1c007988 */ /* 0x0201e80008000005 */
[----:B------:R1:W-:Y:S04]  /*6c630*/  STS.U8 [R28+UR5+0x440], R15 ;  /* 0x0004400f1c007988 */ /* 0x0003e80008000005 */
[----:B0-----:R-:W5:Y:S04]  /*6c640*/  LDL.LU R11, [R1+0x1090] ;  /* 0x00109000010b7983 */ /* 0x001f680000300800 */
[----:B-1----:R-:W5:Y:S04]  /*6c650*/  LDL.LU R15, [R1+0x108c] ;  /* 0x00108c00010f7983 */ /* 0x002f680000300800 */
[----:B------:R-:W5:Y:S04]  /*6c660*/  LDL.LU R3, [R1+0x1070] ;  /* 0x0010700001037983 */ /* 0x000f680000300800 */
[----:B------:R0:W-:Y:S04]  /*6c670*/  STS.U8 [R28+UR5+0x240], R12 ;  /* 0x0002400c1c007988 */ /* 0x0001e80008000005 */
[----:B------:R-:W5:Y:S04]  /*6c680*/  LDL.LU R4, [R1+0x106c] ;  /* 0x00106c0001047983 */ /* 0x000f680000300800 */
[----:B------:R1:W-:Y:S04]  /*6c690*/  STS.U8 [R28+UR5+0x200], R7 ;  /* 0x000200071c007988 */ /* 0x0003e80008000005 */
[----:B0-----:R-:W5:Y:S04]  /*6c6a0*/  LDL.LU R12, [R1+0x1050] ;  /* 0x00105000010c7983 */ /* 0x001f680000300800 */
[----:B-1----:R-:W5:Y:S04]  /*6c6b0*/  LDL.LU R7, [R1+0x104c] ;  /* 0x00104c0001077983 */ /* 0x002f680000300800 */
[----:B------:R0:W-:Y:S04]  /*6c6c0*/  STS.U8 [R28+UR5+0x640], R5 ;  /* 0x000640051c007988 */ /* 0x0001e80008000005 */
[----:B0-----:R-:W5:Y:S04]  /*6c6d0*/  LDL.LU R5, [R1+0x1030] ;  /* 0x0010300001057983 */ /* 0x001f680000300800 */
[----:B------:R0:W-:Y:S04]  /*6c6e0*/  STS.U8 [R28+UR5+0x600], R6 ;  /* 0x000600061c007988 */ /* 0x0001e80008000005 */
[----:B0-----:R-:W5:Y:S04]  /*6c6f0*/  LDL.LU R6, [R1+0x102c] ;  /* 0x00102c0001067983 */ /* 0x001f680000300800 */
[----:B---3--:R0:W-:Y:S04]  /*6c700*/  STS.U8 [R28+UR5+0x840], R10 ;  /* 0x0008400a1c007988 */ /* 0x0081e80008000005 */
[----:B0-----:R-:W3:Y:S04]  /*6c710*/  LDL.LU R10, [R1+0x1010] ;  /* 0x00101000010a7983 */ /* 0x001ee80000300800 */
[----:B--2---:R0:W-:Y:S04]  /*6c720*/  STS.U8 [R28+UR5+0x1040], R8 ;  /* 0x001040081c007988 */ /* 0x0041e80008000005 */
[----:B----4-:R1:W-:Y:S04]  /*6c730*/  STS.U8 [R28+UR5+0x1240], R2 ;  /* 0x001240021c007988 */ /* 0x0103e80008000005 */
[----:B------:R2:W-:Y:S04]  /*6c740*/  STS.U8 [R28+UR5+0x1200], R13 ;  /* 0x0012000d1c007988 */ /* 0x0005e80008000005 */
[----:B------:R4:W-:Y:S04]  /*6c750*/  STS.U8 [R28+UR5+0x1400], R14 ;  /* 0x0014000e1c007988 */ /* 0x0009e80008000005 */
[----:B0-----:R-:W3:Y:S04]  /*6c760*/  LDL.LU R8, [R1+0x100c] ;  /* 0x00100c0001087983 */ /* 0x001ee80000300800 */
[----:B-1----:R-:W3:Y:S04]  /*6c770*/  LDL.LU R2, [R1+0xff0] ;  /* 0x000ff00001027983 */ /* 0x002ee80000300800 */
[----:B--2---:R-:W2:Y:S04]  /*6c780*/  LDL.LU R13, [R1+0xfec] ;  /* 0x000fec00010d7983 */ /* 0x004ea80000300800 */
[----:B----4-:R-:W4:Y:S04]  /*6c790*/  LDL.LU R14, [R1+0xfd0] ;  /* 0x000fd000010e7983 */ /* 0x010f280000300800 */
[----:B-----5:R0:W-:Y:S04]  /*6c7a0*/  STS.U8 [R28+UR5+0x1800], R11 ;  /* 0x0018000b1c007988 */ /* 0x0201e80008000005 */
[----:B------:R1:W-:Y:S04]  /*6c7b0*/  STS.U8 [R28+UR5+0x1840], R15 ;  /* 0x0018400f1c007988 */ /* 0x0003e80008000005 */
[----:B0-----:R-:W5:Y:S04]  /*6c7c0*/  LDL.LU R11, [R1+0xfcc] ;  /* 0x000fcc00010b7983 */ /* 0x001f680000300800 */
[----:B-1----:R-:W5:Y:S04]  /*6c7d0*/  LDL.LU R15, [R1+0xfb0] ;  /* 0x000fb000010f7983 */ /* 0x002f680000300800 */
[----:B------:R0:W-:Y:S04]  /*6c7e0*/  STS.U8 [R28+UR5+0x800], R29 ;  /* 0x0008001d1c007988 */ /* 0x0001e80008000005 */
[----:B------:R-:W-:Y:S04]  /*6c7f0*/  STS.U8 [R28+UR5+0xa40], R26 ;  /* 0x000a401a1c007988 */ /* 0x000fe80008000005 */
[----:B0-----:R-:W5:Y:S04]  /*6c800*/  LDL.LU R29, [R1+0xfac] ;  /* 0x000fac00011d7983 */ /* 0x001f680000300800 */
[----:B------:R-:W-:Y:S04]  /*6c810*/  STS.U8 [R28+UR5+0xa00], R25 ;  /* 0x000a00191c007988 */ /* 0x000fe80008000005 */
[----:B------:R-:W-:Y:S04]  /*6c820*/  STS.U8 [R28+UR5+0xc00], R24 ;  /* 0x000c00181c007988 */ /* 0x000fe80008000005 */
[----:B------:R-:W-:Y:S04]  /*6c830*/  STS.U8 [R28+UR5+0xc40], R17 ;  /* 0x000c40111c007988 */ /* 0x000fe80008000005 */
[----:B------:R-:W-:Y:S04]  /*6c840*/  STS.U8 [R28+UR5+0xe40], R16 ;  /* 0x000e40101c007988 */ /* 0x000fe80008000005 */
[----:B------:R-:W-:Y:S04]  /*6c850*/  STS.U8 [R28+UR5+0xe00], R0 ;  /* 0x000e00001c007988 */ /* 0x000fe80008000005 */
[----:B------:R-:W-:Y:S04]  /*6c860*/  STS.U8 [R28+UR5+0x1000], R23 ;  /* 0x001000171c007988 */ /* 0x000fe80008000005 */
[----:B------:R-:W-:Y:S04]  /*6c870*/  STS.U8 [R28+UR5+0x1c00], R12 ;  /* 0x001c000c1c007988 */ /* 0x000fe80008000005 */
[----:B------:R0:W-:Y:S04]  /*6c880*/  STS.U8 [R28+UR5+0x1e40], R5 ;  /* 0x001e40051c007988 */ /* 0x0001e80008000005 */
[----:B0-----:R-:W5:Y:S04]  /*6c890*/  LDL.LU R5, [R1+0xf90] ;  /* 0x000f900001057983 */ /* 0x001f680000300800 */
[----:B------:R-:W5:Y:S04]  /*6c8a0*/  LDL.LU R26, [R1+0xf8c] ;  /* 0x000f8c00011a7983 */ /* 0x000f680000300800 */
[----:B------:R-:W5:Y:S04]  /*6c8b0*/  LDL.LU R25, [R1+0xf70] ;  /* 0x000f700001197983 */ /* 0x000f680000300800 */
[----:B------:R-:W5:Y:S04]  /*6c8c0*/  LDL.LU R24, [R1+0xf6c] ;  /* 0x000f6c0001187983 */ /* 0x000f680000300800 */
[----:B------:R-:W5:Y:S04]  /*6c8d0*/  LDL.LU R17, [R1+0xf50] ;  /* 0x000f500001117983 */ /* 0x000f680000300800 */
[----:B------:R-:W5:Y:S04]  /*6c8e0*/  LDL.LU R16, [R1+0xf4c] ;  /* 0x000f4c0001107983 */ /* 0x000f680000300800 */
[----:B------:R-:W5:Y:S04]  /*6c8f0*/  LDL.LU R0, [R1+0xf30] ;  /* 0x000f300001007983 */ /* 0x000f680000300800 */
[----:B------:R-:W5:Y:S04]  /*6c900*/  LDL.LU R23, [R1+0xf2c] ;  /* 0x000f2c0001177983 */ /* 0x000f680000300800 */
[----:B------:R0:W-:Y:S04]  /*6c910*/  STS.U8 [R28+UR5+0x1c40], R7 ;  /* 0x001c40071c007988 */ /* 0x0001e80008000005 */
[----:B------:R-:W5:Y:S04]  /*6c920*/  LDL.LU R12, [R1+0xf10] ;  /* 0x000f1000010c7983 */ /* 0x000f680000300800 */
[----:B------:R1:W-:Y:S04]  /*6c930*/  STS.U8 [R28+UR5+0x1e00], R6 ;  /* 0x001e00061c007988 */ /* 0x0003e80008000005 */
[----:B0-----:R-:W5:Y:S04]  /*6c940*/  LDL.LU R7, [R1+0xf0c] ;  /* 0x000f0c0001077983 */ /* 0x001f680000300800 */
[----:B-1----:R-:W5:Y:S04]  /*6c950*/  LDL.LU R6, [R1+0xef0] ;  /* 0x000ef00001067983 */ /* 0x002f680000300800 */
[----:B------:R-:W-:Y:S04]  /*6c960*/  STS.U8 [R28+UR5+0x1440], R22 ;  /* 0x001440161c007988 */ /* 0x000fe80008000005 */
[----:B------:R-:W-:Y:S04]  /*6c970*/  STS.U8 [R28+UR5+0x1640], R19 ;  /* 0x001640131c007988 */ /* 0x000fe80008000005 */
[----:B------:R-:W-:Y:S04]  /*6c980*/  STS.U8 [R28+UR5+0x1600], R18 ;  /* 0x001600121c007988 */ /* 0x000fe80008000005 */
[----:B------:R-:W-:Y:S04]  /*6c990*/  STS.U8 [R28+UR5+0x1a40], R3 ;  /* 0x001a40031c007988 */ /* 0x000fe80008000005 */
[----:B------:R-:W-:Y:S04]  /*6c9a0*/  STS.U8 [R28+UR5+0x1a00], R4 ;  /* 0x001a00041c007988 */ /* 0x000fe80008000005 */
[----:B---3--:R0:W-:Y:S04]  /*6c9b0*/  STS.U8 [R28+UR5+0x2000], R10 ;  /* 0x0020000a1c007988 */ /* 0x0081e80008000005 */
[----:B0-----:R-:W3:Y:S04]  /*6c9c0*/  LDL.LU R10, [R1+0xeec] ;  /* 0x000eec00010a7983 */ /* 0x001ee80000300800 */
[----:B------:R-:W3:Y:S04]  /*6c9d0*/  LDL.LU R22, [R1+0xed0] ;  /* 0x000ed00001167983 */ /* 0x000ee80000300800 */
[----:B------:R-:W3:Y:S04]  /*6c9e0*/  LDL.LU R19, [R1+0xecc] ;  /* 0x000ecc0001137983 */ /* 0x000ee80000300800 */
[----:B--2---:R0:W-:Y:S04]  /*6c9f0*/  STS.U8 [R28+UR5+0x2200], R13 ;  /* 0x0022000d1c007988 */ /* 0x0041e80008000005 */
[----:B------:R-:W2:Y:S04]  /*6ca00*/  LDL.LU R18, [R1+0xeb0] ;  /* 0x000eb00001127983 */ /* 0x000ea80000300800 */
[----:B----4-:R1:W-:Y:S04]  /*6ca10*/  STS.U8 [R28+UR5+0x2400], R14 ;  /* 0x0024000e1c007988 */ /* 0x0103e80008000005 */
[----:B0-----:R-:W4:Y:S04]  /*6ca20*/  LDL.LU R13, [R1+0xeac] ;  /* 0x000eac00010d7983 */ /* 0x001f280000300800 */
[----:B-1----:R-:W2:Y:S04]  /*6ca30*/  LDL.LU R14, [R1+0xe90] ;  /* 0x000e9000010e7983 */ /* 0x002ea80000300800 */
[----:B------:R-:W2:Y:S04]  /*6ca40*/  LDL.LU R3, [R1+0xe8c] ;  /* 0x000e8c0001037983 */ /* 0x000ea80000300800 */
[----:B------:R0:W-:Y:S04]  /*6ca50*/  STS.U8 [R28+UR5+0x2040], R8 ;  /* 0x002040081c007988 */ /* 0x0001e80008000005 */
[----:B------:R-:W2:Y:S04]  /*6ca60*/  LDL.LU R4, [R1+0xe70] ;  /* 0x000e700001047983 */ /* 0x000ea80000300800 */
[----:B------:R1:W-:Y:S04]  /*6ca70*/  STS.U8 [R28+UR5+0x2240], R2 ;  /* 0x002240021c007988 */ /* 0x0003e80008000005 */
[----:B0-----:R-:W2:Y:S04]  /*6ca80*/  LDL.LU R8, [R1+0xe6c] ;  /* 0x000e6c0001087983 */ /* 0x001ea80000300800 */
[----:B-1----:R-:W2:Y:S04]  /*6ca90*/  LDL.LU R2, [R1+0xe50] ;  /* 0x000e500001027983 */ /* 0x002ea80000300800 */
[----:B-----5:R0:W-:Y:S04]  /*6caa0*/  STS.U8 [R28+UR5+0x2440], R11 ;  /* 0x0024400b1c007988 */ /* 0x0201e80008000005 */
[----:B------:R1:W-:Y:S04]  /*6cab0*/  STS.U8 [R28+UR5+0x2640], R15 ;  /* 0x0026400f1c007988 */ /* 0x0003e80008000005 */
[----:B0-----:R-:W5:Y:S04]  /*6cac0*/  LDL.LU R11, [R1+0xe44] ;  /* 0x000e4400010b7983 */ /* 0x001f680000300800 */
[----:B-1----:R-:W5:Y:S04]  /*6cad0*/  LDL.LU R15, [R1+0xe10] ;  /* 0x000e1000010f7983 */ /* 0x002f680000300800 */
[----:B------:R0:W-:Y:S04]  /*6cae0*/  STS.U8 [R28+UR5+0x2800], R5 ;  /* 0x002800051c007988 */ /* 0x0001e80008000005 */
[----:B0-----:R-:W5:Y:S04]  /*6caf0*/  LDL.LU R5, [R1+0xe0c] ;  /* 0x000e0c0001057983 */ /* 0x001f680000300800 */
[----:B------:R0:W-:Y:S04]  /*6cb00*/  STS.U8 [R28+UR5+0x3000], R12 ;  /* 0x0030000c1c007988 */ /* 0x0001e80008000005 */
[----:B------:R1:W-:Y:S04]  /*6cb10*/  STS.U8 [R28+UR5+0x3040], R7 ;  /* 0x003040071c007988 */ /* 0x0003e80008000005 */
[----:B0-----:R-:W5:Y:S04]  /*6cb20*/  LDL.LU R12, [R1+0xdf0] ;  /* 0x000df000010c7983 */ /* 0x001f680000300800 */
[----:B------:R0:W-:Y:S04]  /*6cb30*/  STS.U8 [R28+UR5+0x3240], R6 ;  /* 0x003240061c007988 */ /* 0x0001e80008000005 */
[----:B-1----:R-:W5:Y:S04]  /*6cb40*/  LDL.LU R7, [R1+0xdec] ;  /* 0x000dec0001077983 */ /* 0x002f680000300800 */
[----:B0-----:R-:W5:Y:S04]  /*6cb50*/  LDL.LU R6, [R1+0xdd0] ;  /* 0x000dd00001067983 */ /* 0x001f680000300800 */
[----:B------:R-:W-:Y:S04]  /*6cb60*/  STS.U8 [R28+UR5+0x2600], R29 ;  /* 0x0026001d1c007988 */ /* 0x000fe80008000005 */
[----:B---3--:R0:W-:Y:S04]  /*6cb70*/  STS.U8 [R28+UR5+0x3200], R10 ;  /* 0x0032000a1c007988 */ /* 0x0081e80008000005 */
[----:B0-----:R-:W3:Y:S04]  /*6cb80*/  LDL.LU R10, [R1+0xdcc] ;  /* 0x000dcc00010a7983 */ /* 0x001ee80000300800 */
[----:B----4-:R0:W-:Y:S04]  /*6cb90*/  STS.U8 [R28+UR5+0x3600], R13 ;  /* 0x0036000d1c007988 */ /* 0x0101e80008000005 */
[----:B--2---:R1:W-:Y:S04]  /*6cba0*/  STS.U8 [R28+UR5+0x3800], R14 ;  /* 0x0038000e1c007988 */ /* 0x0043e80008000005 */
[----:B0-----:R-:W2:Y:S04]  /*6cbb0*/  LDL.LU R13, [R1+0xdb0] ;  /* 0x000db000010d7983 */ /* 0x001ea80000300800 */
[----:B-1----:R-:W4:Y:S04]  /*6cbc0*/  LDL.LU R14, [R1+0xdac] ;  /* 0x000dac00010e7983 */ /* 0x002f280000300800 */
[----:B------:R-:W4:Y:S04]  /*6cbd0*/  LDL.LU R29, [R1+0xd90] ;  /* 0x000d9000011d7983 */ /* 0x000f280000300800 */
[----:B-----5:R0:W-:Y:S04]  /*6cbe0*/  STS.U8 [R28+UR5+0x3e40], R15 ;  /* 0x003e400f1c007988 */ /* 0x0201e80008000005 */
[----:B0-----:R-:W5:Y:S04]  /*6cbf0*/  LDL.LU R15, [R1+0xd8c] ;  /* 0x000d8c00010f7983 */ /* 0x001f680000300800 */
[----:B------:R0:W-:Y:S04]  /*6cc00*/  STS.U8 [R28+UR5+0x2840], R26 ;  /* 0x0028401a1c007988 */ /* 0x0001e80008000005 */
[----:B------:R1:W-:Y:S04]  /*6cc10*/  STS.U8 [R28+UR5+0x2a40], R25 ;  /* 0x002a40191c007988 */ /* 0x0003e80008000005 */
[----:B------:R0:W-:Y:S04]  /*6cc20*/  STS.U8 [R28+UR5+0x2a00], R24 ;  /* 0x002a00181c007988 */ /* 0x0001e80008000005 */
[----:B------:R0:W-:Y:S04]  /*6cc30*/  STS.U8 [R28+UR5+0x2c00], R17 ;  /* 0x002c00111c007988 */ /* 0x0001e80008000005 */
[----:B------:R1:W-:Y:S04]  /*6cc40*/  STS.U8 [R28+UR5+0x2c40], R16 ;  /* 0x002c40101c007988 */ /* 0x0003e80008000005 */
[----:B------:R1:W-:Y:S04]  /*6cc50*/  STS.U8 [R28+UR5+0x2e40], R0 ;  /* 0x002e40001c007988 */ /* 0x0003e80008000005 */
[----:B0-----:R-:W5:Y:S04]  /*6cc60*/  LDL.LU R26, [R1+0xd70] ;  /* 0x000d7000011a7983 */ /* 0x001f680000300800 */
[----:B-1----:R-:W5:Y:S04]  /*6cc70*/  LDL.LU R25, [R1+0xd6c] ;  /* 0x000d6c0001197983 */ /* 0x002f680000300800 */
[----:B------:R-:W5:Y:S04]  /*6cc80*/  LDL.LU R24, [R1+0xd50] ;  /* 0x000d500001187983 */ /* 0x000f680000300800 */
[----:B------:R-:W5:Y:S04]  /*6cc90*/  LDL.LU R17, [R1+0xd4c] ;  /* 0x000d4c0001117983 */ /* 0x000f680000300800 */
[----:B------:R-:W5:Y:S04]  /*6cca0*/  LDL.LU R16, [R1+0xd30] ;  /* 0x000d300001107983 */ /* 0x000f680000300800 */
[----:B------:R0:W-:Y:S04]  /*6ccb0*/  STS.U8 [R28+UR5+0x2e00], R23 ;  /* 0x002e00171c007988 */ /* 0x0001e80008000005 */
[----:B------:R-:W5:Y:S04]  /*6ccc0*/  LDL.LU R0, [R1+0xd2c] ;  /* 0x000d2c0001007983 */ /* 0x000f680000300800 */
[----:B------:R1:W-:Y:S04]  /*6ccd0*/  STS.U8 [R28+UR5+0x3a00], R8 ;  /* 0x003a00081c007988 */ /* 0x0003e80008000005 */
[----:B------:R1:W-:Y:S04]  /*6cce0*/  STS.U8 [R28+UR5+0x3c00], R2 ;  /* 0x003c00021c007988 */ /* 0x0003e80008000005 */
[----:B------:R1:W-:Y:S04]  /*6ccf0*/  STS.U8 [R28+UR5+0x3c40], R11 ;  /* 0x003c400b1c007988 */ /* 0x0003e80008000005 */
[----:B0-----:R-:W5:Y:S04]  /*6cd00*/  LDL.LU R23, [R1+0xd10] ;  /* 0x000d100001177983 */ /* 0x001f680000300800 */
[----:B-1----:R-:W5:Y:S04]  /*6cd10*/  LDL.LU R8, [R1+0xd0c] ;  /* 0x000d0c0001087983 */ /* 0x002f680000300800 */
[----:B------:R-:W5:Y:S04]  /*6cd20*/  LDL.LU R2, [R1+0xcf0] ;  /* 0x000cf00001027983 */ /* 0x000f680000300800 */
[----:B------:R-:W5:Y:S04]  /*6cd30*/  LDL.LU R11, [R1+0xcec] ;  /* 0x000cec00010b7983 */ /* 0x000f680000300800 */
[----:B------:R0:W-:Y:S04]  /*6cd40*/  STS.U8 [R28+UR5+0x3e00], R5 ;  /* 0x003e00051c007988 */ /* 0x0001e80008000005 */
[----:B0-----:R-:W5:Y:S04]  /*6cd50*/  LDL.LU R5, [R1+0xcd0] ;  /* 0x000cd00001057983 */ /* 0x001f680000300800 */
        /* <DEDUP_REMOVED lines=16> */
[----:B------:R-:W3:Y:S04]  /*6ce60*/  LDL.LU R12, [R1+0xc50] ;  /* 0x000c5000010c7983 */ /* 0x000ee80000300800 */
[----:B--2---:R0:W-:Y:S04]  /*6ce70*/  STS.U8 [R28+UR5+0x4400], R13 ;  /* 0x0044000d1c007988 */ /* 0x0041e80008000005 */
[----:B------:R-:W2:Y:S04]  /*6ce80*/  LDL.LU R7, [R1+0xc4c] ;  /* 0x000c4c0001077983 */ /* 0x000ea80000300800 */
[----:B----4-:R1:W-:Y:S04]  /*6ce90*/  STS.U8 [R28+UR5+0x4440], R14 ;  /* 0x0044400e1c007988 */ /* 0x0103e80008000005 */
[----:B0-----:R-:W4:Y:S04]  /*6cea0*/  LDL.LU R13, [R1+0xc30] ;  /* 0x000c3000010d7983 */ /* 0x001f280000300800 */
[----:B-1----:R-:W2:Y:S04]  /*6ceb0*/  LDL.LU R14, [R1+0xc2c] ;  /* 0x000c2c00010e7983 */ /* 0x002ea80000300800 */
[----:B-----5:R0:W-:Y:S04]  /*6cec0*/  STS.U8 [R28+UR5+0x4600], R15 ;  /* 0x0046000f1c007988 */ /* 0x0201e80008000005 */
[----:B0-----:R-:W5:Y:S04]  /*6ced0*/  LDL.LU R15, [R1+0xc10] ;  /* 0x000c1000010f7983 */ /* 0x001f680000300800 */
[----:B------:R0:W-:Y:S04]  /*6cee0*/  STS.U8 [R28+UR5+0x4e00], R8 ;  /* 0x004e00081c007988 */ /* 0x0001e80008000005 */
[----:B------:R1:W-:Y:S04]  /*6cef0*/  STS.U8 [R28+UR5+0x5000], R2 ;  /* 0x005000021c007988 */ /* 0x0003e80008000005 */
[----:B------:R1:W-:Y:S04]  /*6cf00*/  STS.U8 [R28+UR5+0x5040], R11 ;  /* 0x0050400b1c007988 */ /* 0x0003e80008000005 */
[----:B0-----:R-:W5:Y:S04]  /*6cf10*/  LDL.LU R8, [R1+0xc0c] ;  /* 0x000c0c0001087983 */ /* 0x001f680000300800 */
[----:B-1----:R-:W5:Y:S04]  /*6cf20*/  LDL.LU R2, [R1+0xbf0] ;  /* 0x000bf00001027983 */ /* 0x002f680000300800 */
[----:B------:R-:W5:Y:S04]  /*6cf30*/  LDL.LU R11, [R1+0xbec] ;  /* 0x000bec00010b7983 */ /* 0x000f680000300800 */
[----:B------:R0:W-:Y:S04]  /*6cf40*/  STS.U8 [R28+UR5+0x5240], R5 ;  /* 0x005240051c007988 */ /* 0x0001e80008000005 */
[----:B0-----:R-:W5:Y:S04]  /*6cf50*/  LDL.LU R5, [R1+0xbd0] ;  /* 0x000bd00001057983 */ /* 0x001f680000300800 */
[----:B------:R0:W-:Y:S04]  /*6cf60*/  STS.U8 [R28+UR5+0x5640], R6 ;  /* 0x005640061c007988 */ /* 0x0001e80008000005 */
        /* <DEDUP_REMOVED lines=12> */
[----:B--2---:R0:W-:Y:S04]  /*6d030*/  STS.U8 [R28+UR5+0x5c40], R14 ;  /* 0x005c400e1c007988 */ /* 0x0041e80008000005 */
[----:B------:R1:W-:Y:S04]  /*6d040*/  STS.U8 [R28+UR5+0x5a40], R12 ;  /* 0x005a400c1c007988 */ /* 0x0003e80008000005 */
[----:B------:R2:W-:Y:S04]  /*6d050*/  STS.U8 [R28+UR5+0x5a00], R7 ;  /* 0x005a00071c007988 */ /* 0x0005e80008000005 */
        /* <DEDUP_REMOVED lines=8> */
[----:B-1----:R-:W3:Y:S04]  /*6d0e0*/  LDL.LU R12, [R1+0xb10] ;  /* 0x000b1000010c7983 */ /* 0x002ee80000300800 */
[----:B----4-:R0:W-:Y:S04]  /*6d0f0*/  STS.U8 [R28+UR5+0x5c00], R13 ;  /* 0x005c000d1c007988 */ /* 0x0101e80008000005 */
[----:B--2---:R-:W2:Y:S04]  /*6d100*/  LDL.LU R7, [R1+0xb0c] ;  /* 0x000b0c0001077983 */ /* 0x004ea80000300800 */
[----:B0-----:R-:W4:Y:S04]  /*6d110*/  LDL.LU R13, [R1+0xad0] ;  /* 0x000ad000010d7983 */ /* 0x001f280000300800 */
        /* <DEDUP_REMOVED lines=19> */
[----:B------:R0:W-:Y:S04]  /*6d250*/  STS.U8 [R28+UR5+0x6200], R6 ;  /* 0x006200061c007988 */ /* 0x0001e80008000005 */
[----:B------:R-:W5:Y:S04]  /*6d260*/  LDL.LU R2, [R1+0xa30] ;  /* 0x000a300001027983 */ /* 0x000f680000300800 */
[----:B0-----:R-:W5:Y:S04]  /*6d270*/  LDL.LU R6, [R1+0xa2c] ;  /* 0x000a2c0001067983 */ /* 0x001f680000300800 */
[----:B---3--:R0:W-:Y:S04]  /*6d280*/  STS.U8 [R28+UR5+0x6400], R10 ;  /* 0x0064000a1c007988 */ /* 0x0081e80008000005 */
[----:B0-----:R-:W3:Y:S04]  /*6d290*/  LDL.LU R10, [R1+0xa10] ;  /* 0x000a1000010a7983 */ /* 0x001ee80000300800 */
[----:B------:R0:W-:Y:S04]  /*6d2a0*/  STS.U8 [R28+UR5+0x6640], R14 ;  /* 0x0066400e1c007988 */ /* 0x0001e80008000005 */
[----:B------:R1:W-:Y:S04]  /*6d2b0*/  STS.U8 [R28+UR5+0x6e40], R12 ;  /* 0x006e400c1c007988 */ /* 0x0003e80008000005 */
[----:B0-----:R-:W3:Y:S04]  /*6d2c0*/  LDL.LU R14, [R1+0xa0c] ;  /* 0x000a0c00010e7983 */ /* 0x001ee80000300800 */
[----:B--2---:R0:W-:Y:S04]  /*6d2d0*/  STS.U8 [R28+UR5+0x6e00], R7 ;  /* 0x006e00071c007988 */ /* 0x0041e80008000005 */
[----:B-1----:R-:W2:Y:S04]  /*6d2e0*/  LDL.LU R12, [R1+0x9f0] ;  /* 0x0009f000010c7983 */ /* 0x002ea80000300800 */
[----:B----4-:R1:W-:Y:S04]  /*6d2f0*/  STS.U8 [R28+UR5+0x7000], R13 ;  /* 0x0070000d1c007988 */ /* 0x0103e80008000005 */
[----:B0-----:R-:W4:Y:S04]  /*6d300*/  LDL.LU R7, [R1+0x9ec] ;  /* 0x0009ec0001077983 */ /* 0x001f280000300800 */
[----:B-1----:R-:W2:Y:S04]  /*6d310*/  LDL.LU R13, [R1+0x9d0] ;  /* 0x0009d000010d7983 */ /* 0x002ea80000300800 */
[----:B-----5:R0:W-:Y:S04]  /*6d320*/  STS.U8 [R28+UR5+0x7040], R15 ;  /* 0x0070400f1c007988 */ /* 0x0201e80008000005 */
[----:B0-----:R-:W5:Y:S04]  /*6d330*/  LDL.LU R15, [R1+0x9cc] ;  /* 0x0009cc00010f7983 */ /* 0x001f680000300800 */
[----:B------:R-:W-:Y:S04]  /*6d340*/  STS.U8 [R28+UR5+0x6440], R29 ;  /* 0x0064401d1c007988 */ /* 0x000fe80008000005 */
[----:B------:R0:W-:Y:S04]  /*6d350*/  STS.U8 [R28+UR5+0x7440], R11 ;  /* 0x0074400b1c007988 */ /* 0x0001e80008000005 */
[----:B0-----:R-:W4:Y:S04]  /*6d360*/  LDL.LU R11, [R1+0x9b0] ;  /* 0x0009b000010b7983 */ /* 0x001f280000300800 */
[----:B------:R0:W-:Y:S04]  /*6d370*/  STS.U8 [R28+UR5+0x7640], R5 ;  /* 0x007640051c007988 */ /* 0x0001e80008000005 */
[----:B0-----:R-:W4:Y:S04]  /*6d380*/  LDL.LU R5, [R1+0x9ac] ;  /* 0x0009ac0001057983 */ /* 0x001f280000300800 */
[----:B------:R-:W4:Y:S04]  /*6d390*/  LDL.LU R29, [R1+0x990] ;  /* 0x00099000011d7983 */ /* 0x000f280000300800 */
[----:B------:R-:W-:Y:S04]  /*6d3a0*/  STS.U8 [R28+UR5+0x6600], R26 ;  /* 0x0066001a1c007988 */ /* 0x000fe80008000005 */
[----:B------:R-:W-:Y:S04]  /*6d3b0*/  STS.U8 [R28+UR5+0x6800], R25 ;  /* 0x006800191c007988 */ /* 0x000fe80008000005 */
[----:B------:R-:W-:Y:S04]  /*6d3c0*/  STS.U8 [R28+UR5+0x6840], R24 ;  /* 0x006840181c007988 */ /* 0x000fe80008000005 */
[----:B------:R-:W-:Y:S04]  /*6d3d0*/  STS.U8 [R28+UR5+0x6a40], R17 ;  /* 0x006a40111c007988 */ /* 0x000fe80008000005 */
[----:B------:R-:W-:Y:S04]  /*6d3e0*/  STS.U8 [R28+UR5+0x6a00], R16 ;  /* 0x006a00101c007988 */ /* 0x000fe80008000005 */
[----:B------:R-:W-:Y:S04]  /*6d3f0*/  STS.U8 [R28+UR5+0x6c00], R0 ;  /* 0x006c00001c007988 */ /* 0x000fe80008000005 */
[----:B------:R0:W-:Y:S04]  /*6d400*/  STS.U8 [R28+UR5+0x7a00], R6 ;  /* 0x007a00061c007988 */ /* 0x0001e80008000005 */
[----:B------:R1:W-:Y:S04]  /*6d410*/  STS.U8 [R28+UR5+0x6c40], R23 ;  /* 0x006c40171c007988 */ /* 0x0003e80008000005 */
[----:B------:R1:W-:Y:S04]  /*6d420*/  STS.U8 [R28+UR5+0x7840], R8 ;  /* 0x007840081c007988 */ /* 0x0003e80008000005 */
[----:B0-----:R-:W4:Y:S04]  /*6d430*/  LDL.LU R6, [R1+0x98c] ;  /* 0x00098c0001067983 */ /* 0x001f280000300800 */
[----:B------:R-:W4:Y:S04]  /*6d440*/  LDL.LU R26, [R1+0x970] ;  /* 0x00097000011a7983 */ /* 0x000f280000300800 */
[----:B------:R-:W4:Y:S04]  /*6d450*/  LDL.LU R25, [R1+0x96c] ;  /* 0x00096c0001197983 */ /* 0x000f280000300800 */
[----:B------:R-:W4:Y:S04]  /*6d460*/  LDL.LU R24, [R1+0x950] ;  /* 0x0009500001187983 */ /* 0x000f280000300800 */
[----:B------:R-:W4:Y:S04]  /*6d470*/  LDL.LU R17, [R1+0x94c] ;  /* 0x00094c0001117983 */ /* 0x000f280000300800 */
[----:B------:R-:W4:Y:S04]  /*6d480*/  LDL.LU R16, [R1+0x930] ;  /* 0x0009300001107983 */ /* 0x000f280000300800 */
[----:B------:R-:W4:Y:S04]  /*6d490*/  LDL.LU R0, [R1+0x92c] ;  /* 0x00092c0001007983 */ /* 0x000f280000300800 */
[----:B-1----:R-:W4:Y:S04]  /*6d4a0*/  LDL.LU R23, [R1+0x910] ;  /* 0x0009100001177983 */ /* 0x002f280000300800 */
[----:B------:R0:W-:Y:S04]  /*6d4b0*/  STS.U8 [R28+UR5+0x7a40], R2 ;  /* 0x007a40021c007988 */ /* 0x0001e80008000005 */
[----:B------:R-:W4:Y:S04]  /*6d4c0*/  LDL.LU R8, [R1+0x90c] ;  /* 0x00090c0001087983 */ /* 0x000f280000300800 */
[----:B0-----:R-:W4:Y:S04]  /*6d4d0*/  LDL.LU R2, [R1+0x8f0] ;  /* 0x0008f00001027983 */ /* 0x001f280000300800 */
[----:B------:R-:W-:Y:S04]  /*6d4e0*/  STS.U8 [R28+UR5+0x7240], R22 ;  /* 0x007240161c007988 */ /* 0x000fe80008000005 */
[----:B------:R-:W-:Y:S04]  /*6d4f0*/  STS.U8 [R28+UR5+0x7200], R19 ;  /* 0x007200131c007988 */ /* 0x000fe80008000005 */
[----:B------:R-:W-:Y:S04]  /*6d500*/  STS.U8 [R28+UR5+0x7400], R18 ;  /* 0x007400121c007988 */ /* 0x000fe80008000005 */
[----:B---3--:R0:W-:Y:S04]  /*6d510*/  STS.U8 [R28+UR5+0x7c00], R10 ;  /* 0x007c000a1c007988 */ /* 0x0081e80008000005 */
[----:B0-----:R-:W3:Y:S04]  /*6d520*/  LDL.LU R10, [R1+0x8ec] ;  /* 0x0008ec00010a7983 */ /* 0x001ee80000300800 */
[----:B------:R0:W-:Y:S04]  /*6d530*/  STS.U8 [R28+UR5+0x7c40], R14 ;  /* 0x007c400e1c007988 */ /* 0x0001e80008000005 */
[----:B0-----:R-:W3:Y:S04]  /*6d540*/  LDL.LU R14, [R1+0x8d0] ;  /* 0x0008d000010e7983 */ /* 0x001ee80000300800 */
[----:B------:R-:W3:Y:S04]  /*6d550*/  LDL.LU R22, [R1+0x8cc] ;  /* 0x0008cc0001167983 */ /* 0x000ee80000300800 */
[----:B------:R-:W3:Y:S04]  /*6d560*/  LDL.LU R19, [R1+0x8b0] ;  /* 0x0008b00001137983 */ /* 0x000ee80000300800 */
[----:B--2---:R0:W-:Y:S04]  /*6d570*/  STS.U8 [R28+UR5+0x7e40], R12 ;  /* 0x007e400c1c007988 */ /* 0x0041e80008000005 */
[----:B------:R-:W2:Y:S04]  /*6d580*/  LDL.LU R18, [R1+0x8ac] ;  /* 0x0008ac0001127983 */ /* 0x000ea80000300800 */
[----:B0-----:R-:W2:Y:S04]  /*6d590*/  LDL.LU R12, [R1+0x890] ;  /* 0x00089000010c7983 */ /* 0x001ea80000300800 */
[----:B-----5:R0:W-:Y:S04]  /*6d5a0*/  STS.U8 [R28+UR5+0x8040], R15 ;  /* 0x0080400f1c007988 */ /* 0x0201e80008000005 */
[----:B0-----:R-:W5:Y:S04]  /*6d5b0*/  LDL.LU R15, [R1+0x88c] ;  /* 0x00088c00010f7983 */ /* 0x001f680000300800 */
[----:B------:R0:W-:Y:S04]  /*6d5c0*/  STS.U8 [R28+UR5+0x7600], R3 ;  /* 0x007600031c007988 */ /* 0x0001e80008000005 */
[----:B------:R1:W-:Y:S04]  /*6d5d0*/  STS.U8 [R28+UR5+0x7800], R4 ;  /* 0x007800041c007988 */ /* 0x0003e80008000005 */
[----:B----4-:R4:W-:Y:S04]  /*6d5e0*/  STS.U8 [R28+UR5+0x7e00], R7 ;  /* 0x007e00071c007988 */ /* 0x0109e80008000005 */
[----:B------:R4:W-:Y:S04]  /*6d5f0*/  STS.U8 [R28+UR5+0x8000], R13 ;  /* 0x0080000d1c007988 */ /* 0x0009e80008000005 */
[----:B0-----:R-:W5:Y:S04]  /*6d600*/  LDL.LU R3, [R1+0x870] ;  /* 0x0008700001037983 */ /* 0x001f680000300800 */
[----:B-1----:R-:W5:Y:S04]  /*6d610*/  LDL.LU R4, [R1+0x86c] ;  /* 0x00086c0001047983 */ /* 0x002f680000300800 */
[----:B----4-:R-:W4:Y:S04]  /*6d620*/  LDL.LU R7, [R1+0x850] ;  /* 0x0008500001077983 */ /* 0x010f280000300800 */
[----:B------:R-:W4:Y:S04]  /*6d630*/  LDL.LU R13, [R1+0x84c] ;  /* 0x00084c00010d7983 */ /* 0x000f280000300800 */
[----:B------:R0:W-:Y:S04]  /*6d640*/  STS.U8 [R28+UR5+0x8240], R11 ;  /* 0x0082400b1c007988 */ /* 0x0001e80008000005 */
[----:B0-----:R-:W4:Y:S04]  /*6d650*/  LDL.LU R11, [R1+0x830] ;  /* 0x00083000010b7983 */ /* 0x001f280000300800 */
[----:B------:R0:W-:Y:S04]  /*6d660*/  STS.U8 [R28+UR5+0x8200], R5 ;  /* 0x008200051c007988 */ /* 0x0001e80008000005 */
[----:B0-----:R-:W4:Y:S04]  /*6d670*/  LDL.LU R5, [R1+0x82c] ;  /* 0x00082c0001057983 */ /* 0x001f280000300800 */
[----:B------:R0:W-:Y:S04]  /*6d680*/  STS.U8 [R28+UR5+0x8440], R6 ;  /* 0x008440061c007988 */ /* 0x0001e80008000005 */
[----:B------:R1:W-:Y:S04]  /*6d690*/  STS.U8 [R28+UR5+0x8c40], R8 ;  /* 0x008c40081c007988 */ /* 0x0003e80008000005 */
[----:B0-----:R-:W4:Y:S04]  /*6d6a0*/  LDL.LU R6, [R1+0x810] ;  /* 0x0008100001067983 */ /* 0x001f280000300800 */
[----:B------:R0:W-:Y:S04]  /*6d6b0*/  STS.U8 [R28+UR5+0x8e40], R2 ;  /* 0x008e40021c007988 */ /* 0x0001e80008000005 */
[----:B-1----:R-:W4:Y:S04]  /*6d6c0*/  LDL.LU R8, [R1+0x80c] ;  /* 0x00080c0001087983 */ /* 0x002f280000300800 */
[----:B0-----:R-:W4:Y:S04]  /*6d6d0*/  LDL.LU R2, [R1+0x7f0] ;  /* 0x0007f00001027983 */ /* 0x001f280000300800 */
[----:B---3--:R0:W-:Y:S04]  /*6d6e0*/  STS.U8 [R28+UR5+0x8e00], R10 ;  /* 0x008e000a1c007988 */ /* 0x0081e80008000005 */
[----:B0-----:R-:W3:Y:S04]  /*6d6f0*/  LDL.LU R10, [R1+0x7ec] ;  /* 0x0007ec00010a7983 */ /* 0x001ee80000300800 */
[----:B------:R0:W-:Y:S04]  /*6d700*/  STS.U8 [R28+UR5+0x9000], R14 ;  /* 0x0090000e1c007988 */ /* 0x0001e80008000005 */
[----:B0-----:R-:W3:Y:S04]  /*6d710*/  LDL.LU R14, [R1+0x7d0] ;  /* 0x0007d000010e7983 */ /* 0x001ee80000300800 */
[----:B--2---:R0:W-:Y:S04]  /*6d720*/  STS.U8 [R28+UR5+0x9400], R12 ;  /* 0x0094000c1c007988 */ /* 0x0041e80008000005 */
[----:B0-----:R-:W2:Y:S04]  /*6d730*/  LDL.LU R12, [R1+0x7cc] ;  /* 0x0007cc00010c7983 */ /* 0x001ea80000300800 */
[----:B-----5:R0:W-:Y:S04]  /*6d740*/  STS.U8 [R28+UR5+0x9440], R15 ;  /* 0x0094400f1c007988 */ /* 0x0201e80008000005 */
[----:B0-----:R-:W5:Y:S04]  /*6d750*/  LDL.LU R15, [R1+0x7a0] ;  /* 0x0007a000010f7983 */ /* 0x001f680000300800 */
[----:B------:R0:W-:Y:S04]  /*6d760*/  STS.U8 [R28+UR5+0x8400], R29 ;  /* 0x0084001d1c007988 */ /* 0x0001e80008000005 */
[----:B------:R-:W-:Y:S04]  /*6d770*/  STS.U8 [R28+UR5+0x8640], R26 ;  /* 0x0086401a1c007988 */ /* 0x000fe80008000005 */
[----:B------:R-:W-:Y:S04]  /*6d780*/  STS.U8 [R28+UR5+0x8600], R25 ;  /* 0x008600191c007988 */ /* 0x000fe80008000005 */
[----:B------:R-:W-:Y:S04]  /*6d790*/  STS.U8 [R28+UR5+0x8800], R24 ;  /* 0x008800181c007988 */ /* 0x000fe80008000005 */
[----:B------:R-:W-:Y:S04]  /*6d7a0*/  STS.U8 [R28+UR5+0x8840], R17 ;  /* 0x008840111c007988 */ /* 0x000fe80008000005 */
[----:B------:R-:W-:Y:S04]  /*6d7b0*/  STS.U8 [R28+UR5+0x8a40], R16 ;  /* 0x008a40101c007988 */ /* 0x000fe80008000005 */
[----:B0-----:R-:W5:Y:S04]  /*6d7c0*/  LDL.LU R29, [R1+0x794] ;  /* 0x00079400011d7983 */ /* 0x001f680000300800 */
[----:B------:R-:W-:Y:S04]  /*6d7d0*/  STS.U8 [R28+UR5+0x8a00], R0 ;  /* 0x008a00001c007988 */ /* 0x000fe80008000005 */
[----:B------:R-:W-:Y:S04]  /*6d7e0*/  STS.U8 [R28+UR5+0x8c00], R23 ;  /* 0x008c00171c007988 */ /* 0x000fe80008000005 */
[----:B----4-:R-:W-:Y:S04]  /*6d7f0*/  STS.U8 [R28+UR5+0x9800], R7 ;  /* 0x009800071c007988 */ /* 0x010fe80008000005 */
        /* <DEDUP_REMOVED lines=8> */
[----:B------:R-:W4:Y:S04]  /*6d880*/  LDL.LU R23, [R1+0x70c] ;  /* 0x00070c0001177983 */ /* 0x000f280000300800 */
[----:B------:R-:W4:Y:S04]  /*6d890*/  LDL.LU R7, [R1+0x6f0] ;  /* 0x0006f00001077983 */ /* 0x000f280000300800 */
[----:B------:R0:W-:Y:S04]  /*6d8a0*/  STS.U8 [R28+UR5+0x9840], R13 ;  /* 0x0098400d1c007988 */ /* 0x0001e80008000005 */
[----:B------:R1:W-:Y:S04]  /*6d8b0*/  STS.U8 [R28+UR5+0x9a40], R11 ;  /* 0x009a400b1c007988 */ /* 0x0003e80008000005 */
[----:B------:R-:W-:Y:S04]  /*6d8c0*/  STS.U8 [R28+UR5+0x9040], R22 ;  /* 0x009040161c007988 */ /* 0x000fe80008000005 */
[----:B------:R0:W-:Y:S04]  /*6d8d0*/  STS.U8 [R28+UR5+0x9c00], R6 ;  /* 0x009c00061c007988 */ /* 0x0001e80008000005 */
[----:B------:R1:W-:Y:S04]  /*6d8e0*/  STS.U8 [R28+UR5+0x9240], R19 ;  /* 0x009240131c007988 */ /* 0x0003e80008000005 */
[----:B------:R1:W-:Y:S04]  /*6d8f0*/  STS.U8 [R28+UR5+0x9200], R18 ;  /* 0x009200121c007988 */ /* 0x0003e80008000005 */
[----:B0-----:R-:W4:Y:S04]  /*6d900*/  LDL.LU R13, [R1+0x6ec] ;  /* 0x0006ec00010d7983 */ /* 0x001f280000300800 */
[----:B-1----:R-:W4:Y:S04]  /*6d910*/  LDL.LU R11, [R1+0x6d0] ;  /* 0x0006d000010b7983 */ /* 0x002f280000300800 */
[----:B------:R-:W4:Y:S04]  /*6d920*/  LDL.LU R6, [R1+0x6cc] ;  /* 0x0006cc0001067983 */ /* 0x000f280000300800 */
[----:B------:R-:W4:Y:S04]  /*6d930*/  LDL.LU R22, [R1+0x6b0] ;  /* 0x0006b00001167983 */ /* 0x000f280000300800 */
[----:B------:R-:W4:Y:S04]  /*6d940*/  LDL.LU R19, [R1+0x50c] ;  /* 0x00050c0001137983 */ /* 0x000f280000300800 */
[----:B------:R-:W4:Y:S04]  /*6d950*/  LDL.LU R18, [R1+0x4f0] ;  /* 0x0004f00001127983 */ /* 0x000f280000300800 */
[----:B------:R-:W-:Y:S04]  /*6d960*/  STS.U8 [R28+UR5+0x9640], R3 ;  /* 0x009640031c007988 */ /* 0x000fe80008000005 */
        /* <DEDUP_REMOVED lines=9> */
[----:B------:R-:W3:Y:S04]  /*6da00*/  LDL.LU R8, [R1+0x4ac] ;  /* 0x0004ac0001087983 */ /* 0x000ee80000300800 */
[----:B--2---:R0:W-:Y:S04]  /*6da10*/  STS.U8 [R28+UR5+0xa040], R12 ;  /* 0x00a0400c1c007988 */ /* 0x0041e80008000005 */
[----:B------:R-:W2:Y:S04]  /*6da20*/  LDL.LU R2, [R1+0x490] ;  /* 0x0004900001027983 */ /* 0x000ea80000300800 */
[----:B0-----:R-:W2:Y:S04]  /*6da30*/  LDL.LU R12, [R1+0x48c] ;  /* 0x00048c00010c7983 */ /* 0x001ea80000300800 */
[----:B-----5:R0:W-:Y:S04]  /*6da40*/  STS.U8 [R28+UR5+0xa240], R15 ;  /* 0x00a2400f1c007988 */ /* 0x0201e80008000005 */
[----:B0-----:R-:W5:Y:S04]  /*6da50*/  LDL.LU R15, [R1+0x470] ;  /* 0x00047000010f7983 */ /* 0x001f680000300800 */
[----:B----4-:R0:W-:Y:S04]  /*6da60*/  STS.U8 [R28+UR5+0xa400], R5 ;  /* 0x00a400051c007988 */ /* 0x0101e80008000005 */
[----:B0-----:R-:W4:Y:S04]  /*6da70*/  LDL.LU R5, [R1+0x46c] ;  /* 0x00046c0001057983 */ /* 0x001f280000300800 */
[----:B------:R0:W-:Y:S04]  /*6da80*/  STS.U8 [R28+UR5+0xac00], R7 ;  /* 0x00ac00071c007988 */ /* 0x0001e80008000005 */
[----:B0-----:R-:W2:Y:S04]  /*6da90*/  LDL.LU R7, [R1+0x44c] ;  /* 0x00044c0001077983 */ /* 0x001ea80000300800 */
[----:B------:R0:W-:Y:S04]  /*6daa0*/  STS.U8 [R28+UR5+0xac40], R13 ;  /* 0x00ac400d1c007988 */ /* 0x0001e80008000005 */
[----:B------:R1:W-:Y:S04]  /*6dab0*/  STS.U8 [R28+UR5+0xae40], R11 ;  /* 0x00ae400b1c007988 */ /* 0x0003e80008000005 */
[----:B------:R1:W-:Y:S04]  /*6dac0*/  STS.U8 [R28+UR5+0xae00], R6 ;  /* 0x00ae00061c007988 */ /* 0x0003e80008000005 */
[----:B0-----:R-:W2:Y:S04]  /*6dad0*/  LDL.LU R13, [R1+0x448] ;  /* 0x00044800010d7983 */ /* 0x001ea80000300800 */
[----:B-1----:R-:W2:Y:S04]  /*6dae0*/  LDL.LU R11, [R1+0x42c] ;  /* 0x00042c00010b7983 */ /* 0x002ea80000300800 */
[----:B------:R-:W2:Y:S04]  /*6daf0*/  LDL.LU R6, [R1+0x428] ;  /* 0x0004280001067983 */ /* 0x000ea80000300800 */
[----:B------:R-:W-:Y:S04]  /*6db00*/  STS.U8 [R28+UR5+0xa200], R29 ;  /* 0x00a2001d1c007988 */ /* 0x000fe80008000005 */
[----:B---3--:R0:W-:Y:S04]  /*6db10*/  STS.U8 [R28+UR5+0xb200], R10 ;  /* 0x00b2000a1c007988 */ /* 0x0081e80008000005 */
[----:B0-----:R-:W3:Y:S04]  /*6db20*/  LDL.LU R10, [R1+0x40c] ;  /* 0x00040c00010a7983 */ /* 0x001ee80000300800 */
[----:B------:R0:W-:Y:S04]  /*6db30*/  STS.U8 [R28+UR5+0xb400], R14 ;  /* 0x00b4000e1c007988 */ /* 0x0001e80008000005 */
[----:B0-----:R-:W3:Y:S04]  /*6db40*/  LDL.LU R14, [R1+0x408] ;  /* 0x00040800010e7983 */ /* 0x001ee80000300800 */
[----:B------:R-:W3:Y:S04]  /*6db50*/  LDL.LU R29, [R1+0x3ec] ;  /* 0x0003ec00011d7983 */ /* 0x000ee80000300800 */
        /* <DEDUP_REMOVED lines=22> */
[----:B----4-:R0:W-:Y:S04]  /*6dcc0*/  STS.U8 [R28+UR5+0xba00], R5 ;  /* 0x00ba00051c007988 */ /* 0x0101e80008000005 */
[----:B------:R1:W-:Y:S04]  /*6dcd0*/  STS.U8 [R28+UR5+0xb000], R22 ;  /* 0x00b000161c007988 */ /* 0x0003e80008000005 */
[----:B------:R4:W-:Y:S04]  /*6dce0*/  STS.U8 [R28+UR5+0xb040], R19 ;  /* 0x00b040131c007988 */ /* 0x0009e80008000005 */
[----:B------:R1:W-:Y:S04]  /*6dcf0*/  STS.U8 [R28+UR5+0xb240], R18 ;  /* 0x00b240121c007988 */ /* 0x0003e80008000005 */
[----:B--2---:R2:W-:Y:S04]  /*6dd00*/  STS.U8 [R28+UR5+0xb840], R12 ;  /* 0x00b8400c1c007988 */ /* 0x0045e80008000005 */
[----:B0-----:R-:W5:Y:S04]  /*6dd10*/  LDL.LU R5, [R1+0x32c] ;  /* 0x00032c0001057983 */ /* 0x001f680000300800 */
[----:B-1----:R-:W5:Y:S04]  /*6dd20*/  LDL.LU R22, [R1+0x328] ;  /* 0x0003280001167983 */ /* 0x002f680000300800 */
[----:B----4-:R-:W4:Y:S04]  /*6dd30*/  LDL.LU R19, [R1+0x30c] ;  /* 0x00030c0001137983 */ /* 0x010f280000300800 */
[----:B------:R-:W4:Y:S04]  /*6dd40*/  LDL.LU R18, [R1+0x308] ;  /* 0x0003080001127983 */ /* 0x000f280000300800 */
[----:B------:R0:W-:Y:S04]  /*6dd50*/  STS.U8 [R28+UR5+0xbc00], R7 ;  /* 0x00bc00071c007988 */ /* 0x0001e80008000005 */
[----:B--2---:R-:W2:Y:S04]  /*6dd60*/  LDL.LU R12, [R1+0x2ec] ;  /* 0x0002ec00010c7983 */ /* 0x004ea80000300800 */
[----:B0-----:R-:W4:Y:S04]  /*6dd70*/  LDL.LU R7, [R1+0x2e8] ;  /* 0x0002e80001077983 */ /* 0x001f280000300800 */
[----:B------:R0:W-:Y:S04]  /*6dd80*/  STS.U8 [R28+UR5+0xb800], R2 ;  /* 0x00b800021c007988 */ /* 0x0001e80008000005 */
[----:B------:R1:W-:Y:S04]  /*6dd90*/  STS.U8 [R28+UR5+0xbc40], R13 ;  /* 0x00bc400d1c007988 */ /* 0x0003e80008000005 */
[----:B------:R1:W-:Y:S04]  /*6dda0*/  STS.U8 [R28+UR5+0xbe40], R11 ;  /* 0x00be400b1c007988 */ /* 0x0003e80008000005 */
[----:B------:R1:W-:Y:S04]  /*6ddb0*/  STS.U8 [R28+UR5+0xbe00], R6 ;  /* 0x00be00061c007988 */ /* 0x0003e80008000005 */
[----:B0-----:R-:W4:Y:S04]  /*6ddc0*/  LDL.LU R2, [R1+0x2cc] ;  /* 0x0002cc0001027983 */ /* 0x001f280000300800 */
[----:B-1----:R-:W4:Y:S04]  /*6ddd0*/  LDL.LU R13, [R1+0x2c8] ;  /* 0x0002c800010d7983 */ /* 0x002f280000300800 */
[----:B------:R-:W4:Y:S04]  /*6dde0*/  LDL.LU R11, [R1+0x2ac] ;  /* 0x0002ac00010b7983 */ /* 0x000f280000300800 */
[----:B------:R-:W4:Y:S04]  /*6ddf0*/  LDL.LU R6, [R1+0x2a8] ;  /* 0x0002a80001067983 */ /* 0x000f280000300800 */
[----:B---3--:R0:W-:Y:S04]  /*6de00*/  STS.U8 [R28+UR5+0xc000], R10 ;  /* 0x00c0000a1c007988 */ /* 0x0081e80008000005 */
[----:B0-----:R-:W3:Y:S04]  /*6de10*/  LDL.LU R10, [R1+0x28c] ;  /* 0x00028c00010a7983 */ /* 0x001ee80000300800 */
[----:B------:R0:W-:Y:S04]  /*6de20*/  STS.U8 [R28+UR5+0xc040], R14 ;  /* 0x00c0400e1c007988 */ /* 0x0001e80008000005 */
[----:B0-----:R-:W3:Y:S04]  /*6de30*/  LDL.LU R14, [R1+0x288] ;  /* 0x00028800010e7983 */ /* 0x001ee80000300800 */
[----:B-----5:R0:W-:Y:S04]  /*6de40*/  STS.U8 [R28+UR5+0xc200], R15 ;  /* 0x00c2000f1c007988 */ /* 0x0201e80008000005 */
[----:B0-----:R-:W5:Y:S04]  /*6de50*/  LDL.LU R15, [R1+0x26c] ;  /* 0x00026c00010f7983 */ /* 0x001f680000300800 */
        /* <DEDUP_REMOVED lines=13> */
[----:B--2---:R0:W-:Y:S04]  /*6df30*/  STS.U8 [R28+UR5+0xd240], R12 ;  /* 0x00d2400c1c007988 */ /* 0x0041e80008000005 */
[----:B----4-:R1:W-:Y:S04]  /*6df40*/  STS.U8 [R28+UR5+0xd200], R7 ;  /* 0x00d200071c007988 */ /* 0x0103e80008000005 */
[----:B0-----:R-:W2:Y:S04]  /*6df50*/  LDL.LU R12, [R1+0x228] ;  /* 0x00022800010c7983 */ /* 0x001ea80000300800 */
[----:B-1----:R-:W4:Y:S04]  /*6df60*/  LDL.LU R7, [R1+0x20c] ;  /* 0x00020c0001077983 */ /* 0x002f280000300800 */
[----:B------:R0:W-:Y:S04]  /*6df70*/  STS.U8 [R28+UR5+0xd000], R19 ;  /* 0x00d000131c007988 */ /* 0x0001e80008000005 */
[----:B0-----:R-:W4:Y:S04]  /*6df80*/  LDL.LU R19, [R1+0x208] ;  /* 0x0002080001137983 */ /* 0x001f280000300800 */
        /* <DEDUP_REMOVED lines=12> */
[----:B------:R0:W-:Y:S04]  /*6e050*/  STS.U8 [R28+UR5+0xd840], R14 ;  /* 0x00d8400e1c007988 */ /* 0x0001e80008000005 */
[----:B0-----:R-:W3:Y:S04]  /*6e060*/  LDL.LU R14, [R1+0x15c] ;  /* 0x00015c00010e7983 */ /* 0x001ee80000300800 */
[----:B-----5:R0:W-:Y:S04]  /*6e070*/  STS.U8 [R28+UR5+0xda40], R15 ;  /* 0x00da400f1c007988 */ /* 0x0201e80008000005 */
        /* <DEDUP_REMOVED lines=10> */
[----:B------:R-:W-:Y:S04]  /*6e120*/  STS.U8 [R28+UR5+0xc800], R16 ;  /* 0x00c800101c007988 */ /* 0x000fe80008000005 */
[----:B------:R-:W-:Y:S04]  /*6e130*/  STS.U8 [R28+UR5+0xc840], R0 ;  /* 0x00c840001c007988 */ /* 0x000fe80008000005 */
[----:B------:R0:W-:Y:S04]  /*6e140*/  STS.U8 [R28+UR5+0xdc40], R8 ;  /* 0x00dc40081c007988 */ /* 0x0001e80008000005 */
[----:B------:R-:W-:Y:S04]  /*6e150*/  STS.U8 [R28+UR5+0xda00], R3 ;  /* 0x00da00031c007988 */ /* 0x000fe80008000005 */
[----:B------:R-:W-:Y:S04]  /*6e160*/  STS.U8 [R28+UR5+0xdc00], R4 ;  /* 0x00dc00041c007988 */ /* 0x000fe80008000005 */
[----:B0-----:R-:W5:Y:S04]  /*6e170*/  LDL.LU R8, [R1+0x28] ;  /* 0x0000280001087983 */ /* 0x001f680000300800 */
[----:B------:R0:W-:Y:S04]  /*6e180*/  STS.U8 [R28+UR5+0xde40], R5 ;  /* 0x00de40051c007988 */ /* 0x0001e80008000005 */
[----:B0-----:R-:W5:Y:S04]  /*6e190*/  LDL.LU R5, [R1+0x24] ;  /* 0x0000240001057983 */ /* 0x001f680000300800 */
[----:B------:R-:W5:Y:S04]  /*6e1a0*/  LDL.LU R16, [R1+0x20] ;  /* 0x0000200001107983 */ /* 0x000f680000300800 */
[----:B------:R-:W5:Y:S04]  /*6e1b0*/  LDL.LU R0, [R1+0x1c] ;  /* 0x00001c0001007983 */ /* 0x000f680000300800 */
[----:B------:R-:W5:Y:S04]  /*6e1c0*/  LDL.LU R3, [R1+0x18] ;  /* 0x0000180001037983 */ /* 0x000f680000300800 */
[----:B--2---:R0:W-:Y:S04]  /*6e1d0*/  STS.U8 [R28+UR5+0xde00], R12 ;  /* 0x00de000c1c007988 */ /* 0x0041e80008000005 */
[----:B------:R-:W2:Y:S04]  /*6e1e0*/  LDL.LU R4, [R1+0x14] ;  /* 0x0000140001047983 */ /* 0x000ea80000300800 */
[----:B----4-:R1:W-:Y:S04]  /*6e1f0*/  STS.U8 [R28+UR5+0xe000], R7 ;  /* 0x00e000071c007988 */ /* 0x0103e80008000005 */
[----:B0-----:R-:W4:Y:S04]  /*6e200*/  LDL.LU R12, [R1+0x10] ;  /* 0x00001000010c7983 */ /* 0x001f280000300800 */
[----:B-1----:R-:W2:Y:S04]  /*6e210*/  LDL.LU R7, [R1+0xc] ;  /* 0x00000c0001077983 */ /* 0x002ea80000300800 */
[----:B------:R0:W-:Y:S04]  /*6e220*/  STS.U8 [R28+UR5+0xe040], R19 ;  /* 0x00e040131c007988 */ /* 0x0001e80008000005 */
[----:B0-----:R-:W4:Y:S04]  /*6e230*/  LDL.LU R19, [R1+0x3404] ;  /* 0x0034040001137983 */ /* 0x001f280000300800 */
[----:B---3--:R0:W-:Y:S04]  /*6e240*/  STS.U8 [R28+UR5+0xe240], R10 ;  /* 0x00e2400a1c007988 */ /* 0x0081e80008000005 */
[----:B0-----:R-:W3:Y:S04]  /*6e250*/  LDL.LU R10, [R1+0x4] ;  /* 0x00000400010a7983 */ /* 0x001ee80000300800 */
[----:B------:R0:W-:Y:S04]  /*6e260*/  STS.U8 [R28+UR5+0xe200], R18 ;  /* 0x00e200121c007988 */ /* 0x0001e80008000005 */
[----:B------:R1:W-:Y:S04]  /*6e270*/  STS.U8 [R28+UR5+0xe400], R13 ;  /* 0x00e4000d1c007988 */ /* 0x0003e80008000005 */
[----:B------:R0:W-:Y:S04]  /*6e280*/  STS.U8 [R28+UR5+0xe440], R11 ;  /* 0x00e4400b1c007988 */ /* 0x0001e80008000005 */
[----:B------:R1:W-:Y:S04]  /*6e290*/  STS.U8 [R28+UR5+0xe640], R14 ;  /* 0x00e6400e1c007988 */ /* 0x0003e80008000005 */
[----:B0-----:R-:W3:Y:S04]  /*6e2a0*/  LDL.LU R18, [R1+0x3400] ;  /* 0x0034000001127983 */ /* 0x001ee80000300800 */
[----:B-1----:R-:W3:Y:S04]  /*6e2b0*/  LDL.LU R13, [R1+0x33fc] ;  /* 0x0033fc00010d7983 */ /* 0x002ee80000300800 */
[----:B------:R-:W3:Y:S04]  /*6e2c0*/  LDL.LU R11, [R1+0x33f8] ;  /* 0x0033f800010b7983 */ /* 0x000ee80000300800 */
[----:B------:R-:W3:Y:S04]  /*6e2d0*/  LDL.LU R14, [R1+0x33f4] ;  /* 0x0033f400010e7983 */ /* 0x000ee80000300800 */
[----:B-----5:R0:W-:Y:S04]  /*6e2e0*/  STS.U8 [R28+UR5+0xe600], R15 ;  /* 0x00e6000f1c007988 */ /* 0x0201e80008000005 */
[----:B------:R1:W-:Y:S04]  /*6e2f0*/  STS.U8 [R28+UR5+0xea40], R23 ;  /* 0x00ea40171c007988 */ /* 0x0003e80008000005 */
[----:B------:R5:W-:Y:S04]  /*6e300*/  STS.U8 [R28+UR5+0xea00], R22 ;  /* 0x00ea00161c007988 */ /* 0x000be80008000005 */
[----:B------:R1:W-:Y:S04]  /*6e310*/  STS.U8 [R28+UR5+0xec00], R2 ;  /* 0x00ec00021c007988 */ /* 0x0003e80008000005 */
[----:B------:R5:W-:Y:S04]  /*6e320*/  STS.U8 [R28+UR5+0xec40], R6 ;  /* 0x00ec40061c007988 */ /* 0x000be80008000005 */
[----:B0-----:R-:W3:Y:S04]  /*6e330*/  LDL.LU R15, [R1+0x33f0] ;  /* 0x0033f000010f7983 */ /* 0x001ee80000300800 */
[----:B-1----:R-:W3:Y:S04]  /*6e340*/  LDL.LU R23, [R1+0x1228] ;  /* 0x0012280001177983 */ /* 0x002ee80000300800 */
[----:B-----5:R-:W5:Y:S04]  /*6e350*/  LDL.LU R22, [R1+0x1224] ;  /* 0x0012240001167983 */ /* 0x020f680000300800 */
[----:B------:R-:W5:Y:S04]  /*6e360*/  LDL.LU R2, [R1+0x1208] ;  /* 0x0012080001027983 */ /* 0x000f680000300800 */
[----:B------:R-:W5:Y:S04]  /*6e370*/  LDL.LU R6, [R1+0x1204] ;  /* 0x0012040001067983 */ /* 0x000f680000300800 */
[----:B------:R0:W-:Y:S04]  /*6e380*/  STS.U8 [R28+UR5+0xf040], R8 ;  /* 0x00f040081c007988 */ /* 0x0001e80008000005 */
[----:B0-----:R-:W5:Y:S04]  /*6e390*/  LDL.LU R8, [R1+0x11e8] ;  /* 0x0011e80001087983 */ /* 0x001f680000300800 */
[----:B------:R0:W-:Y:S04]  /*6e3a0*/  STS.U8 [R28+UR5+0xf240], R5 ;  /* 0x00f240051c007988 */ /* 0x0001e80008000005 */
[----:B0-----:R-:W5:Y:S04]  /*6e3b0*/  LDL.LU R5, [R1+0x11e4] ;  /* 0x0011e40001057983 */ /* 0x001f680000300800 */
[----:B--2---:R0:W-:Y:S04]  /*6e3c0*/  STS.U8 [R28+UR5+0xf800], R7 ;  /* 0x00f800071c007988 */ /* 0x0041e80008000005 */
[----:B------:R1:W-:Y:S04]  /*6e3d0*/  STS.U8 [R28+UR5+0xf440], R3 ;  /* 0x00f440031c007988 */ /* 0x0003e80008000005 */
[----:B0-----:R-:W2:Y:S01]  /*6e3e0*/  LDL.LU R7, [R1+0x11a8] ;  /* 0x0011a80001077983 */ /* 0x001ea20000300800 */
[----:B-1----:R-:W-:-:S03]  /*6e3f0*/  LOP3.LUT R3, R9, 0x3f, RZ, 0xc0, !PT ;  /* 0x0000003f09037812 */ /* 0x002fc600078ec0ff */
[----:B------:R-:W2:Y:S04]  /*6e400*/  LDL.LU R9, [R1+0x11a4] ;  /* 0x0011a40001097983 */ /* 0x000ea80000300800 */
[----:B------:R0:W-:Y:S04]  /*6e410*/  STS.U8 [R28+UR5+0xf640], R4 ;  /* 0x00f640041c007988 */ /* 0x0001e80008000005 */
[----:B----4-:R1:W-:Y:S04]  /*6e420*/  STS.U8 [R28+UR5+0xf600], R12 ;  /* 0x00f6000c1c007988 */ /* 0x0103e80008000005 */
[----:B0-----:R-:W4:Y:S04]  /*6e430*/  LDL.LU R4, [R1+0x1188] ;  /* 0x0011880001047983 */ /* 0x001f280000300800 */
[----:B-1----:R-:W4:Y:S04]  /*6e440*/  LDL.LU R12, [R1+0x1184] ;  /* 0x00118400010c7983 */ /* 0x002f280000300800 */
        /* <DEDUP_REMOVED lines=10> */
[----:B------:R-:W-:Y:S04]  /*6e4f0*/  STS.U8 [R28+UR5+0xfc00], R11 ;  /* 0x00fc000b1c007988 */ /* 0x000fe80008000005 */
[----:B------:R0:W-:Y:S04]  /*6e500*/  STS.U8 [R28+UR5+0xfa00], R14 ;  /* 0x00fa000e1c007988 */ /* 0x0001e80008000005 */
[----:B------:R-:W-:Y:S04]  /*6e510*/  STS.U8 [R28+UR5+0xfc40], R13 ;  /* 0x00fc400d1c007988 */ /* 0x000fe80008000005 */
[----:B------:R-:W-:Y:S04]  /*6e520*/  STS.U8 [R28+UR5+0xfe40], R18 ;  /* 0x00fe40121c007988 */ /* 0x000fe80008000005 */
[----:B------:R-:W3:Y:S01]  /*6e530*/  LDL.LU R19, [R1+0x1164] ;  /* 0x0011640001137983 */ /* 0x000ee20000300800 */
[----:B0-----:R-:W-:-:S03]  /*6e540*/  LOP3.LUT R14, R3, 0x10, RZ, 0x3c, !PT ;  /* 0x00000010030e7812 */ /* 0x001fc600078e3cff */
[----:B------:R0:W-:Y:S04]  /*6e550*/  STS.U8 [R28+UR5+0xfa40], R15 ;  /* 0x00fa400f1c007988 */ /* 0x0001e80008000005 */
[----:B-----5:R1:W-:Y:S04]  /*6e560*/  STS.U8 [R14+UR5+0x2c0], R2 ;  /* 0x0002c0020e007988 */ /* 0x0203e80008000005 */
[----:B------:R5:W-:Y:S04]  /*6e570*/  STS.U8 [R14+UR5+0x280], R6 ;  /* 0x000280060e007988 */ /* 0x000be80008000005 */
[----:B0-----:R-:W3:Y:S04]  /*6e580*/  LDL.LU R28, [R1+0x1148] ;  /* 0x00114800011c7983 */ /* 0x001ee80000300800 */
[----:B------:R-:W3:Y:S04]  /*6e590*/  LDL.LU R18, [R1+0x1144] ;  /* 0x0011440001127983 */ /* 0x000ee80000300800 */
[----:B-1----:R-:W3:Y:S04]  /*6e5a0*/  LDL.LU R2, [R1+0x1128] ;  /* 0x0011280001027983 */ /* 0x002ee80000300800 */
[----:B-----5:R-:W5:Y:S04]  /*6e5b0*/  LDL.LU R6, [R1+0x1124] ;  /* 0x0011240001067983 */ /* 0x020f680000300800 */
        /* <DEDUP_REMOVED lines=9> */
[----:B0-----:R-:W5:Y:S04]  /*6e650*/  LDL.LU R5, [R1+0x10a8] ;  /* 0x0010a80001057983 */ /* 0x001f680000300800 */
[----:B--2---:R0:W-:Y:S04]  /*6e660*/  STS.U8 [R14+UR5+0x6c0], R7 ;  /* 0x0006c0070e007988 */ /* 0x0041e80008000005 */
[----:B------:R1:W-:Y:S04]  /*6e670*/  STS.U8 [R14+UR5+0x680], R9 ;  /* 0x000680090e007988 */ /* 0x0003e80008000005 */
[----:B0-----:R-:W2:Y:S04]  /*6e680*/  LDL.LU R7, [R1+0x10a4] ;  /* 0x0010a40001077983 */ /* 0x001ea80000300800 */
[----:B------:R-:W2:Y:S04]  /*6e690*/  LDL.LU R24, [R1+0x1088] ;  /* 0x0010880001187983 */ /* 0x000ea80000300800 */
[----:B------:R-:W2:Y:S04]  /*6e6a0*/  LDL.LU R17, [R1+0x1084] ;  /* 0x0010840001117983 */ /* 0x000ea80000300800 */
[----:B------:R-:W2:Y:S04]  /*6e6b0*/  LDL.LU R22, [R1+0x1068] ;  /* 0x0010680001167983 */ /* 0x000ea80000300800 */
[----:B------:R-:W2:Y:S04]  /*6e6c0*/  LDL.LU R8, [R1+0x1064] ;  /* 0x0010640001087983 */ /* 0x000ea80000300800 */
[----:B-1----:R-:W2:Y:S04]  /*6e6d0*/  LDL.LU R9, [R1+0x1048] ;  /* 0x0010480001097983 */ /* 0x002ea80000300800 */
[----:B------:R-:W2:Y:S04]  /*6e6e0*/  LDL.LU R16, [R1+0x1044] ;  /* 0x0010440001107983 */ /* 0x000ea80000300800 */
[----:B------:R0:W-:Y:S04]  /*6e6f0*/  STS.U8 [R14+UR5+0x80], R23 ;  /* 0x000080170e007988 */ /* 0x0001e80008000005 */
[----:B------:R-:W2:Y:S04]  /*6e700*/  LDL.LU R0, [R1+0x1028] ;  /* 0x0010280001007983 */ /* 0x000ea80000300800 */
[----:B----4-:R1:W-:Y:S04]  /*6e710*/  STS.U8 [R14+UR5+0x880], R4 ;  /* 0x000880040e007988 */ /* 0x0103e80008000005 */
[----:B------:R4:W-:Y:S04]  /*6e720*/  STS.U8 [R14+UR5+0x8c0], R12 ;  /* 0x0008c00c0e007988 */ /* 0x0009e80008000005 */
[----:B0-----:R-:W2:Y:S04]  /*6e730*/  LDL.LU R23, [R1+0x1024] ;  /* 0x0010240001177983 */ /* 0x001ea80000300800 */
[----:B-1----:R-:W2:Y:S04]  /*6e740*/  LDL.LU R4, [R1+0x1008] ;  /* 0x0010080001047983 */ /* 0x002ea80000300800 */
[----:B----4-:R-:W4:Y:S04]  /*6e750*/  LDL.LU R12, [R1+0x1004] ;  /* 0x00100400010c7983 */ /* 0x010f280000300800 */
[----:B---3--:R0:W-:Y:S04]  /*6e760*/  STS.U8 [R14+UR5+0xac0], R10 ;  /* 0x000ac00a0e007988 */ /* 0x0081e80008000005 */
[----:B0-----:R-:W3:Y:S04]  /*6e770*/  LDL.LU R10, [R1+0xfe8] ;  /* 0x000fe800010a7983 */ /* 0x001ee80000300800 */
[----:B------:R0:W-:Y:S04]  /*6e780*/  STS.U8 [R14+UR5+0xec0], R2 ;  /* 0x000ec0020e007988 */ /* 0x0001e80008000005 */
[----:B-----5:R1:W-:Y:S04]  /*6e790*/  STS.U8 [R14+UR5+0xe80], R6 ;  /* 0x000e80060e007988 */ /* 0x0203e80008000005 */
[----:B0-----:R-:W5:Y:S04]  /*6e7a0*/  LDL.LU R2, [R1+0xfe4] ;  /* 0x000fe40001027983 */ /* 0x001f680000300800 */
[----:B-1----:R-:W5:Y:S04]  /*6e7b0*/  LDL.LU R6, [R1+0xfc8] ;  /* 0x000fc80001067983 */ /* 0x002f680000300800 */
[----:B------:R-:W-:Y:S04]  /*6e7c0*/  STS.U8 [R14+UR5+0xa80], R19 ;  /* 0x000a80130e007988 */ /* 0x000fe80008000005 */
[----:B------:R-:W-:Y:S04]  /*6e7d0*/  STS.U8 [R14+UR5+0xc80], R28 ;  /* 0x000c801c0e007988 */ /* 0x000fe80008000005 */
[----:B------:R-:W-:Y:S04]  /*6e7e0*/  STS.U8 [R14+UR5+0xcc0], R18 ;  /* 0x000cc0120e007988 */ /* 0x000fe80008000005 */
[----:B------:R0:W-:Y:S04]  /*6e7f0*/  STS.U8 [R14+UR5+0x16c0], R5 ;  /* 0x0016c0050e007988 */ /* 0x0001e80008000005 */
[----:B0-----:R-:W5:Y:S04]  /*6e800*/  LDL.LU R5, [R1+0xfc4] ;  /* 0x000fc40001057983 */ /* 0x001f680000300800 */
[----:B--2---:R0:W-:Y:S04]  /*6e810*/  STS.U8 [R14+UR5+0x1680], R7 ;  /* 0x001680070e007988 */ /* 0x0041e80008000005 */
[----:B------:R1:W-:Y:S04]  /*6e820*/  STS.U8 [R14+UR5+0x1ac0], R22 ;  /* 0x001ac0160e007988 */ /* 0x0003e80008000005 */
[----:B------:R2:W-:Y:S04]  /*6e830*/  STS.U8 [R14+UR5+0x1a80], R8 ;  /* 0x001a80080e007988 */ /* 0x0005e80008000005 */
[----:B------:R2:W-:Y:S04]  /*6e840*/  STS.U8 [R14+UR5+0x1c80], R9 ;  /* 0x001c80090e007988 */ /* 0x0005e80008000005 */
[----:B0-----:R-:W5:Y:S04]  /*6e850*/  LDL.LU R7, [R1+0xfa8] ;  /* 0x000fa80001077983 */ /* 0x001f680000300800 */
[----:B-1----:R-:W5:Y:S04]  /*6e860*/  LDL.LU R22, [R1+0xfa4] ;  /* 0x000fa40001167983 */ /* 0x002f680000300800 */
[----:B--2---:R-:W2:Y:S04]  /*6e870*/  LDL.LU R8, [R1+0xf88] ;  /* 0x000f880001087983 */ /* 0x004ea80000300800 */
[----:B------:R-:W2:Y:S04]  /*6e880*/  LDL.LU R9, [R1+0xf84] ;  /* 0x000f840001097983 */ /* 0x000ea80000300800 */
[----:B------:R-:W2:Y:S04]  /*6e890*/  LDL.LU R19, [R1+0xf68] ;  /* 0x000f680001137983 */ /* 0x000ea80000300800 */
[----:B------:R-:W2:Y:S04]  /*6e8a0*/  LDL.LU R28, [R1+0xf64] ;  /* 0x000f6400011c7983 */ /* 0x000ea80000300800 */
[----:B------:R-:W2:Y:S04]  /*6e8b0*/  LDL.LU R18, [R1+0xf48] ;  /* 0x000f480001127983 */ /* 0x000ea80000300800 */
[----:B----4-:R0:W-:Y:S04]  /*6e8c0*/  STS.U8 [R14+UR5+0x20c0], R12 ;  /* 0x0020c00c0e007988 */ /* 0x0101e80008000005 */
[----:B0-----:R-:W4:Y:S04]  /*6e8d0*/  LDL.LU R12, [R1+0xf44] ;  /* 0x000f4400010c7983 */ /* 0x001f280000300800 */
        /* <DEDUP_REMOVED lines=11> */
[----:B------:R-:W3:Y:S04]  /*6e990*/  LDL.LU R29, [R1+0xee8] ;  /* 0x000ee800011d7983 */ /* 0x000ee80000300800 */
[----:B------:R-:W3:Y:S04]  /*6e9a0*/  LDL.LU R26, [R1+0xee4] ;  /* 0x000ee400011a7983 */ /* 0x000ee80000300800 */
[----:B------:R-:W3:Y:S04]  /*6e9b0*/  LDL.LU R25, [R1+0xec8] ;  /* 0x000ec80001197983 */ /* 0x000ee80000300800 */
[----:B-----5:R0:W-:Y:S04]  /*6e9c0*/  STS.U8 [R14+UR5+0x2480], R6 ;  /* 0x002480060e007988 */ /* 0x0201e80008000005 */
        /* <DEDUP_REMOVED lines=14> */
[----:B------:R0:W-:Y:S04]  /*6eab0*/  STS.U8 [R14+UR5+0x26c0], R7 ;  /* 0x0026c0070e007988 */ /* 0x0001e80008000005 */
[----:B------:R1:W-:Y:S04]  /*6eac0*/  STS.U8 [R14+UR5+0x2680], R22 ;  /* 0x002680160e007988 */ /* 0x0003e80008000005 */
[----:B--2---:R2:W-:Y:S04]  /*6ead0*/  STS.U8 [R14+UR5+0x2880], R8 ;  /* 0x002880080e007988 */ /* 0x0045e80008000005 */
[----:B------:R1:W-:Y:S04]  /*6eae0*/  STS.U8 [R14+UR5+0x28c0], R9 ;  /* 0x0028c0090e007988 */ /* 0x0003e80008000005 */
[----:B0-----:R-:W5:Y:S04]  /*6eaf0*/  LDL.LU R7, [R1+0xe64] ;  /* 0x000e640001077983 */ /* 0x001f680000300800 */
[----:B------:R-:W5:Y:S04]  /*6eb00*/  LDL.LU R16, [R1+0xe40] ;  /* 0x000e400001107983 */ /* 0x000f680000300800 */
[----:B------:R-:W5:Y:S04]  /*6eb10*/  LDL.LU R0, [R1+0xe38] ;  /* 0x000e380001007983 */ /* 0x000f680000300800 */
[----:B------:R-:W5:Y:S04]  /*6eb20*/  LDL.LU R23, [R1+0xe08] ;  /* 0x000e080001177983 */ /* 0x000f680000300800 */
[----:B-1----:R-:W5:Y:S04]  /*6eb30*/  LDL.LU R22, [R1+0xe04] ;  /* 0x000e040001167983 */ /* 0x002f680000300800 */
[----:B--2---:R-:W2:Y:S04]  /*6eb40*/  LDL.LU R8, [R1+0xde8] ;  /* 0x000de80001087983 */ /* 0x004ea80000300800 */
[----:B------:R-:W2:Y:S04]  /*6eb50*/  LDL.LU R9, [R1+0xde4] ;  /* 0x000de40001097983 */ /* 0x000ea80000300800 */
[----:B----4-:R0:W-:Y:S04]  /*6eb60*/  STS.U8 [R14+UR5+0x2cc0], R12 ;  /* 0x002cc00c0e007988 */ /* 0x0101e80008000005 */
[----:B0-----:R-:W4:Y:S04]  /*6eb70*/  LDL.LU R12, [R1+0xdc8] ;  /* 0x000dc800010c7983 */ /* 0x001f280000300800 */
[----:B---3--:R0:W-:Y:S04]  /*6eb80*/  STS.U8 [R14+UR5+0x2ec0], R10 ;  /* 0x002ec00a0e007988 */ /* 0x0081e80008000005 */
        /* <DEDUP_REMOVED lines=13> */
[----:B-1----:R-:W4:Y:S04]  /*6ec60*/  LDL.LU R4, [R1+0xd88] ;  /* 0x000d880001047983 */ /* 0x002f280000300800 */
[----:B------:R-:W4:Y:S04]  /*6ec70*/  LDL.LU R2, [R1+0xd84] ;  /* 0x000d840001027983 */ /* 0x000f280000300800 */
[----:B------:R0:W-:Y:S04]  /*6ec80*/  STS.U8 [R14+UR5+0x3a80], R7 ;  /* 0x003a80070e007988 */ /* 0x0001e80008000005 */
[----:B--2---:R1:W-:Y:S04]  /*6ec90*/  STS.U8 [R14+UR5+0x4080], R8 ;  /* 0x004080080e007988 */ /* 0x0043e80008000005 */
[----:B0-----:R-:W2:Y:S04]  /*6eca0*/  LDL.LU R7, [R1+0xd68] ;  /* 0x000d680001077983 */ /* 0x001ea80000300800 */
[----:B------:R-:W2:Y:S04]  /*6ecb0*/  LDL.LU R19, [R1+0xd64] ;  /* 0x000d640001137983 */ /* 0x000ea80000300800 */
[----:B------:R-:W2:Y:S04]  /*6ecc0*/  LDL.LU R28, [R1+0xd48] ;  /* 0x000d4800011c7983 */ /* 0x000ea80000300800 */
[----:B------:R-:W2:Y:S04]  /*6ecd0*/  LDL.LU R18, [R1+0xd44] ;  /* 0x000d440001127983 */ /* 0x000ea80000300800 */
[----:B------:R0:W-:Y:S04]  /*6ece0*/  STS.U8 [R14+UR5+0x40c0], R9 ;  /* 0x0040c0090e007988 */ /* 0x0001e80008000005 */
[----:B-1----:R-:W2:Y:S04]  /*6ecf0*/  LDL.LU R8, [R1+0xd28] ;  /* 0x000d280001087983 */ /* 0x002ea80000300800 */
[----:B0-----:R-:W2:Y:S04]  /*6ed00*/  LDL.LU R9, [R1+0xd24] ;  /* 0x000d240001097983 */ /* 0x001ea80000300800 */
[----:B------:R-:W2:Y:S04]  /*6ed10*/  LDL.LU R13, [R1+0xd08] ;  /* 0x000d0800010d7983 */ /* 0x000ea80000300800 */
[----:B------:R-:W2:Y:S04]  /*6ed20*/  LDL.LU R11, [R1+0xd04] ;  /* 0x000d0400010b7983 */ /* 0x000ea80000300800 */
[----:B------:R0:W-:Y:S04]  /*6ed30*/  STS.U8 [R14+UR5+0x32c0], R29 ;  /* 0x0032c01d0e007988 */ /* 0x0001e80008000005 */
[----:B------:R-:W2:Y:S04]  /*6ed40*/  LDL.LU R15, [R1+0xce8] ;  /* 0x000ce800010f7983 */ /* 0x000ea80000300800 */
[----:B------:R1:W-:Y:S04]  /*6ed50*/  STS.U8 [R14+UR5+0x3280], R26 ;  /* 0x0032801a0e007988 */ /* 0x0003e80008000005 */
[----:B------:R3:W-:Y:S04]  /*6ed60*/  STS.U8 [R14+UR5+0x3480], R25 ;  /* 0x003480190e007988 */ /* 0x0007e80008000005 */
[----:B0-----:R-:W2:Y:S04]  /*6ed70*/  LDL.LU R29, [R1+0xce4] ;  /* 0x000ce400011d7983 */ /* 0x001ea80000300800 */
[----:B-1----:R-:W2:Y:S04]  /*6ed80*/  LDL.LU R26, [R1+0xcc8] ;  /* 0x000cc800011a7983 */ /* 0x002ea80000300800 */
[----:B---3--:R-:W3:Y:S04]  /*6ed90*/  LDL.LU R25, [R1+0xcc4] ;  /* 0x000cc40001197983 */ /* 0x008ee80000300800 */
[----:B------:R0:W-:Y:S04]  /*6eda0*/  STS.U8 [R14+UR5+0x4280], R10 ;  /* 0x0042800a0e007988 */ /* 0x0001e80008000005 */
[----:B0-----:R-:W3:Y:S04]  /*6edb0*/  LDL.LU R10, [R1+0xca8] ;  /* 0x000ca800010a7983 */ /* 0x001ee80000300800 */
[----:B-----5:R0:W-:Y:S04]  /*6edc0*/  STS.U8 [R14+UR5+0x4480], R6 ;  /* 0x004480060e007988 */ /* 0x0201e80008000005 */
[----:B0-----:R-:W5:Y:S04]  /*6edd0*/  LDL.LU R6, [R1+0xca4] ;  /* 0x000ca40001067983 */ /* 0x001f680000300800 */
[----:B------:R0:W-:Y:S04]  /*6ede0*/  STS.U8 [R14+UR5+0x3680], R24 ;  /* 0x003680180e007988 */ /* 0x0001e80008000005 */
[----:B------:R1:W-:Y:S04]  /*6edf0*/  STS.U8 [R14+UR5+0x3880], R17 ;  /* 0x003880110e007988 */ /* 0x0003e80008000005 */
[----:B------:R0:W-:Y:S04]  /*6ee00*/  STS.U8 [R14+UR5+0x3e80], R22 ;  /* 0x003e80160e007988 */ /* 0x0001e80008000005 */
[----:B----4-:R4:W-:Y:S04]  /*6ee10*/  STS.U8 [R14+UR5+0x42c0], R12 ;  /* 0x0042c00c0e007988 */ /* 0x0109e80008000005 */
[----:B------:R-:W-:Y:S04]  /*6ee20*/  STS.U8 [R14+UR5+0x3c80], R16 ;  /* 0x003c80100e007988 */ /* 0x000fe80008000005 */
[----:B0-----:R-:W5:Y:S04]  /*6ee30*/  LDL.LU R24, [R1+0xc88] ;  /* 0x000c880001187983 */ /* 0x001f680000300800 */
[----:B-1----:R-:W5:Y:S04]  /*6ee40*/  LDL.LU R17, [R1+0xc84] ;  /* 0x000c840001117983 */ /* 0x002f680000300800 */
[----:B------:R-:W5:Y:S04]  /*6ee50*/  LDL.LU R22, [R1+0xc68] ;  /* 0x000c680001167983 */ /* 0x000f680000300800 */
[----:B----4-:R-:W4:Y:S04]  /*6ee60*/  LDL.LU R12, [R1+0xc64] ;  /* 0x000c6400010c7983 */ /* 0x010f280000300800 */
        /* <DEDUP_REMOVED lines=9> */
[----:B-1----:R-:W4:Y:S04]  /*6ef00*/  LDL.LU R4, [R1+0xc08] ;  /* 0x000c080001047983 */ /* 0x002f280000300800 */
[----:B--2---:R0:W-:Y:S04]  /*6ef10*/  STS.U8 [R14+UR5+0x4880], R7 ;  /* 0x004880070e007988 */ /* 0x0041e80008000005 */
[----:B------:R-:W2:Y:S04]  /*6ef20*/  LDL.LU R2, [R1+0xc04] ;  /* 0x000c040001027983 */ /* 0x000ea80000300800 */
[----:B------:R1:W-:Y:S04]  /*6ef30*/  STS.U8 [R14+UR5+0x4c80], R8 ;  /* 0x004c80080e007988 */ /* 0x0003e80008000005 */
[----:B0-----:R-:W2:Y:S04]  /*6ef40*/  LDL.LU R7, [R1+0xbe8] ;  /* 0x000be80001077983 */ /* 0x001ea80000300800 */
[----:B------:R0:W-:Y:S04]  /*6ef50*/  STS.U8 [R14+UR5+0x4cc0], R9 ;  /* 0x004cc0090e007988 */ /* 0x0001e80008000005 */
[----:B-1----:R-:W2:Y:S04]  /*6ef60*/  LDL.LU R8, [R1+0xbe4] ;  /* 0x000be40001087983 */ /* 0x002ea80000300800 */
[----:B0-----:R-:W2:Y:S04]  /*6ef70*/  LDL.LU R9, [R1+0xbc8] ;  /* 0x000bc80001097983 */ /* 0x001ea80000300800 */
[----:B---3--:R0:W-:Y:S04]  /*6ef80*/  STS.U8 [R14+UR5+0x5480], R10 ;  /* 0x0054800a0e007988 */ /* 0x0081e80008000005 */
[----:B0-----:R-:W3:Y:S04]  /*6ef90*/  LDL.LU R10, [R1+0xbc4] ;  /* 0x000bc400010a7983 */ /* 0x001ee80000300800 */
[----:B-----5:R0:W-:Y:S04]  /*6efa0*/  STS.U8 [R14+UR5+0x54c0], R6 ;  /* 0x0054c0060e007988 */ /* 0x0201e80008000005 */
[----:B0-----:R-:W5:Y:S04]  /*6efb0*/  LDL.LU R6, [R1+0xba8] ;  /* 0x000ba80001067983 */ /* 0x001f680000300800 */
[----:B------:R0:W-:Y:S04]  /*6efc0*/  STS.U8 [R14+UR5+0x5880], R22 ;  /* 0x005880160e007988 */ /* 0x0001e80008000005 */
[----:B----4-:R1:W-:Y:S04]  /*6efd0*/  STS.U8 [R14+UR5+0x58c0], R12 ;  /* 0x0058c00c0e007988 */ /* 0x0103e80008000005 */
[----:B------:R-:W-:Y:S04]  /*6efe0*/  STS.U8 [R14+UR5+0x48c0], R19 ;  /* 0x0048c0130e007988 */ /* 0x000fe80008000005 */
[----:B------:R-:W-:Y:S04]  /*6eff0*/  STS.U8 [R14+UR5+0x4ac0], R28 ;  /* 0x004ac01c0e007988 */ /* 0x000fe80008000005 */
        /* <DEDUP_REMOVED lines=8> */
[----:B------:R0:W-:Y:S04]  /*6f080*/  STS.U8 [R14+UR5+0x5ac0], R5 ;  /* 0x005ac0050e007988 */ /* 0x0001e80008000005 */
[----:B0-----:R-:W4:Y:S04]  /*6f090*/  LDL.LU R5, [R1+0xb84] ;  /* 0x000b840001057983 */ /* 0x001f280000300800 */
[----:B------:R-:W4:Y:S04]  /*6f0a0*/  LDL.LU R19, [R1+0xb68] ;  /* 0x000b680001137983 */ /* 0x000f280000300800 */
[----:B------:R-:W4:Y:S04]  /*6f0b0*/  LDL.LU R28, [R1+0xb64] ;  /* 0x000b6400011c7983 */ /* 0x000f280000300800 */
[----:B--2---:R0:W-:Y:S04]  /*6f0c0*/  STS.U8 [R14+UR5+0x5e80], R2 ;  /* 0x005e80020e007988 */ /* 0x0041e80008000005 */
[----:B------:R-:W2:Y:S04]  /*6f0d0*/  LDL.LU R18, [R1+0xb48] ;  /* 0x000b480001127983 */ /* 0x000ea80000300800 */
[----:B------:R1:W-:Y:S04]  /*6f0e0*/  STS.U8 [R14+UR5+0x6080], R7 ;  /* 0x006080070e007988 */ /* 0x0003e80008000005 */
[----:B------:R1:W-:Y:S04]  /*6f0f0*/  STS.U8 [R14+UR5+0x5280], R25 ;  /* 0x005280190e007988 */ /* 0x0003e80008000005 */
[----:B0-----:R-:W2:Y:S04]  /*6f100*/  LDL.LU R2, [R1+0xb44] ;  /* 0x000b440001027983 */ /* 0x001ea80000300800 */
[----:B-1----:R-:W2:Y:S04]  /*6f110*/  LDL.LU R7, [R1+0xb28] ;  /* 0x000b280001077983 */ /* 0x002ea80000300800 */
[----:B------:R-:W2:Y:S04]  /*6f120*/  LDL.LU R13, [R1+0xb24] ;  /* 0x000b2400010d7983 */ /* 0x000ea80000300800 */
[----:B------:R-:W2:Y:S04]  /*6f130*/  LDL.LU R11, [R1+0xb08] ;  /* 0x000b0800010b7983 */ /* 0x000ea80000300800 */
[----:B------:R-:W2:Y:S04]  /*6f140*/  LDL.LU R15, [R1+0xb04] ;  /* 0x000b0400010f7983 */ /* 0x000ea80000300800 */
[----:B------:R-:W2:Y:S04]  /*6f150*/  LDL.LU R29, [R1+0xac8] ;  /* 0x000ac800011d7983 */ /* 0x000ea80000300800 */
[----:B------:R-:W2:Y:S04]  /*6f160*/  LDL.LU R26, [R1+0xac4] ;  /* 0x000ac400011a7983 */ /* 0x000ea80000300800 */
[----:B------:R0:W-:Y:S04]  /*6f170*/  STS.U8 [R14+UR5+0x62c0], R9 ;  /* 0x0062c0090e007988 */ /* 0x0001e80008000005 */
[----:B------:R-:W2:Y:S04]  /*6f180*/  LDL.LU R25, [R1+0xaa8] ;  /* 0x000aa80001197983 */ /* 0x000ea80000300800 */
[----:B0-----:R-:W2:Y:S04]  /*6f190*/  LDL.LU R9, [R1+0xaa4] ;  /* 0x000aa40001097983 */ /* 0x001ea80000300800 */
        /* <DEDUP_REMOVED lines=10> */
[----:B-----5:R0:W-:Y:S04]  /*6f240*/  STS.U8 [R14+UR5+0x6480], R6 ;  /* 0x006480060e007988 */ /* 0x0201e80008000005 */
[----:B0-----:R-:W5:Y:S04]  /*6f250*/  LDL.LU R6, [R1+0xa44] ;  /* 0x000a440001067983 */ /* 0x001f680000300800 */
[----:B------:R0:W-:Y:S04]  /*6f260*/  STS.U8 [R14+UR5+0x5a80], R16 ;  /* 0x005a80100e007988 */ /* 0x0001e80008000005 */
[----:B------:R1:W-:Y:S04]  /*6f270*/  STS.U8 [R14+UR5+0x5c80], R0 ;  /* 0x005c80000e007988 */ /* 0x0003e80008000005 */
[----:B------:R0:W-:Y:S04]  /*6f280*/  STS.U8 [R14+UR5+0x5cc0], R23 ;  /* 0x005cc0170e007988 */ /* 0x0001e80008000005 */
[----:B----4-:R4:W-:Y:S04]  /*6f290*/  STS.U8 [R14+UR5+0x64c0], R22 ;  /* 0x0064c0160e007988 */ /* 0x0109e80008000005 */
[----:B------:R4:W-:Y:S04]  /*6f2a0*/  STS.U8 [R14+UR5+0x66c0], R12 ;  /* 0x0066c00c0e007988 */ /* 0x0009e80008000005 */
[----:B0-----:R-:W5:Y:S04]  /*6f2b0*/  LDL.LU R16, [R1+0xa28] ;  /* 0x000a280001107983 */ /* 0x001f680000300800 */
[----:B-1----:R-:W5:Y:S04]  /*6f2c0*/  LDL.LU R0, [R1+0xa24] ;  /* 0x000a240001007983 */ /* 0x002f680000300800 */
[----:B------:R-:W5:Y:S04]  /*6f2d0*/  LDL.LU R23, [R1+0xa08] ;  /* 0x000a080001177983 */ /* 0x000f680000300800 */
[----:B----4-:R-:W4:Y:S04]  /*6f2e0*/  LDL.LU R22, [R1+0xa04] ;  /* 0x000a040001167983 */ /* 0x010f280000300800 */
[----:B------:R-:W4:Y:S04]  /*6f2f0*/  LDL.LU R12, [R1+0x9e8] ;  /* 0x0009e800010c7983 */ /* 0x000f280000300800 */
[----:B------:R0:W-:Y:S04]  /*6f300*/  STS.U8 [R14+UR5+0x6680], R5 ;  /* 0x006680050e007988 */ /* 0x0001e80008000005 */
[----:B0-----:R-:W4:Y:S04]  /*6f310*/  LDL.LU R5, [R1+0x9e4] ;  /* 0x0009e40001057983 */ /* 0x001f280000300800 */
[----:B--2---:R0:W-:Y:S04]  /*6f320*/  STS.U8 [R14+UR5+0x6a80], R2 ;  /* 0x006a80020e007988 */ /* 0x0041e80008000005 */
[----:B------:R1:W-:Y:S04]  /*6f330*/  STS.U8 [R14+UR5+0x6c80], R7 ;  /* 0x006c80070e007988 */ /* 0x0003e80008000005 */
[----:B0-----:R-:W2:Y:S04]  /*6f340*/  LDL.LU R2, [R1+0x9c8] ;  /* 0x0009c80001027983 */ /* 0x001ea80000300800 */
[----:B-1----:R-:W2:Y:S04]  /*6f350*/  LDL.LU R7, [R1+0x9c4] ;  /* 0x0009c40001077983 */ /* 0x002ea80000300800 */
[----:B------:R0:W-:Y:S04]  /*6f360*/  STS.U8 [R14+UR5+0x7280], R9 ;  /* 0x007280090e007988 */ /* 0x0001e80008000005 */
[----:B0-----:R-:W2:Y:S04]  /*6f370*/  LDL.LU R9, [R1+0x9a8] ;  /* 0x0009a80001097983 */ /* 0x001ea80000300800 */
[----:B---3--:R0:W-:Y:S04]  /*6f380*/  STS.U8 [R14+UR5+0x7480], R10 ;  /* 0x0074800a0e007988 */ /* 0x0081e80008000005 */
[----:B0-----:R-:W3:Y:S04]  /*6f390*/  LDL.LU R10, [R1+0x9a4] ;  /* 0x0009a400010a7983 */ /* 0x001ee80000300800 */
[----:B------:R0:W-:Y:S04]  /*6f3a0*/  STS.U8 [R14+UR5+0x7680], R4 ;  /* 0x007680040e007988 */ /* 0x0001e80008000005 */
[----:B------:R1:W-:Y:S04]  /*6f3b0*/  STS.U8 [R14+UR5+0x7880], R8 ;  /* 0x007880080e007988 */ /* 0x0003e80008000005 */
[----:B0-----:R-:W3:Y:S04]  /*6f3c0*/  LDL.LU R4, [R1+0x988] ;  /* 0x0009880001047983 */ /* 0x001ee80000300800 */
[----:B-1----:R-:W3:Y:S04]  /*6f3d0*/  LDL.LU R8, [R1+0x984] ;  /* 0x0009840001087983 */ /* 0x002ee80000300800 */
[----:B-----5:R0:W-:Y:S04]  /*6f3e0*/  STS.U8 [R14+UR5+0x78c0], R6 ;  /* 0x0078c0060e007988 */ /* 0x0201e80008000005 */
[----:B0-----:R-:W5:Y:S04]  /*6f3f0*/  LDL.LU R6, [R1+0x968] ;  /* 0x0009680001067983 */ /* 0x001f680000300800 */
[----:B------:R0:W-:Y:S04]  /*6f400*/  STS.U8 [R14+UR5+0x6880], R19 ;  /* 0x006880130e007988 */ /* 0x0001e80008000005 */
[----:B------:R1:W-:Y:S04]  /*6f410*/  STS.U8 [R14+UR5+0x68c0], R28 ;  /* 0x0068c01c0e007988 */ /* 0x0003e80008000005 */
[----:B------:R0:W-:Y:S04]  /*6f420*/  STS.U8 [R14+UR5+0x6ac0], R18 ;  /* 0x006ac0120e007988 */ /* 0x0001e80008000005 */
[----:B----4-:R4:W-:Y:S04]  /*6f430*/  STS.U8 [R14+UR5+0x7ec0], R12 ;  /* 0x007ec00c0e007988 */ /* 0x0109e80008000005 */
[----:B0-----:R-:W5:Y:S04]  /*6f440*/  LDL.LU R19, [R1+0x964] ;  /* 0x0009640001137983 */ /* 0x001f680000300800 */
[----:B-1----:R-:W5:Y:S04]  /*6f450*/  LDL.LU R28, [R1+0x948] ;  /* 0x00094800011c7983 */ /* 0x002f680000300800 */
[----:B------:R-:W5:Y:S04]  /*6f460*/  LDL.LU R18, [R1+0x944] ;  /* 0x0009440001127983 */ /* 0x000f680000300800 */
[----:B----4-:R-:W4:Y:S04]  /*6f470*/  LDL.LU R12, [R1+0x928] ;  /* 0x00092800010c7983 */ /* 0x010f280000300800 */
        /* <DEDUP_REMOVED lines=10> */
[----:B------:R-:W4:Y:S04]  /*6f520*/  LDL.LU R15, [R1+0x8e8] ;  /* 0x0008e800010f7983 */ /* 0x000f280000300800 */
[----:B------:R-:W4:Y:S04]  /*6f530*/  LDL.LU R29, [R1+0x8e4] ;  /* 0x0008e400011d7983 */ /* 0x000f280000300800 */
[----:B------:R-:W4:Y:S04]  /*6f540*/  LDL.LU R26, [R1+0x8c8] ;  /* 0x0008c800011a7983 */ /* 0x000f280000300800 */
[----:B--2---:R0:W-:Y:S04]  /*6f550*/  STS.U8 [R14+UR5+0x80c0], R7 ;  /* 0x0080c0070e007988 */ /* 0x0041e80008000005 */
[----:B------:R-:W2:Y:S04]  /*6f560*/  LDL.LU R25, [R1+0x8c4] ;  /* 0x0008c40001197983 */ /* 0x000ea80000300800 */
[----:B0-----:R-:W2:Y:S04]  /*6f570*/  LDL.LU R7, [R1+0x8a8] ;  /* 0x0008a80001077983 */ /* 0x001ea80000300800 */
[----:B------:R0:W-:Y:S04]  /*6f580*/  STS.U8 [R14+UR5+0x82c0], R9 ;  /* 0x0082c0090e007988 */ /* 0x0001e80008000005 */
[----:B------:R1:W-:Y:S04]  /*6f590*/  STS.U8 [R14+UR5+0x74c0], R24 ;  /* 0x0074c0180e007988 */ /* 0x0003e80008000005 */
[----:B0-----:R-:W2:Y:S04]  /*6f5a0*/  LDL.LU R9, [R1+0x8a4] ;  /* 0x0008a40001097983 */ /* 0x001ea80000300800 */
[----:B------:R0:W-:Y:S04]  /*6f5b0*/  STS.U8 [R14+UR5+0x76c0], R17 ;  /* 0x0076c0110e007988 */ /* 0x0001e80008000005 */
[----:B-1----:R-:W2:Y:S04]  /*6f5c0*/  LDL.LU R24, [R1+0x888] ;  /* 0x0008880001187983 */ /* 0x002ea80000300800 */
[----:B------:R1:W-:Y:S04]  /*6f5d0*/  STS.U8 [R14+UR5+0x7cc0], R22 ;  /* 0x007cc0160e007988 */ /* 0x0003e80008000005 */
[----:B------:R1:W-:Y:S04]  /*6f5e0*/  STS.U8 [R14+UR5+0x8080], R2 ;  /* 0x008080020e007988 */ /* 0x0003e80008000005 */
[----:B0-----:R-:W2:Y:S04]  /*6f5f0*/  LDL.LU R17, [R1+0x884] ;  /* 0x0008840001117983 */ /* 0x001ea80000300800 */
[----:B-1----:R-:W2:Y:S04]  /*6f600*/  LDL.LU R22, [R1+0x868] ;  /* 0x0008680001167983 */ /* 0x002ea80000300800 */
[----:B------:R-:W2:Y:S04]  /*6f610*/  LDL.LU R2, [R1+0x864] ;  /* 0x0008640001027983 */ /* 0x000ea80000300800 */
[----:B------:R-:W-:Y:S04]  /*6f620*/  STS.U8 [R14+UR5+0x7ac0], R16 ;  /* 0x007ac0100e007988 */ /* 0x000fe80008000005 */
[----:B------:R-:W-:Y:S04]  /*6f630*/  STS.U8 [R14+UR5+0x7a80], R0 ;  /* 0x007a80000e007988 */ /* 0x000fe80008000005 */
[----:B------:R-:W-:Y:S04]  /*6f640*/  STS.U8 [R14+UR5+0x7c80], R23 ;  /* 0x007c80170e007988 */ /* 0x000fe80008000005 */
[----:B---3--:R0:W-:Y:S04]  /*6f650*/  STS.U8 [R14+UR5+0x8280], R10 ;  /* 0x0082800a0e007988 */ /* 0x0081e80008000005 */
[----:B0-----:R-:W3:Y:S04]  /*6f660*/  LDL.LU R10, [R1+0x848] ;  /* 0x00084800010a7983 */ /* 0x001ee80000300800 */
[----:B------:R-:W3:Y:S04]  /*6f670*/  LDL.LU R16, [R1+0x844] ;  /* 0x0008440001107983 */ /* 0x000ee80000300800 */
[----:B------:R-:W3:Y:S04]  /*6f680*/  LDL.LU R0, [R1+0x828] ;  /* 0x0008280001007983 */ /* 0x000ee80000300800 */
[----:B------:R0:W-:Y:S04]  /*6f690*/  STS.U8 [R14+UR5+0x8480], R4 ;  /* 0x008480040e007988 */ /* 0x0001e80008000005 */
[----:B------:R-:W3:Y:S04]  /*6f6a0*/  LDL.LU R23, [R1+0x824] ;  /* 0x0008240001177983 */ /* 0x000ee80000300800 */
[----:B------:R1:W-:Y:S04]  /*6f6b0*/  STS.U8 [R14+UR5+0x84c0], R8 ;  /* 0x0084c0080e007988 */ /* 0x0003e80008000005 */
[----:B0-----:R-:W3:Y:S04]  /*6f6c0*/  LDL.LU R4, [R1+0x808] ;  /* 0x0008080001047983 */ /* 0x001ee80000300800 */
[----:B-1----:R-:W3:Y:S04]  /*6f6d0*/  LDL.LU R8, [R1+0x804] ;  /* 0x0008040001087983 */ /* 0x002ee80000300800 */
[----:B-----5:R0:W-:Y:S04]  /*6f6e0*/  STS.U8 [R14+UR5+0x86c0], R6 ;  /* 0x0086c0060e007988 */ /* 0x0201e80008000005 */
[----:B0-----:R-:W5:Y:S04]  /*6f6f0*/  LDL.LU R6, [R1+0x7e8] ;  /* 0x0007e80001067983 */ /* 0x001f680000300800 */
[----:B----4-:R0:W-:Y:S04]  /*6f700*/  STS.U8 [R14+UR5+0x8ac0], R12 ;  /* 0x008ac00c0e007988 */ /* 0x0101e80008000005 */
[----:B------:R-:W-:Y:S04]  /*6f710*/  STS.U8 [R14+UR5+0x8680], R19 ;  /* 0x008680130e007988 */ /* 0x000fe80008000005 */
[----:B------:R-:W-:Y:S04]  /*6f720*/  STS.U8 [R14+UR5+0x8880], R28 ;  /* 0x0088801c0e007988 */ /* 0x000fe80008000005 */
[----:B0-----:R-:W4:Y:S04]  /*6f730*/  LDL.LU R12, [R1+0x7e4] ;  /* 0x0007e400010c7983 */ /* 0x001f280000300800 */
[----:B------:R-:W-:Y:S04]  /*6f740*/  STS.U8 [R14+UR5+0x88c0], R18 ;  /* 0x0088c0120e007988 */ /* 0x000fe80008000005 */
[----:B------:R0:W-:Y:S04]  /*6f750*/  STS.U8 [R14+UR5+0x8a80], R5 ;  /* 0x008a80050e007988 */ /* 0x0001e80008000005 */
[----:B------:R-:W-:Y:S04]  /*6f760*/  STS.U8 [R14+UR5+0x8c80], R13 ;  /* 0x008c800d0e007988 */ /* 0x000fe80008000005 */
[----:B------:R-:W-:Y:S04]  /*6f770*/  STS.U8 [R14+UR5+0x8cc0], R11 ;  /* 0x008cc00b0e007988 */ /* 0x000fe80008000005 */
[----:B------:R-:W-:Y:S04]  /*6f780*/  STS.U8 [R14+UR5+0x8ec0], R15 ;  /* 0x008ec00f0e007988 */ /* 0x000fe80008000005 */
[----:B0-----:R-:W4:Y:S04]  /*6f790*/  LDL.LU R5, [R1+0x7c8] ;  /* 0x0007c80001057983 */ /* 0x001f280000300800 */
[----:B------:R-:W-:Y:S04]  /*6f7a0*/  STS.U8 [R14+UR5+0x8e80], R29 ;  /* 0x008e801d0e007988 */ /* 0x000fe80008000005 */
[----:B------:R-:W-:Y:S04]  /*6f7b0*/  STS.U8 [R14+UR5+0x9080], R26 ;  /* 0x0090801a0e007988 */ /* 0x000fe80008000005 */
[----:B--2---:R0:W-:Y:S04]  /*6f7c0*/  STS.U8 [R14+UR5+0x92c0], R7 ;  /* 0x0092c0070e007988 */ /* 0x0041e80008000005 */
[----:B0-----:R-:W2:Y:S04]  /*6f7d0*/  LDL.LU R7, [R1+0x7c4] ;  /* 0x0007c40001077983 */ /* 0x001ea80000300800 */
[----:B------:R0:W-:Y:S04]  /*6f7e0*/  STS.U8 [R14+UR5+0x9280], R9 ;  /* 0x009280090e007988 */ /* 0x0001e80008000005 */
[----:B0-----:R-:W2:Y:S04]  /*6f7f0*/  LDL.LU R9, [R1+0x790] ;  /* 0x0007900001097983 */ /* 0x001ea80000300800 */
[----:B------:R0:W-:Y:S04]  /*6f800*/  STS.U8 [R14+UR5+0x96c0], R22 ;  /* 0x0096c0160e007988 */ /* 0x0001e80008000005 */
[----:B------:R1:W-:Y:S04]  /*6f810*/  STS.U8 [R14+UR5+0x9680], R2 ;  /* 0x009680020e007988 */ /* 0x0003e80008000005 */
[----:B0-----:R-:W2:Y:S04]  /*6f820*/  LDL.LU R22, [R1+0x784] ;  /* 0x0007840001167983 */ /* 0x001ea80000300800 */
[----:B-1----:R-:W2:Y:S04]  /*6f830*/  LDL.LU R2, [R1+0x768] ;  /* 0x0007680001027983 */ /* 0x002ea80000300800 */
[----:B---3--:R0:W-:Y:S04]  /*6f840*/  STS.U8 [R14+UR5+0x9880], R10 ;  /* 0x0098800a0e007988 */ /* 0x0081e80008000005 */
[----:B0-----:R-:W3:Y:S04]  /*6f850*/  LDL.LU R10, [R1+0x764] ;  /* 0x00076400010a7983 */ /* 0x001ee80000300800 */
[----:B------:R-:W3:Y:S04]  /*6f860*/  LDL.LU R19, [R1+0x748] ;  /* 0x0007480001137983 */ /* 0x000ee80000300800 */
[----:B------:R-:W3:Y:S04]  /*6f870*/  LDL.LU R28, [R1+0x744] ;  /* 0x00074400011c7983 */ /* 0x000ee80000300800 */
[----:B------:R0:W-:Y:S04]  /*6f880*/  STS.U8 [R14+UR5+0x9c80], R4 ;  /* 0x009c80040e007988 */ /* 0x0001e80008000005 */
[----:B------:R-:W3:Y:S04]  /*6f890*/  LDL.LU R18, [R1+0x728] ;  /* 0x0007280001127983 */ /* 0x000ee80000300800 */
[----:B0-----:R-:W3:Y:S04]  /*6f8a0*/  LDL.LU R4, [R1+0x724] ;  /* 0x0007240001047983 */ /* 0x001ee80000300800 */
[----:B-----5:R0:W-:Y:S04]  /*6f8b0*/  STS.U8 [R14+UR5+0x9ec0], R6 ;  /* 0x009ec0060e007988 */ /* 0x0201e80008000005 */
[----:B0-----:R-:W5:Y:S04]  /*6f8c0*/  LDL.LU R6, [R1+0x708] ;  /* 0x0007080001067983 */ /* 0x001f680000300800 */
[----:B------:R-:W5:Y:S04]  /*6f8d0*/  LDL.LU R13, [R1+0x704] ;  /* 0x00070400010d7983 */ /* 0x000f680000300800 */
[----:B------:R-:W5:Y:S04]  /*6f8e0*/  LDL.LU R11, [R1+0x6e8] ;  /* 0x0006e800010b7983 */ /* 0x000f680000300800 */
[----:B------:R-:W5:Y:S04]  /*6f8f0*/  LDL.LU R15, [R1+0x6e4] ;  /* 0x0006e400010f7983 */ /* 0x000f680000300800 */
[----:B------:R-:W5:Y:S04]  /*6f900*/  LDL.LU R29, [R1+0x6c8] ;  /* 0x0006c800011d7983 */ /* 0x000f680000300800 */
[----:B------:R0:W-:Y:S04]  /*6f910*/  STS.U8 [R14+UR5+0x90c0], R25 ;  /* 0x0090c0190e007988 */ /* 0x0001e80008000005 */
[----:B------:R-:W5:Y:S04]  /*6f920*/  LDL.LU R26, [R1+0x6c4] ;  /* 0x0006c400011a7983 */ /* 0x000f680000300800 */
[----:B------:R-:W-:Y:S04]  /*6f930*/  STS.U8 [R14+UR5+0x9cc0], R8 ;  /* 0x009cc0080e007988 */ /* 0x000fe80008000005 */
[----:B------:R-:W-:Y:S04]  /*6f940*/  STS.U8 [R14+UR5+0x9480], R24 ;  /* 0x009480180e007988 */ /* 0x000fe80008000005 */
[----:B0-----:R-:W5:Y:S04]  /*6f950*/  LDL.LU R25, [R1+0x508] ;  /* 0x0005080001197983 */ /* 0x001f680000300800 */
        /* <DEDUP_REMOVED lines=8> */
[----:B--2---:R0:W-:Y:S04]  /*6f9e0*/  STS.U8 [R14+UR5+0xa0c0], R7 ;  /* 0x00a0c0070e007988 */ /* 0x0041e80008000005 */
[----:B0-----:R-:W2:Y:S04]  /*6f9f0*/  LDL.LU R7, [R1+0x4a8] ;  /* 0x0004a80001077983 */ /* 0x001ea80000300800 */
[----:B------:R0:W-:Y:S04]  /*6fa00*/  STS.U8 [R14+UR5+0xa2c0], R9 ;  /* 0x00a2c0090e007988 */ /* 0x0001e80008000005 */
[----:B------:R1:W-:Y:S04]  /*6fa10*/  STS.U8 [R14+UR5+0x98c0], R16 ;  /* 0x0098c0100e007988 */ /* 0x0003e80008000005 */
[----:B------:R1:W-:Y:S04]  /*6fa20*/  STS.U8 [R14+UR5+0x9ac0], R0 ;  /* 0x009ac0000e007988 */ /* 0x0003e80008000005 */
[----:B0-----:R-:W2:Y:S04]  /*6fa30*/  LDL.LU R9, [R1+0x4a4] ;  /* 0x0004a40001097983 */ /* 0x001ea80000300800 */
[----:B-1----:R-:W2:Y:S04]  /*6fa40*/  LDL.LU R16, [R1+0x488] ;  /* 0x0004880001107983 */ /* 0x002ea80000300800 */
[----:B------:R0:W-:Y:S04]  /*6fa50*/  STS.U8 [R14+UR5+0x9a80], R23 ;  /* 0x009a80170e007988 */ /* 0x0001e80008000005 */
[----:B------:R-:W2:Y:S04]  /*6fa60*/  LDL.LU R0, [R1+0x484] ;  /* 0x0004840001007983 */ /* 0x000ea80000300800 */
[----:B------:R1:W-:Y:S04]  /*6fa70*/  STS.U8 [R14+UR5+0xa280], R22 ;  /* 0x00a280160e007988 */ /* 0x0003e80008000005 */
[----:B------:R1:W-:Y:S04]  /*6fa80*/  STS.U8 [R14+UR5+0xa480], R2 ;  /* 0x00a480020e007988 */ /* 0x0003e80008000005 */
[----:B0-----:R-:W2:Y:S04]  /*6fa90*/  LDL.LU R23, [R1+0x468] ;  /* 0x0004680001177983 */ /* 0x001ea80000300800 */
[----:B-1----:R-:W2:Y:S04]  /*6faa0*/  LDL.LU R22, [R1+0x464] ;  /* 0x0004640001167983 */ /* 0x002ea80000300800 */
[----:B------:R-:W2:Y:S04]  /*6fab0*/  LDL.LU R2, [R1+0x444] ;  /* 0x0004440001027983 */ /* 0x000ea80000300800 */
        /* <DEDUP_REMOVED lines=9> */
[----:B----4-:R0:W-:Y:S04]  /*6fb50*/  STS.U8 [R14+UR5+0xb0c0], R5 ;  /* 0x00b0c0050e007988 */ /* 0x0101e80008000005 */
[----:B------:R1:W-:Y:S04]  /*6fb60*/  STS.U8 [R14+UR5+0xb2c0], R8 ;  /* 0x00b2c0080e007988 */ /* 0x0003e80008000005 */
[----:B------:R4:W-:Y:S04]  /*6fb70*/  STS.U8 [R14+UR5+0xb4c0], R12 ;  /* 0x00b4c00c0e007988 */ /* 0x0009e80008000005 */
[----:B0-----:R-:W5:Y:S04]  /*6fb80*/  LDL.LU R5, [R1+0x404] ;  /* 0x0004040001057983 */ /* 0x001f680000300800 */
[----:B-1----:R-:W5:Y:S04]  /*6fb90*/  LDL.LU R8, [R1+0x400] ;  /* 0x0004000001087983 */ /* 0x002f680000300800 */
[----:B----4-:R-:W4:Y:S04]  /*6fba0*/  LDL.LU R12, [R1+0x3e4] ;  /* 0x0003e400010c7983 */ /* 0x010f280000300800 */
[----:B--2---:R0:W-:Y:S04]  /*6fbb0*/  STS.U8 [R14+UR5+0xb6c0], R7 ;  /* 0x00b6c0070e007988 */ /* 0x0041e80008000005 */
[----:B0-----:R-:W2:Y:S04]  /*6fbc0*/  LDL.LU R7, [R1+0x3e0] ;  /* 0x0003e00001077983 */ /* 0x001ea80000300800 */
[----:B------:R0:W-:Y:S04]  /*6fbd0*/  STS.U8 [R14+UR5+0xb680], R9 ;  /* 0x00b680090e007988 */ /* 0x0001e80008000005 */
[----:B0-----:R-:W2:Y:S04]  /*6fbe0*/  LDL.LU R9, [R1+0x3c4] ;  /* 0x0003c40001097983 */ /* 0x001ea80000300800 */
[----:B------:R-:W2:Y:S04]  /*6fbf0*/  LDL.LU R19, [R1+0x3c0] ;  /* 0x0003c00001137983 */ /* 0x000ea80000300800 */
[----:B------:R-:W2:Y:S04]  /*6fc00*/  LDL.LU R28, [R1+0x3a4] ;  /* 0x0003a400011c7983 */ /* 0x000ea80000300800 */
[----:B------:R-:W2:Y:S04]  /*6fc10*/  LDL.LU R18, [R1+0x3a0] ;  /* 0x0003a00001127983 */ /* 0x000ea80000300800 */
[----:B------:R0:W-:Y:S04]  /*6fc20*/  STS.U8 [R14+UR5+0xbc80], R2 ;  /* 0x00bc80020e007988 */ /* 0x0001e80008000005 */
[----:B0-----:R-:W2:Y:S04]  /*6fc30*/  LDL.LU R2, [R1+0x384] ;  /* 0x0003840001027983 */ /* 0x001ea80000300800 */
        /* <DEDUP_REMOVED lines=25> */
[----:B----4-:R4:W-:Y:S04]  /*6fdd0*/  STS.U8 [R14+UR5+0xc2c0], R12 ;  /* 0x00c2c00c0e007988 */ /* 0x0109e80008000005 */
        /* <DEDUP_REMOVED lines=8> */
[----:B-1----:R-:W5:Y:S04]  /*6fe60*/  LDL.LU R8, [R1+0x280] ;  /* 0x0002800001087983 */ /* 0x002f680000300800 */
[----:B--2---:R0:W-:Y:S04]  /*6fe70*/  STS.U8 [R14+UR5+0xc280], R7 ;  /* 0x00c280070e007988 */ /* 0x0041e80008000005 */
[----:B----4-:R-:W2:Y:S04]  /*6fe80*/  LDL.LU R12, [R1+0x264] ;  /* 0x00026400010c7983 */ /* 0x010ea80000300800 */
[----:B0-----:R-:W4:Y:S04]  /*6fe90*/  LDL.LU R7, [R1+0x260] ;  /* 0x0002600001077983 */ /* 0x001f280000300800 */
[----:B------:R0:W-:Y:S04]  /*6fea0*/  STS.U8 [R14+UR5+0xc480], R9 ;  /* 0x00c480090e007988 */ /* 0x0001e80008000005 */
[----:B0-----:R-:W4:Y:S04]  /*6feb0*/  LDL.LU R9, [R1+0x244] ;  /* 0x0002440001097983 */ /* 0x001f280000300800 */
[----:B------:R0:W-:Y:S04]  /*6fec0*/  STS.U8 [R14+UR5+0xc880], R2 ;  /* 0x00c880020e007988 */ /* 0x0001e80008000005 */
        /* <DEDUP_REMOVED lines=19> */
[----:B--2---:R0:W-:Y:S04]  /*70000*/  STS.U8 [R14+UR5+0xdac0], R12 ;  /* 0x00dac00c0e007988 */ /* 0x0041e80008000005 */
[----:B------:R-:W-:Y:S04]  /*70010*/  STS.U8 [R14+UR5+0xd880], R4 ;  /* 0x00d880040e007988 */ /* 0x000fe80008000005 */
[----:B----4-:R1:W-:Y:S04]  /*70020*/  STS.U8 [R14+UR5+0xda80], R7 ;  /* 0x00da80070e007988 */ /* 0x0103e80008000005 */
[----:B0-----:R-:W2:Y:S04]  /*70030*/  LDL.LU R12, [R1+0x1c4] ;  /* 0x0001c400010c7983 */ /* 0x001ea80000300800 */
[----:B-1----:R-:W4:Y:S04]  /*70040*/  LDL.LU R7, [R1+0x1c0] ;  /* 0x0001c00001077983 */ /* 0x002f280000300800 */
[----:B------:R-:W2:Y:S04]  /*70050*/  LDL.LU R19, [R1+0x154] ;  /* 0x0001540001137983 */ /* 0x000ea80000300800 */
[----:B------:R0:W-:Y:S04]  /*70060*/  STS.U8 [R14+UR5+0xdc80], R9 ;  /* 0x00dc80090e007988 */ /* 0x0001e80008000005 */
[----:B------:R-:W4:Y:S04]  /*70070*/  LDL.LU R4, [R1+0x150] ;  /* 0x0001500001047983 */ /* 0x000f280000300800 */
[----:B0-----:R-:W4:Y:S04]  /*70080*/  LDL.LU R9, [R1+0x134] ;  /* 0x0001340001097983 */ /* 0x001f280000300800 */
[----:B------:R-:W4:Y:S04]  /*70090*/  LDL.LU R28, [R1+0x130] ;  /* 0x00013000011c7983 */ /* 0x000f280000300800 */
[----:B------:R-:W4:Y:S04]  /*700a0*/  LDL.LU R18, [R1+0x114] ;  /* 0x0001140001127983 */ /* 0x000f280000300800 */
[----:B------:R-:W4:Y:S04]  /*700b0*/  LDL.LU R13, [R1+0x110] ;  /* 0x00011000010d7983 */ /* 0x000f280000300800 */
[----:B------:R-:W4:Y:S04]  /*700c0*/  LDL.LU R11, [R1+0xf4] ;  /* 0x0000f400010b7983 */ /* 0x000f280000300800 */
[----:B------:R0:W-:Y:S04]  /*700d0*/  STS.U8 [R14+UR5+0xccc0], R29 ;  /* 0x00ccc01d0e007988 */ /* 0x0001e80008000005 */
[----:B------:R-:W4:Y:S04]  /*700e0*/  LDL.LU R15, [R1+0xf0] ;  /* 0x0000f000010f7983 */ /* 0x000f280000300800 */
[----:B0-----:R-:W4:Y:S04]  /*700f0*/  LDL.LU R29, [R1+0x94] ;  /* 0x00009400011d7983 */ /* 0x001f280000300800 */
[----:B---3--:R0:W-:Y:S04]  /*70100*/  STS.U8 [R14+UR5+0xdec0], R10 ;  /* 0x00dec00a0e007988 */ /* 0x0081e80008000005 */
[----:B0-----:R-:W3:Y:S04]  /*70110*/  LDL.LU R10, [R1+0x90] ;  /* 0x00009000010a7983 */ /* 0x001ee80000300800 */
[----:B-----5:R0:W-:Y:S04]  /*70120*/  STS.U8 [R14+UR5+0xde80], R6 ;  /* 0x00de80060e007988 */ /* 0x0201e80008000005 */
[----:B0-----:R-:W5:Y:S04]  /*70130*/  LDL.LU R6, [R1+0x7c] ;  /* 0x00007c0001067983 */ /* 0x001f680000300800 */
[----:B------:R0:W-:Y:S04]  /*70140*/  STS.U8 [R14+UR5+0xcec0], R26 ;  /* 0x00cec01a0e007988 */ /* 0x0001e80008000005 */
[----:B------:R1:W-:Y:S04]  /*70150*/  STS.U8 [R14+UR5+0xce80], R25 ;  /* 0x00ce80190e007988 */ /* 0x0003e80008000005 */
[----:B------:R0:W-:Y:S04]  /*70160*/  STS.U8 [R14+UR5+0xd8c0], R8 ;  /* 0x00d8c0080e007988 */ /* 0x0001e80008000005 */
[----:B------:R0:W-:Y:S04]  /*70170*/  STS.U8 [R14+UR5+0xdcc0], R2 ;  /* 0x00dcc0020e007988 */ /* 0x0001e80008000005 */
[----:B------:R-:W-:Y:S04]  /*70180*/  STS.U8 [R14+UR5+0xd2c0], R24 ;  /* 0x00d2c0180e007988 */ /* 0x000fe80008000005 */
[----:B------:R-:W-:Y:S04]  /*70190*/  STS.U8 [R14+UR5+0xd280], R17 ;  /* 0x00d280110e007988 */ /* 0x000fe80008000005 */
[----:B0-----:R-:W5:Y:S04]  /*701a0*/  LDL.LU R26, [R1+0x78] ;  /* 0x00007800011a7983 */ /* 0x001f680000300800 */
[----:B-1----:R-:W5:Y:S04]  /*701b0*/  LDL.LU R25, [R1+0x74] ;  /* 0x0000740001197983 */ /* 0x002f680000300800 */
[----:B------:R-:W5:Y:S04]  /*701c0*/  LDL.LU R8, [R1+0x70] ;  /* 0x0000700001087983 */ /* 0x000f680000300800 */
[----:B------:R-:W5:Y:S04]  /*701d0*/  LDL.LU R2, [R1+0x5c] ;  /* 0x00005c0001027983 */ /* 0x000f680000300800 */
[----:B------:R-:W-:Y:S04]  /*701e0*/  STS.U8 [R14+UR5+0xd680], R16 ;  /* 0x00d680100e007988 */ /* 0x000fe80008000005 */
[----:B------:R0:W-:Y:S04]  /*701f0*/  STS.U8 [R14+UR5+0xe080], R5 ;  /* 0x00e080050e007988 */ /* 0x0001e80008000005 */
[----:B------:R1:W-:Y:S04]  /*70200*/  STS.U8 [R14+UR5+0xe0c0], R0 ;  /* 0x00e0c0000e007988 */ /* 0x0003e80008000005 */
[----:B------:R1:W-:Y:S04]  /*70210*/  STS.U8 [R14+UR5+0xe2c0], R23 ;  /* 0x00e2c0170e007988 */ /* 0x0003e80008000005 */
[----:B------:R1:W-:Y:S04]  /*70220*/  STS.U8 [R14+UR5+0xe280], R22 ;  /* 0x00e280160e007988 */ /* 0x0003e80008000005 */
[----:B0-----:R-:W5:Y:S04]  /*70230*/  LDL.LU R5, [R1+0x58] ;  /* 0x0000580001057983 */ /* 0x001f680000300800 */
[----:B------:R-:W5:Y:S04]  /*70240*/  LDL.LU R24, [R1+0x54] ;  /* 0x0000540001187983 */ /* 0x000f680000300800 */
[----:B------:R-:W5:Y:S04]  /*70250*/  LDL.LU R17, [R1+0x50] ;  /* 0x0000500001117983 */ /* 0x000f680000300800 */
[----:B------:R-:W5:Y:S04]  /*70260*/  LDL.LU R16, [R1+0x4c] ;  /* 0x00004c0001107983 */ /* 0x000f680000300800 */
[----:B-1----:R-:W5:Y:S04]  /*70270*/  LDL.LU R0, [R1+0x48] ;  /* 0x0000480001007983 */ /* 0x002f680000300800 */
[----:B------:R-:W5:Y:S04]  /*70280*/  LDL.LU R23, [R1+0x34] ;  /* 0x0000340001177983 */ /* 0x000f680000300800 */
[----:B------:R-:W5:Y:S04]  /*70290*/  LDL.LU R22, [R1+0x30] ;  /* 0x0000300001167983 */ /* 0x000f680000300800 */
[----:B--2---:R0:W-:Y:S04]  /*702a0*/  STS.U8 [R14+UR5+0xe480], R12 ;  /* 0x00e4800c0e007988 */ /* 0x0041e80008000005 */
[----:B----4-:R1:W-:Y:S04]  /*702b0*/  STS.U8 [R14+UR5+0xe4c0], R7 ;  /* 0x00e4c0070e007988 */ /* 0x0103e80008000005 */
[----:B------:R2:W-:Y:S04]  /*702c0*/  STS.U8 [R14+UR5+0xe680], R4 ;  /* 0x00e680040e007988 */ /* 0x0005e80008000005 */
[----:B0-----:R-:W4:Y:S04]  /*702d0*/  LDL.LU R12, [R1+0x33ec] ;  /* 0x0033ec00010c7983 */ /* 0x001f280000300800 */
[----:B-1----:R-:W4:Y:S04]  /*702e0*/  LDL.LU R7, [R1+0x33e8] ;  /* 0x0033e80001077983 */ /* 0x002f280000300800 */
[----:B------:R0:W-:Y:S04]  /*702f0*/  STS.U8 [R14+UR5+0xe880], R9 ;  /* 0x00e880090e007988 */ /* 0x0001e80008000005 */
[----:B--2---:R-:W2:Y:S04]  /*70300*/  LDL.LU R4, [R1+0x1220] ;  /* 0x0012200001047983 */ /* 0x004ea80000300800 */
[----:B0-----:R-:W2:Y:S04]  /*70310*/  LDL.LU R9, [R1+0x121c] ;  /* 0x00121c0001097983 */ /* 0x001ea80000300800 */
[----:B---3--:R0:W-:Y:S04]  /*70320*/  STS.U8 [R14+UR5+0xee80], R10 ;  /* 0x00ee800a0e007988 */ /* 0x0081e80008000005 */
[----:B0-----:R-:W3:Y:S04]  /*70330*/  LDL.LU R10, [R1+0x1200] ;  /* 0x00120000010a7983 */ /* 0x001ee80000300800 */
[----:B-----5:R0:W-:Y:S04]  /*70340*/  STS.U8 [R14+UR5+0xf080], R6 ;  /* 0x00f080060e007988 */ /* 0x0201e80008000005 */
[----:B0-----:R-:W5:Y:S04]  /*70350*/  LDL.LU R6, [R1+0x11fc] ;  /* 0x0011fc0001067983 */ /* 0x001f680000300800 */
[----:B------:R0:W-:Y:S04]  /*70360*/  STS.U8 [R14+UR5+0xf280], R8 ;  /* 0x00f280080e007988 */ /* 0x0001e80008000005 */
[----:B------:R1:W-:Y:S04]  /*70370*/  STS.U8 [R14+UR5+0xf480], R2 ;  /* 0x00f480020e007988 */ /* 0x0003e80008000005 */
[----:B------:R0:W-:Y:S04]  /*70380*/  STS.U8 [R14+UR5+0xec80], R11 ;  /* 0x00ec800b0e007988 */ /* 0x0001e80008000005 */
[----:B------:R-:W-:Y:S04]  /*70390*/  STS.U8 [R14+UR5+0xfe80], R21 ;  /* 0x00fe80150e007988 */ /* 0x000fe80008000005 */
[----:B------:R-:W-:Y:S04]  /*703a0*/  STS.U8 [R14+UR5+0xe6c0], R19 ;  /* 0x00e6c0130e007988 */ /* 0x000fe80008000005 */
[----:B------:R-:W-:Y:S04]  /*703b0*/  STS.U8 [R14+UR5+0xe8c0], R28 ;  /* 0x00e8c01c0e007988 */ /* 0x000fe80008000005 */
[----:B------:R-:W-:Y:S04]  /*703c0*/  STS.U8 [R14+UR5+0xeac0], R18 ;  /* 0x00eac0120e007988 */ /* 0x000fe80008000005 */
[----:B------:R-:W-:Y:S04]  /*703d0*/  STS.U8 [R14+UR5+0xea80], R13 ;  /* 0x00ea800d0e007988 */ /* 0x000fe80008000005 */
[----:B0-----:R-:W5:Y:S04]  /*703e0*/  LDL.LU R8, [R1+0x11e0] ;  /* 0x0011e00001087983 */ /* 0x001f680000300800 */
[----:B-1----:R-:W5:Y:S04]  /*703f0*/  LDL.LU R2, [R1+0x11dc] ;  /* 0x0011dc0001027983 */ /* 0x002f680000300800 */
[----:B------:R-:W-:Y:S04]  /*70400*/  STS.U8 [R14+UR5+0xecc0], R15 ;  /* 0x00ecc00f0e007988 */ /* 0x000fe80008000005 */
[----:B------:R-:W-:Y:S04]  /*70410*/  STS.U8 [R14+UR5+0xeec0], R29 ;  /* 0x00eec01d0e007988 */ /* 0x000fe80008000005 */
[----:B------:R-:W-:Y:S04]  /*70420*/  STS.U8 [R14+UR5+0xf0c0], R26 ;  /* 0x00f0c01a0e007988 */ /* 0x000fe80008000005 */
[----:B------:R-:W-:Y:S01]  /*70430*/  STS.U8 [R14+UR5+0xf2c0], R25 ;  /* 0x00f2c0190e007988 */ /* 0x000fe20008000005 */
[----:B------:R-:W-:-:S03]  /*70440*/  LOP3.LUT R11, R3, 0x20, RZ, 0x3c, !PT ;  /* 0x00000020030b7812 */ /* 0x000fc600078e3cff */
[----:B------:R-:W-:Y:S04]  /*70450*/  STS.U8 [R14+UR5+0xfec0], R20 ;  /* 0x00fec0140e007988 */ /* 0x000fe80008000005 */
[----:B------:R0:W-:Y:S04]  /*70460*/  STS.U8 [R14+UR5+0xf4c0], R5 ;  /* 0x00f4c0050e007988 */ /* 0x0001e80008000005 */
[----:B------:R-:W-:Y:S04]  /*70470*/  STS.U8 [R14+UR5+0xf6c0], R24 ;  /* 0x00f6c0180e007988 */ /* 0x000fe80008000005 */
[----:B------:R-:W-:Y:S04]  /*70480*/  STS.U8 [R14+UR5+0xf680], R17 ;  /* 0x00f680110e007988 */ /* 0x000fe80008000005 */
[----:B------:R-:W-:Y:S04]  /*70490*/  STS.U8 [R14+UR5+0xf880], R16 ;  /* 0x00f880100e007988 */ /* 0x000fe80008000005 */
[----:B------:R-:W-:Y:S04]  /*704a0*/  STS.U8 [R14+UR5+0xf8c0], R0 ;  /* 0x00f8c0000e007988 */ /* 0x000fe80008000005 */
[----:B------:R-:W-:Y:S04]  /*704b0*/  STS.U8 [R14+UR5+0xfac0], R23 ;  /* 0x00fac0170e007988 */ /* 0x000fe80008000005 */
[----:B------:R-:W-:Y:S04]  /*704c0*/  STS.U8 [R14+UR5+0xfa80], R22 ;  /* 0x00fa80160e007988 */ /* 0x000fe80008000005 */
[----:B0-----:R-:W5:Y:S04]  /*704d0*/  LDL.LU R5, [R1+0x11a0] ;  /* 0x0011a00001057983 */ /* 0x001f680000300800 */
[----:B------:R-:W5:Y:S04]  /*704e0*/  LDL.LU R21, [R1+0x119c] ;  /* 0x00119c0001157983 */ /* 0x000f680000300800 */
[----:B----4-:R-:W-:Y:S04]  /*704f0*/  STS.U8 [R14+UR5+0xfcc0], R12 ;  /* 0x00fcc00c0e007988 */ /* 0x010fe80008000005 */
[----:B------:R0:W-:Y:S04]  /*70500*/  STS.U8 [R14+UR5+0xfc80], R7 ;  /* 0x00fc80070e007988 */ /* 0x0001e80008000005 */
[----:B0-----:R-:W4:Y:S04]  /*70510*/  LDL.LU R14, [R1+0x1180] ;  /* 0x00118000010e7983 */ /* 0x001f280000300800 */
[----:B------:R-:W4:Y:S04]  /*70520*/  LDL.LU R20, [R1+0x117c] ;  /* 0x00117c0001147983 */ /* 0x000f280000300800 */
[----:B------:R-:W4:Y:S04]  /*70530*/  LDL.LU R12, [R1+0x1160] ;  /* 0x00116000010c7983 */ /* 0x000f280000300800 */
[----:B------:R-:W4:Y:S04]  /*70540*/  LDL.LU R7, [R1+0x115c] ;  /* 0x00115c0001077983 */ /* 0x000f280000300800 */
[----:B--2---:R0:W-:Y:S04]  /*70550*/  STS.U8 [R11+UR5+0x140], R9 ;  /* 0x000140090b007988 */ /* 0x0041e80008000005 */
[----:B------:R-:W2:Y:S04]  /*70560*/  LDL.LU R19, [R1+0x1140] ;  /* 0x0011400001137983 */ /* 0x000ea80000300800 */
[----:B0-----:R-:W2:Y:S04]  /*70570*/  LDL.LU R9, [R1+0x113c] ;  /* 0x00113c0001097983 */ /* 0x001ea80000300800 */
[----:B------:R-:W-:Y:S04]  /*70580*/  STS.U8 [R11+UR5+0x100], R4 ;  /* 0x000100040b007988 */ /* 0x000fe80008000005 */
[----:B---3--:R0:W-:Y:S04]  /*70590*/  STS.U8 [R11+UR5+0x340], R10 ;  /* 0x0003400a0b007988 */ /* 0x0081e80008000005 */
[----:B0-----:R-:W3:Y:S04]  /*705a0*/  LDL.LU R10, [R1+0x1120] ;  /* 0x00112000010a7983 */ /* 0x001ee80000300800 */
[----:B------:R-:W4:Y:S04]  /*705b0*/  LDL.LU R28, [R1+0x111c] ;  /* 0x00111c00011c7983 */ /* 0x000f280000300800 */
[----:B------:R-:W4:Y:S04]  /*705c0*/  LDL.LU R18, [R1+0x1100] ;  /* 0x0011000001127983 */ /* 0x000f280000300800 */
[----:B------:R-:W4:Y:S04]  /*705d0*/  LDL.LU R22, [R1+0x10fc] ;  /* 0x0010fc0001167983 */ /* 0x000f280000300800 */
[----:B------:R-:W4:Y:S04]  /*705e0*/  LDL.LU R4, [R1+0x10e0] ;  /* 0x0010e00001047983 */ /* 0x000f280000300800 */
        /* <DEDUP_REMOVED lines=18> */
[----:B--2---:R0:W-:Y:S04]  /*70710*/  STS.U8 [R11+UR5+0xd40], R9 ;  /* 0x000d40090b007988 */ /* 0x0041e80008000005 */
[----:B0-----:R-:W2:Y:S04]  /*70720*/  LDL.LU R9, [R1+0xffc] ;  /* 0x000ffc0001097983 */ /* 0x001ea80000300800 */
[----:B---3--:R0:W-:Y:S04]  /*70730*/  STS.U8 [R11+UR5+0xf40], R10 ;  /* 0x000f400a0b007988 */ /* 0x0081e80008000005 */
[----:B0-----:R-:W3:Y:S04]  /*70740*/  LDL.LU R10, [R1+0xfe0] ;  /* 0x000fe000010a7983 */ /* 0x001ee80000300800 */
[----:B----4-:R0:W-:Y:S04]  /*70750*/  STS.U8 [R11+UR5+0x1140], R22 ;  /* 0x001140160b007988 */ /* 0x0101e80008000005 */
[----:B------:R1:W-:Y:S04]  /*70760*/  STS.U8 [R11+UR5+0x1340], R4 ;  /* 0x001340040b007988 */ /* 0x0003e80008000005 */
[----:B0-----:R-:W4:Y:S04]  /*70770*/  LDL.LU R22, [R1+0xfdc] ;  /* 0x000fdc0001167983 */ /* 0x001f280000300800 */
[----:B-1----:R-:W3:Y:S04]  /*70780*/  LDL.LU R4, [R1+0xfc0] ;  /* 0x000fc00001047983 */ /* 0x002ee80000300800 */
        /* <DEDUP_REMOVED lines=13> */
[----:B------:R-:W5:Y:S04]  /*70860*/  LDL.LU R19, [R1+0xf5c] ;  /* 0x000f5c0001137983 */ /* 0x000f680000300800 */
[----:B------:R-:W-:Y:S04]  /*70870*/  STS.U8 [R11+UR5+0xf00], R28 ;  /* 0x000f001c0b007988 */ /* 0x000fe80008000005 */
[----:B------:R0:W-:Y:S04]  /*70880*/  STS.U8 [R11+UR5+0x2100], R5 ;  /* 0x002100050b007988 */ /* 0x0001e80008000005 */
[----:B0-----:R-:W5:Y:S04]  /*70890*/  LDL.LU R5, [R1+0xf40] ;  /* 0x000f400001057983 */ /* 0x001f680000300800 */
[----:B------:R-:W-:Y:S04]  /*708a0*/  STS.U8 [R11+UR5+0x1100], R18 ;  /* 0x001100120b007988 */ /* 0x000fe80008000005 */
[----:B------:R-:W-:Y:S04]  /*708b0*/  STS.U8 [R11+UR5+0x1f40], R8 ;  /* 0x001f40080b007988 */ /* 0x000fe80008000005 */
[----:B------:R-:W-:Y:S04]  /*708c0*/  STS.U8 [R11+UR5+0x1f00], R2 ;  /* 0x001f00020b007988 */ /* 0x000fe80008000005 */
[----:B--2---:R0:W-:Y:S04]  /*708d0*/  STS.U8 [R11+UR5+0x2140], R9 ;  /* 0x002140090b007988 */ /* 0x0041e80008000005 */
[----:B0-----:R-:W2:Y:S04]  /*708e0*/  LDL.LU R9, [R1+0xf3c] ;  /* 0x000f3c0001097983 */ /* 0x001ea80000300800 */
[----:B------:R-:W2:Y:S04]  /*708f0*/  LDL.LU R28, [R1+0xf20] ;  /* 0x000f2000011c7983 */ /* 0x000ea80000300800 */
[----:B------:R-:W2:Y:S04]  /*70900*/  LDL.LU R18, [R1+0xf1c] ;  /* 0x000f1c0001127983 */ /* 0x000ea80000300800 */
[----:B------:R-:W2:Y:S04]  /*70910*/  LDL.LU R8, [R1+0xf00] ;  /* 0x000f000001087983 */ /* 0x000ea80000300800 */
[----:B------:R-:W2:Y:S04]  /*70920*/  LDL.LU R2, [R1+0xefc] ;  /* 0x000efc0001027983 */ /* 0x000ea80000300800 */
        /* <DEDUP_REMOVED lines=21> */
[----:B----4-:R0:W-:Y:S04]  /*70a80*/  STS.U8 [R11+UR5+0x2300], R22 ;  /* 0x002300160b007988 */ /* 0x0101e80008000005 */
[----:B------:R-:W4:Y:S04]  /*70a90*/  LDL.LU R23, [R1+0xe30] ;  /* 0x000e300001177983 */ /* 0x000f280000300800 */
[----:B------:R1:W-:Y:S04]  /*70aa0*/  STS.U8 [R11+UR5+0x2500], R4 ;  /* 0x002500040b007988 */ /* 0x0003e80008000005 */
[----:B0-----:R-:W4:Y:S04]  /*70ab0*/  LDL.LU R22, [R1+0xe24] ;  /* 0x000e240001167983 */ /* 0x001f280000300800 */
[----:B-1----:R-:W4:Y:S04]  /*70ac0*/  LDL.LU R4, [R1+0xe00] ;  /* 0x000e000001047983 */ /* 0x002f280000300800 */
[----:B-----5:R0:W-:Y:S04]  /*70ad0*/  STS.U8 [R11+UR5+0x2540], R6 ;  /* 0x002540060b007988 */ /* 0x0201e80008000005 */
[----:B0-----:R-:W5:Y:S04]  /*70ae0*/  LDL.LU R6, [R1+0xdfc] ;  /* 0x000dfc0001067983 */ /* 0x001f680000300800 */
[----:B------:R0:W-:Y:S04]  /*70af0*/  STS.U8 [R11+UR5+0x2d00], R5 ;  /* 0x002d00050b007988 */ /* 0x0001e80008000005 */
[----:B0-----:R-:W4:Y:S04]  /*70b00*/  LDL.LU R5, [R1+0xde0] ;  /* 0x000de00001057983 */ /* 0x001f280000300800 */
[----:B--2---:R0:W-:Y:S04]  /*70b10*/  STS.U8 [R11+UR5+0x2d40], R9 ;  /* 0x002d40090b007988 */ /* 0x0041e80008000005 */
[----:B0-----:R-:W2:Y:S04]  /*70b20*/  LDL.LU R9, [R1+0xddc] ;  /* 0x000ddc0001097983 */ /* 0x001ea80000300800 */
[----:B------:R0:W-:Y:S04]  /*70b30*/  STS.U8 [R11+UR5+0x3100], R8 ;  /* 0x003100080b007988 */ /* 0x0001e80008000005 */
[----:B------:R1:W-:Y:S04]  /*70b40*/  STS.U8 [R11+UR5+0x3140], R2 ;  /* 0x003140020b007988 */ /* 0x0003e80008000005 */
[----:B0-----:R-:W2:Y:S04]  /*70b50*/  LDL.LU R8, [R1+0xdc0] ;  /* 0x000dc00001087983 */ /* 0x001ea80000300800 */
[----:B-1----:R-:W2:Y:S04]  /*70b60*/  LDL.LU R2, [R1+0xdbc] ;  /* 0x000dbc0001027983 */ /* 0x002ea80000300800 */
        /* <DEDUP_REMOVED lines=18> */
[----:B----4-:R-:W-:Y:S04]  /*70c90*/  STS.U8 [R11+UR5+0x3d40], R22 ;  /* 0x003d40160b007988 */ /* 0x010fe80008000005 */
        /* <DEDUP_REMOVED lines=28> */
[----:B------:R0:W-:Y:S04]  /*70e60*/  STS.U8 [R11+UR5+0x4340], R8 ;  /* 0x004340080b007988 */ /* 0x0001e80008000005 */
[----:B------:R-:W2:Y:S04]  /*70e70*/  LDL.LU R23, [R1+0xc3c] ;  /* 0x000c3c0001177983 */ /* 0x000ea80000300800 */
[----:B------:R1:W-:Y:S04]  /*70e80*/  STS.U8 [R11+UR5+0x4300], R2 ;  /* 0x004300020b007988 */ /* 0x0003e80008000005 */
[----:B0-----:R-:W2:Y:S04]  /*70e90*/  LDL.LU R8, [R1+0xc20] ;  /* 0x000c200001087983 */ /* 0x001ea80000300800 */
[----:B-1----:R-:W2:Y:S04]  /*70ea0*/  LDL.LU R2, [R1+0xc1c] ;  /* 0x000c1c0001027983 */ /* 0x002ea80000300800 */
        /* <DEDUP_REMOVED lines=16> */
[----:B------:R-:W-:Y:S04]  /*70fb0*/  STS.U8 [R11+UR5+0x4d40], R28 ;  /* 0x004d401c0b007988 */ /* 0x000fe80008000005 */
[----:B------:R-:W-:Y:S04]  /*70fc0*/  STS.U8 [R11+UR5+0x4f40], R18 ;  /* 0x004f40120b007988 */ /* 0x000fe80008000005 */
[----:B--2---:R0:W-:Y:S04]  /*70fd0*/  STS.U8 [R11+UR5+0x5140], R9 ;  /* 0x005140090b007988 */ /* 0x0041e80008000005 */
[----:B------:R-:W-:Y:S04]  /*70fe0*/  STS.U8 [R11+UR5+0x5340], R13 ;  /* 0x0053400d0b007988 */ /* 0x000fe80008000005 */
[----:B------:R-:W-:Y:S04]  /*70ff0*/  STS.U8 [R11+UR5+0x5300], R15 ;  /* 0x0053000f0b007988 */ /* 0x000fe80008000005 */
[----:B------:R-:W-:Y:S04]  /*71000*/  STS.U8 [R11+UR5+0x5500], R29 ;  /* 0x0055001d0b007988 */ /* 0x000fe80008000005 */
[----:B------:R-:W-:Y:S04]  /*71010*/  STS.U8 [R11+UR5+0x5540], R26 ;  /* 0x0055401a0b007988 */ /* 0x000fe80008000005 */
[----:B------:R-:W-:Y:S04]  /*71020*/  STS.U8 [R11+UR5+0x5740], R25 ;  /* 0x005740190b007988 */ /* 0x000fe80008000005 */
[----:B------:R-:W-:Y:S04]  /*71030*/  STS.U8 [R11+UR5+0x5700], R24 ;  /* 0x005700180b007988 */ /* 0x000fe80008000005 */
[----:B0-----:R-:W2:Y:S04]  /*71040*/  LDL.LU R9, [R1+0xbbc] ;  /* 0x000bbc0001097983 */ /* 0x001ea80000300800 */
[----:B------:R-:W2:Y:S04]  /*71050*/  LDL.LU R21, [R1+0xba0] ;  /* 0x000ba00001157983 */ /* 0x000ea80000300800 */
[----:B------:R-:W2:Y:S04]  /*71060*/  LDL.LU R14, [R1+0xb9c] ;  /* 0x000b9c00010e7983 */ /* 0x000ea80000300800 */
[----:B------:R-:W2:Y:S04]  /*71070*/  LDL.LU R20, [R1+0xb80] ;  /* 0x000b800001147983 */ /* 0x000ea80000300800 */
[----:B------:R-:W-:Y:S04]  /*71080*/  STS.U8 [R11+UR5+0x5900], R17 ;  /* 0x005900110b007988 */ /* 0x000fe80008000005 */
[----:B------:R-:W2:Y:S04]  /*71090*/  LDL.LU R12, [R1+0xb7c] ;  /* 0x000b7c00010c7983 */ /* 0x000ea80000300800 */
[----:B------:R-:W-:Y:S04]  /*710a0*/  STS.U8 [R11+UR5+0x5940], R16 ;  /* 0x005940100b007988 */ /* 0x000fe80008000005 */
[----:B------:R-:W2:Y:S04]  /*710b0*/  LDL.LU R7, [R1+0xb60] ;  /* 0x000b600001077983 */ /* 0x000ea80000300800 */
[----:B------:R-:W2:Y:S04]  /*710c0*/  LDL.LU R19, [R1+0xb5c] ;  /* 0x000b5c0001137983 */ /* 0x000ea80000300800 */
[----:B---3--:R0:W-:Y:S04]  /*710d0*/  STS.U8 [R11+UR5+0x5f40], R10 ;  /* 0x005f400a0b007988 */ /* 0x0081e80008000005 */
[----:B0-----:R-:W3:Y:S04]  /*710e0*/  LDL.LU R10, [R1+0xb40] ;  /* 0x000b4000010a7983 */ /* 0x001ee80000300800 */
[----:B-----5:R0:W-:Y:S04]  /*710f0*/  STS.U8 [R11+UR5+0x5f00], R6 ;  /* 0x005f00060b007988 */ /* 0x0201e80008000005 */
[----:B0-----:R-:W5:Y:S04]  /*71100*/  LDL.LU R6, [R1+0xb3c] ;  /* 0x000b3c0001067983 */ /* 0x001f680000300800 */
        /* <DEDUP_REMOVED lines=21> */
[----:B----4-:R1:W-:Y:S04]  /*71260*/  STS.U8 [R11+UR5+0x6340], R4 ;  /* 0x006340040b007988 */ /* 0x0103e80008000005 */
[----:B0-----:R-:W4:Y:S04]  /*71270*/  LDL.LU R22, [R1+0xa1c] ;  /* 0x000a1c0001167983 */ /* 0x001f280000300800 */
[----:B--2---:R0:W-:Y:S04]  /*71280*/  STS.U8 [R11+UR5+0x6300], R9 ;  /* 0x006300090b007988 */ /* 0x0041e80008000005 */
[----:B-1----:R-:W2:Y:S04]  /*71290*/  LDL.LU R4, [R1+0xa00] ;  /* 0x000a000001047983 */ /* 0x002ea80000300800 */
[----:B0-----:R-:W2:Y:S04]  /*712a0*/  LDL.LU R9, [R1+0x9fc] ;  /* 0x0009fc0001097983 */ /* 0x001ea80000300800 */
[----:B---3--:R0:W-:Y:S04]  /*712b0*/  STS.U8 [R11+UR5+0x6b40], R10 ;  /* 0x006b400a0b007988 */ /* 0x0081e80008000005 */
[----:B0-----:R-:W3:Y:S04]  /*712c0*/  LDL.LU R10, [R1+0x9e0] ;  /* 0x0009e000010a7983 */ /* 0x001ee80000300800 */
[----:B-----5:R0:W-:Y:S04]  /*712d0*/  STS.U8 [R11+UR5+0x6b00], R6 ;  /* 0x006b00060b007988 */ /* 0x0201e80008000005 */
[----:B0-----:R-:W5:Y:S04]  /*712e0*/  LDL.LU R6, [R1+0x9dc] ;  /* 0x0009dc0001067983 */ /* 0x001f680000300800 */
[----:B------:R0:W-:Y:S04]  /*712f0*/  STS.U8 [R11+UR5+0x6f40], R8 ;  /* 0x006f40080b007988 */ /* 0x0001e80008000005 */
[----:B------:R1:W-:Y:S04]  /*71300*/  STS.U8 [R11+UR5+0x6f00], R2 ;  /* 0x006f00020b007988 */ /* 0x0003e80008000005 */
        /* <DEDUP_REMOVED lines=16> */
[----:B--2---:R0:W-:Y:S04]  /*71410*/  STS.U8 [R11+UR5+0x7d40], R9 ;  /* 0x007d40090b007988 */ /* 0x0041e80008000005 */
[----:B0-----:R-:W2:Y:S04]  /*71420*/  LDL.LU R9, [R1+0x93c] ;  /* 0x00093c0001097983 */ /* 0x001ea80000300800 */
[----:B------:R-:W-:Y:S04]  /*71430*/  STS.U8 [R11+UR5+0x6d00], R28 ;  /* 0x006d001c0b007988 */ /* 0x000fe80008000005 */
[----:B------:R-:W-:Y:S04]  /*71440*/  STS.U8 [R11+UR5+0x6d40], R18 ;  /* 0x006d40120b007988 */ /* 0x000fe80008000005 */
[----:B----4-:R-:W-:Y:S04]  /*71450*/  STS.U8 [R11+UR5+0x7b00], R22 ;  /* 0x007b00160b007988 */ /* 0x010fe80008000005 */
        /* <DEDUP_REMOVED lines=42> */
[----:B-1----:R-:W4:Y:S04]  /*71700*/  LDL.LU R4, [R1+0x7c0] ;  /* 0x0007c00001047983 */ /* 0x002f280000300800 */
        /* <DEDUP_REMOVED lines=15> */
[----:B------:R-:W-:Y:S04]  /*71800*/  STS.U8 [R11+UR5+0x8d00], R18 ;  /* 0x008d00120b007988 */ /* 0x000fe80008000005 */
        /* <DEDUP_REMOVED lines=8> */
[----:B------:R-:W-:Y:S04]  /*71890*/  STS.U8 [R11+UR5+0x9100], R13 ;  /* 0x0091000d0b007988 */ /* 0x000fe80008000005 */
[----:B------:R-:W-:Y:S04]  /*718a0*/  STS.U8 [R11+UR5+0x9140], R15 ;  /* 0x0091400f0b007988 */ /* 0x000fe80008000005 */
[----:B------:R-:W-:Y:S04]  /*718b0*/  STS.U8 [R11+UR5+0x9340], R29 ;  /* 0x0093401d0b007988 */ /* 0x000fe80008000005 */
[----:B------:R-:W-:Y:S04]  /*718c0*/  STS.U8 [R11+UR5+0x9300], R26 ;  /* 0x0093001a0b007988 */ /* 0x000fe80008000005 */
[----:B--2---:R0:W-:Y:S04]  /*718d0*/  STS.U8 [R11+UR5+0x9d40], R9 ;  /* 0x009d40090b007988 */ /* 0x0041e80008000005 */
        /* <DEDUP_REMOVED lines=26> */
[----:B------:R1:W-:Y:S04]  /*71a80*/  STS.U8 [R11+UR5+0xa940], R2 ;  /* 0x00a940020b007988 */ /* 0x0003e80008000005 */
[----:B0-----:R-:W4:Y:S04]  /*71a90*/  LDL.LU R8, [R1+0x43c] ;  /* 0x00043c0001087983 */ /* 0x001f280000300800 */
[----:B-1----:R-:W4:Y:S04]  /*71aa0*/  LDL.LU R2, [R1+0x438] ;  /* 0x0004380001027983 */ /* 0x002f280000300800 */
[----:B------:R0:W-:Y:S04]  /*71ab0*/  STS.U8 [R11+UR5+0xad00], R5 ;  /* 0x00ad00050b007988 */ /* 0x0001e80008000005 */
[----:B0-----:R-:W4:Y:S04]  /*71ac0*/  LDL.LU R5, [R1+0x41c] ;  /* 0x00041c0001057983 */ /* 0x001f280000300800 */
        /* <DEDUP_REMOVED lines=18> */
[----:B----4-:R0:W-:Y:S04]  /*71bf0*/  STS.U8 [R11+UR5+0xbb40], R4 ;  /* 0x00bb40040b007988 */ /* 0x0101e80008000005 */
[----:B------:R1:W-:Y:S04]  /*71c00*/  STS.U8 [R11+UR5+0xab40], R28 ;  /* 0x00ab401c0b007988 */ /* 0x0003e80008000005 */
[----:B------:R4:W-:Y:S04]  /*71c10*/  STS.U8 [R11+UR5+0xab00], R18 ;  /* 0x00ab00120b007988 */ /* 0x0009e80008000005 */
[----:B------:R1:W-:Y:S04]  /*71c20*/  STS.U8 [R11+UR5+0xb300], R25 ;  /* 0x00b300190b007988 */ /* 0x0003e80008000005 */
[----:B------:R4:W-:Y:S04]  /*71c30*/  STS.U8 [R11+UR5+0xb500], R24 ;  /* 0x00b500180b007988 */ /* 0x0009e80008000005 */
[----:B0-----:R-:W5:Y:S04]  /*71c40*/  LDL.LU R4, [R1+0x37c] ;  /* 0x00037c0001047983 */ /* 0x001f680000300800 */
[----:B-1----:R-:W5:Y:S04]  /*71c50*/  LDL.LU R28, [R1+0x378] ;  /* 0x00037800011c7983 */ /* 0x002f680000300800 */
[----:B----4-:R-:W4:Y:S04]  /*71c60*/  LDL.LU R18, [R1+0x35c] ;  /* 0x00035c0001127983 */ /* 0x010f280000300800 */
[----:B------:R-:W4:Y:S04]  /*71c70*/  LDL.LU R25, [R1+0x358] ;  /* 0x0003580001197983 */ /* 0x000f280000300800 */
[----:B------:R0:W-:Y:S04]  /*71c80*/  STS.U8 [R11+UR5+0xb700], R0 ;  /* 0x00b700000b007988 */ /* 0x0001e80008000005 */
[----:B------:R-:W4:Y:S04]  /*71c90*/  LDL.LU R24, [R1+0x33c] ;  /* 0x00033c0001187983 */ /* 0x000f280000300800 */
[----:B------:R1:W-:Y:S04]  /*71ca0*/  STS.U8 [R11+UR5+0xaf00], R13 ;  /* 0x00af000d0b007988 */ /* 0x0003e80008000005 */
        /* <DEDUP_REMOVED lines=22> */
[----:B--2---:R0:W-:Y:S04]  /*71e10*/  STS.U8 [R11+UR5+0xbf00], R9 ;  /* 0x00bf00090b007988 */ /* 0x0041e80008000005 */
[----:B0-----:R-:W2:Y:S04]  /*71e20*/  LDL.LU R9, [R1+0x278] ;  /* 0x0002780001097983 */ /* 0x001ea80000300800 */
[----:B---3--:R0:W-:Y:S04]  /*71e30*/  STS.U8 [R11+UR5+0xc100], R10 ;  /* 0x00c1000a0b007988 */ /* 0x0081e80008000005 */
[----:B0-----:R-:W3:Y:S04]  /*71e40*/  LDL.LU R10, [R1+0x25c] ;  /* 0x00025c00010a7983 */ /* 0x001ee80000300800 */
[----:B-----5:R0:W-:Y:S04]  /*71e50*/  STS.U8 [R11+UR5+0xc700], R6 ;  /* 0x00c700060b007988 */ /* 0x0201e80008000005 */
[----:B0-----:R-:W5:Y:S04]  /*71e60*/  LDL.LU R6, [R1+0x258] ;  /* 0x0002580001067983 */ /* 0x001f680000300800 */
[----:B------:R0:W-:Y:S04]  /*71e70*/  STS.U8 [R11+UR5+0xc900], R4 ;  /* 0x00c900040b007988 */ /* 0x0001e80008000005 */
[----:B0-----:R-:W5:Y:S04]  /*71e80*/  LDL.LU R4, [R1+0x23c] ;  /* 0x00023c0001047983 */ /* 0x001f680000300800 */
[----:B----4-:R0:W-:Y:S04]  /*71e90*/  STS.U8 [R11+UR5+0xcb00], R25 ;  /* 0x00cb00190b007988 */ /* 0x0101e80008000005 */
[----:B------:R1:W-:Y:S04]  /*71ea0*/  STS.U8 [R11+UR5+0xcd00], R24 ;  /* 0x00cd00180b007988 */ /* 0x0003e80008000005 */
[----:B------:R4:W-:Y:S04]  /*71eb0*/  STS.U8 [R11+UR5+0xcd40], R0 ;  /* 0x00cd40000b007988 */ /* 0x0009e80008000005 */
[----:B0-----:R-:W5:Y:S04]  /*71ec0*/  LDL.LU R25, [R1+0x238] ;  /* 0x0002380001197983 */ /* 0x001f680000300800 */
[----:B-1----:R-:W5:Y:S04]  /*71ed0*/  LDL.LU R24, [R1+0x21c] ;  /* 0x00021c0001187983 */ /* 0x002f680000300800 */
[----:B----4-:R-:W4:Y:S04]  /*71ee0*/  LDL.LU R0, [R1+0x218] ;  /* 0x0002180001007983 */ /* 0x010f280000300800 */
[----:B------:R0:W-:Y:S04]  /*71ef0*/  STS.U8 [R11+UR5+0xd500], R23 ;  /* 0x00d500170b007988 */ /* 0x0001e80008000005 */
[----:B------:R1:W-:Y:S04]  /*71f00*/  STS.U8 [R11+UR5+0xd540], R22 ;  /* 0x00d540160b007988 */ /* 0x0003e80008000005 */
[----:B------:R0:W-:Y:S04]  /*71f10*/  STS.U8 [R11+UR5+0xd740], R8 ;  /* 0x00d740080b007988 */ /* 0x0001e80008000005 */
[----:B------:R1:W-:Y:S04]  /*71f20*/  STS.U8 [R11+UR5+0xd700], R2 ;  /* 0x00d700020b007988 */ /* 0x0003e80008000005 */
[----:B------:R-:W-:Y:S04]  /*71f30*/  STS.U8 [R11+UR5+0xd900], R5 ;  /* 0x00d900050b007988 */ /* 0x000fe80008000005 */
[----:B0-----:R-:W4:Y:S04]  /*71f40*/  LDL.LU R23, [R1+0x1fc] ;  /* 0x0001fc0001177983 */ /* 0x001f280000300800 */
[----:B-1----:R-:W4:Y:S04]  /*71f50*/  LDL.LU R22, [R1+0x1f8] ;  /* 0x0001f80001167983 */ /* 0x002f280000300800 */
[----:B------:R-:W4:Y:S04]  /*71f60*/  LDL.LU R8, [R1+0x1dc] ;  /* 0x0001dc0001087983 */ /* 0x000f280000300800 */
[----:B------:R-:W4:Y:S04]  /*71f70*/  LDL.LU R2, [R1+0x1d8] ;  /* 0x0001d80001027983 */ /* 0x000f280000300800 */
[----:B--2---:R0:W-:Y:S04]  /*71f80*/  STS.U8 [R11+UR5+0xd940], R9 ;  /* 0x00d940090b007988 */ /* 0x0041e80008000005 */
[----:B0-----:R-:W2:Y:S04]  /*71f90*/  LDL.LU R9, [R1+0x16c] ;  /* 0x00016c0001097983 */ /* 0x001ea80000300800 */
[----:B---3--:R0:W-:Y:S04]  /*71fa0*/  STS.U8 [R11+UR5+0xdb40], R10 ;  /* 0x00db400a0b007988 */ /* 0x0081e80008000005 */
        /* <DEDUP_REMOVED lines=33> */
[----:B----4-:R4:W-:Y:S04]  /*721c0*/  STS.U8 [R11+UR5+0xdf00], R0 ;  /* 0x00df00000b007988 */ /* 0x0109e80008000005 */
[----:B0-----:R-:W5:Y:S04]  /*721d0*/  LDL.LU R15, [R1+0x8c] ;  /* 0x00008c00010f7983 */ /* 0x001f680000300800 */
[----:B-1----:R-:W5:Y:S04]  /*721e0*/  LDL.LU R29, [R1+0x88] ;  /* 0x00008800011d7983 */ /* 0x002f680000300800 */
[----:B------:R-:W5:Y:S04]  /*721f0*/  LDL.LU R26, [R1+0x6c] ;  /* 0x00006c00011a7983 */ /* 0x000f680000300800 */
[----:B------:R-:W5:Y:S04]  /*72200*/  LDL.LU R25, [R1+0x68] ;  /* 0x0000680001197983 */ /* 0x000f680000300800 */
[----:B------:R-:W5:Y:S04]  /*72210*/  LDL.LU R24, [R1+0x44] ;  /* 0x0000440001187983 */ /* 0x000f680000300800 */
[----:B----4-:R-:W4:Y:S04]  /*72220*/  LDL.LU R0, [R1+0x40] ;  /* 0x0000400001007983 */ /* 0x010f280000300800 */
        /* <DEDUP_REMOVED lines=8> */
[----:B--2---:R0:W-:Y:S04]  /*722b0*/  STS.U8 [R11+UR5+0xe500], R9 ;  /* 0x00e500090b007988 */ /* 0x0041e80008000005 */
[----:B0-----:R-:W2:Y:S04]  /*722c0*/  LDL.LU R9, [R1+0x33d4] ;  /* 0x0033d40001097983 */ /* 0x001ea80000300800 */
[----:B---3--:R0:W-:Y:S04]  /*722d0*/  STS.U8 [R11+UR5+0xe540], R10 ;  /* 0x00e5400a0b007988 */ /* 0x0081e80008000005 */
        /* <DEDUP_REMOVED lines=12> */
[----:B------:R-:W-:Y:S04]  /*723a0*/  STS.U8 [R11+UR5+0xe900], R21 ;  /* 0x00e900150b007988 */ /* 0x000fe80008000005 */
[----:B------:R-:W-:Y:S04]  /*723b0*/  STS.U8 [R11+UR5+0xe940], R14 ;  /* 0x00e9400e0b007988 */ /* 0x000fe80008000005 */
[----:B------:R-:W-:Y:S04]  /*723c0*/  STS.U8 [R11+UR5+0xed40], R20 ;  /* 0x00ed40140b007988 */ /* 0x000fe80008000005 */
[----:B------:R-:W-:Y:S04]  /*723d0*/  STS.U8 [R11+UR5+0xef40], R12 ;  /* 0x00ef400c0b007988 */ /* 0x000fe80008000005 */
[----:B------:R-:W-:Y:S04]  /*723e0*/  STS.U8 [R11+UR5+0xf100], R19 ;  /* 0x00f100130b007988 */ /* 0x000fe80008000005 */
[----:B------:R-:W-:Y:S01]  /*723f0*/  STS.U8 [R11+UR5+0xf140], R28 ;  /* 0x00f1401c0b007988 */ /* 0x000fe20008000005 */
[----:B0-----:R-:W-:-:S03]  /*72400*/  LOP3.LUT R7, R3, 0x30, RZ, 0x3c, !PT ;  /* 0x0000003003077812 */ /* 0x001fc600078e3cff */
[----:B------:R-:W-:Y:S04]  /*72410*/  STS.U8 [R11+UR5+0xf340], R18 ;  /* 0x00f340120b007988 */ /* 0x000fe80008000005 */
[----:B------:R-:W-:Y:S04]  /*72420*/  STS.U8 [R11+UR5+0xf300], R13 ;  /* 0x00f3000d0b007988 */ /* 0x000fe80008000005 */
[----:B------:R-:W-:Y:S04]  /*72430*/  STS.U8 [R11+UR5+0xf500], R15 ;  /* 0x00f5000f0b007988 */ /* 0x000fe80008000005 */
[----:B------:R-:W-:Y:S04]  /*72440*/  STS.U8 [R11+UR5+0xf540], R29 ;  /* 0x00f5401d0b007988 */ /* 0x000fe80008000005 */
[----:B------:R-:W-:Y:S04]  /*72450*/  STS.U8 [R11+UR5+0xf740], R26 ;  /* 0x00f7401a0b007988 */ /* 0x000fe80008000005 */
[----:B------:R-:W-:Y:S04]  /*72460*/  STS.U8 [R11+UR5+0xf700], R25 ;  /* 0x00f700190b007988 */ /* 0x000fe80008000005 */
[----:B------:R-:W-:Y:S04]  /*72470*/  STS.U8 [R11+UR5+0xf900], R24 ;  /* 0x00f900180b007988 */ /* 0x000fe80008000005 */
[----:B----4-:R-:W-:Y:S04]  /*72480*/  STS.U8 [R11+UR5+0xf940], R0 ;  /* 0x00f940000b007988 */ /* 0x010fe80008000005 */
[----:B------:R-:W-:Y:S04]  /*72490*/  STS.U8 [R11+UR5+0xff00], R23 ;  /* 0x00ff00170b007988 */ /* 0x000fe80008000005 */
[----:B------:R-:W-:Y:S04]  /*724a0*/  STS.U8 [R11+UR5+0xfd00], R2 ;  /* 0x00fd00020b007988 */ /* 0x000fe80008000005 */
[----:B------:R-:W-:Y:S04]  /*724b0*/  STS.U8 [R11+UR5+0xfd40], R8 ;  /* 0x00fd40080b007988 */ /* 0x000fe80008000005 */
[----:B------:R-:W-:Y:S04]  /*724c0*/  STS.U8 [R11+UR5+0xff40], R22 ;  /* 0x00ff40160b007988 */ /* 0x000fe80008000005 */
[----:B--2---:R-:W-:Y:S04]  /*724d0*/  STS.U8 [R11+UR5+0xfb00], R9 ;  /* 0x00fb00090b007988 */ /* 0x004fe80008000005 */
[----:B---3--:R-:W-:Y:S04]  /*724e0*/  STS.U8 [R11+UR5+0xfb40], R10 ;  /* 0x00fb400a0b007988 */ /* 0x008fe80008000005 */
[----:B------:R0:W-:Y:S04]  /*724f0*/  STS.U8 [R7+UR5+0x180], R5 ;  /* 0x0001800507007988 */ /* 0x0001e80008000005 */
[----:B0-----:R-:W2:Y:S04]  /*72500*/  LDL.LU R5, [R1+0x11d0] ;  /* 0x0011d00001057983 */ /* 0x001ea80000300800 */
[----:B------:R-:W3:Y:S04]  /*72510*/  LDL.LU R23, [R1+0x1198] ;  /* 0x0011980001177983 */ /* 0x000ee80000300800 */
[----:B------:R-:W4:Y:S04]  /*72520*/  LDL.LU R11, [R1+0x1194] ;  /* 0x00119400010b7983 */ /* 0x000f280000300800 */
[----:B------:R-:W3:Y:S04]  /*72530*/  LDL.LU R0, [R1+0x1178] ;  /* 0x0011780001007983 */ /* 0x000ee80000300800 */
        /* <DEDUP_REMOVED lines=23> */
[----:B------:R1:W-:Y:S04]  /*726b0*/  STS.U8 [R7+UR5+0x580], R4 ;  /* 0x0005800407007988 */ /* 0x0003e80008000005 */
[----:B0-----:R-:W5:Y:S04]  /*726c0*/  LDL.LU R17, [R1+0x1034] ;  /* 0x0010340001117983 */ /* 0x001f680000300800 */
[----:B-1----:R-:W5:Y:S04]  /*726d0*/  LDL.LU R16, [R1+0x1018] ;  /* 0x0010180001107983 */ /* 0x002f680000300800 */
[----:B------:R-:W5:Y:S04]  /*726e0*/  LDL.LU R4, [R1+0x1014] ;  /* 0x0010140001047983 */ /* 0x000f680000300800 */
[----:B--2---:R0:W-:Y:S04]  /*726f0*/  STS.U8 [R7+UR5+0x5c0], R5 ;  /* 0x0005c00507007988 */ /* 0x0041e80008000005 */
[----:B0-----:R-:W2:Y:S04]  /*72700*/  LDL.LU R5, [R1+0xff8] ;  /* 0x000ff80001057983 */ /* 0x001ea80000300800 */
[----:B---3--:R0:W-:Y:S04]  /*72710*/  STS.U8 [R7+UR5+0x980], R0 ;  /* 0x0009800007007988 */ /* 0x0081e80008000005 */
[----:B----4-:R1:W-:Y:S04]  /*72720*/  STS.U8 [R7+UR5+0x9c0], R3 ;  /* 0x0009c00307007988 */ /* 0x0103e80008000005 */
[----:B0-----:R-:W3:Y:S04]  /*72730*/  LDL.LU R0, [R1+0xff4] ;  /* 0x000ff40001007983 */ /* 0x001ee80000300800 */
[----:B-1----:R-:W4:Y:S04]  /*72740*/  LDL.LU R3, [R1+0xfd8] ;  /* 0x000fd80001037983 */ /* 0x002f280000300800 */
[----:B-----5:R0:W-:Y:S04]  /*72750*/  STS.U8 [R7+UR5+0xbc0], R6 ;  /* 0x000bc00607007988 */ /* 0x0201e80008000005 */
[----:B0-----:R-:W5:Y:S04]  /*72760*/  LDL.LU R6, [R1+0xfd4] ;  /* 0x000fd40001067983 */ /* 0x001f680000300800 */
[----:B------:R-:W-:Y:S04]  /*72770*/  STS.U8 [R7+UR5+0x7c0], R23 ;  /* 0x0007c01707007988 */ /* 0x000fe80008000005 */
[----:B------:R-:W-:Y:S04]  /*72780*/  STS.U8 [R7+UR5+0x780], R11 ;  /* 0x0007800b07007988 */ /* 0x000fe80008000005 */
[----:B------:R0:W-:Y:S04]  /*72790*/  STS.U8 [R7+UR5+0x1f80], R4 ;  /* 0x001f800407007988 */ /* 0x0001e80008000005 */
[----:B0-----:R-:W5:Y:S04]  /*727a0*/  LDL.LU R4, [R1+0xfb8] ;  /* 0x000fb80001047983 */ /* 0x001f680000300800 */
[----:B------:R-:W5:Y:S04]  /*727b0*/  LDL.LU R23, [R1+0xfb4] ;  /* 0x000fb40001177983 */ /* 0x000f680000300800 */
[----:B------:R0:W-:Y:S04]  /*727c0*/  STS.U8 [R7+UR5+0x1dc0], R17 ;  /* 0x001dc01107007988 */ /* 0x0001e80008000005 */
[----:B------:R-:W5:Y:S04]  /*727d0*/  LDL.LU R11, [R1+0xf98] ;  /* 0x000f9800010b7983 */ /* 0x000f680000300800 */
[----:B------:R1:W-:Y:S04]  /*727e0*/  STS.U8 [R7+UR5+0x1fc0], R16 ;  /* 0x001fc01007007988 */ /* 0x0003e80008000005 */
        /* <DEDUP_REMOVED lines=39> */
[----:B---3--:R0:W-:Y:S04]  /*72a60*/  STS.U8 [R7+UR5+0x21c0], R0 ;  /* 0x0021c00007007988 */ /* 0x0081e80008000005 */
[----:B------:R-:W3:Y:S04]  /*72a70*/  LDL.LU R24, [R1+0xe54] ;  /* 0x000e540001187983 */ /* 0x000ee80000300800 */
[----:B----4-:R1:W-:Y:S04]  /*72a80*/  STS.U8 [R7+UR5+0x23c0], R3 ;  /* 0x0023c00307007988 */ /* 0x0103e80008000005 */
[----:B0-----:R-:W4:Y:S04]  /*72a90*/  LDL.LU R0, [R1+0xe20] ;  /* 0x000e200001007983 */ /* 0x001f280000300800 */
[----:B-1----:R-:W3:Y:S04]  /*72aa0*/  LDL.LU R3, [R1+0xe14] ;  /* 0x000e140001037983 */ /* 0x002ee80000300800 */
[----:B-----5:R0:W-:Y:S04]  /*72ab0*/  STS.U8 [R7+UR5+0x2380], R6 ;  /* 0x0023800607007988 */ /* 0x0201e80008000005 */
[----:B0-----:R-:W5:Y:S04]  /*72ac0*/  LDL.LU R6, [R1+0xdf8] ;  /* 0x000df80001067983 */ /* 0x001f680000300800 */
[----:B------:R0:W-:Y:S04]  /*72ad0*/  STS.U8 [R7+UR5+0x2580], R4 ;  /* 0x0025800407007988 */ /* 0x0001e80008000005 */
[----:B0-----:R-:W3:Y:S04]  /*72ae0*/  LDL.LU R4, [R1+0xdf4] ;  /* 0x000df40001047983 */ /* 0x001ee80000300800 */
[----:B------:R0:W-:Y:S04]  /*72af0*/  STS.U8 [R7+UR5+0x2780], R17 ;  /* 0x0027801107007988 */ /* 0x0001e80008000005 */
[----:B------:R1:W-:Y:S04]  /*72b00*/  STS.U8 [R7+UR5+0x2980], R16 ;  /* 0x0029801007007988 */ /* 0x0003e80008000005 */
[----:B0-----:R-:W3:Y:S04]  /*72b10*/  LDL.LU R17, [R1+0xdd8] ;  /* 0x000dd80001117983 */ /* 0x001ee80000300800 */
[----:B-1----:R-:W3:Y:S04]  /*72b20*/  LDL.LU R16, [R1+0xdd4] ;  /* 0x000dd40001107983 */ /* 0x002ee80000300800 */
[----:B--2---:R0:W-:Y:S04]  /*72b30*/  STS.U8 [R7+UR5+0x29c0], R5 ;  /* 0x0029c00507007988 */ /* 0x0041e80008000005 */
[----:B0-----:R-:W2:Y:S04]  /*72b40*/  LDL.LU R5, [R1+0xdb8] ;  /* 0x000db80001057983 */ /* 0x001ea80000300800 */
[----:B-----5:R0:W-:Y:S04]  /*72b50*/  STS.U8 [R7+UR5+0x3fc0], R6 ;  /* 0x003fc00607007988 */ /* 0x0201e80008000005 */
[----:B0-----:R-:W5:Y:S04]  /*72b60*/  LDL.LU R6, [R1+0xdb4] ;  /* 0x000db40001067983 */ /* 0x001f680000300800 */
[----:B------:R0:W-:Y:S04]  /*72b70*/  STS.U8 [R7+UR5+0x25c0], R23 ;  /* 0x0025c01707007988 */ /* 0x0001e80008000005 */
[----:B------:R1:W-:Y:S04]  /*72b80*/  STS.U8 [R7+UR5+0x27c0], R11 ;  /* 0x0027c00b07007988 */ /* 0x0003e80008000005 */
[----:B----4-:R4:W-:Y:S04]  /*72b90*/  STS.U8 [R7+UR5+0x3d80], R0 ;  /* 0x003d800007007988 */ /* 0x0109e80008000005 */
[----:B---3--:R3:W-:Y:S04]  /*72ba0*/  STS.U8 [R7+UR5+0x3dc0], R3 ;  /* 0x003dc00307007988 */ /* 0x0087e80008000005 */
[----:B------:R-:W-:Y:S04]  /*72bb0*/  STS.U8 [R7+UR5+0x2bc0], R22 ;  /* 0x002bc01607007988 */ /* 0x000fe80008000005 */
[----:B------:R-:W-:Y:S04]  /*72bc0*/  STS.U8 [R7+UR5+0x2b80], R8 ;  /* 0x002b800807007988 */ /* 0x000fe80008000005 */
[----:B0-----:R-:W5:Y:S04]  /*72bd0*/  LDL.LU R23, [R1+0xd98] ;  /* 0x000d980001177983 */ /* 0x001f680000300800 */
[----:B-1----:R-:W5:Y:S04]  /*72be0*/  LDL.LU R11, [R1+0xd94] ;  /* 0x000d9400010b7983 */ /* 0x002f680000300800 */
[----:B----4-:R-:W4:Y:S04]  /*72bf0*/  LDL.LU R0, [R1+0xd78] ;  /* 0x000d780001007983 */ /* 0x010f280000300800 */
[----:B---3--:R-:W3:Y:S04]  /*72c00*/  LDL.LU R3, [R1+0xd74] ;  /* 0x000d740001037983 */ /* 0x008ee80000300800 */
[----:B------:R-:W-:Y:S04]  /*72c10*/  STS.U8 [R7+UR5+0x2d80], R2 ;  /* 0x002d800207007988 */ /* 0x000fe80008000005 */
[----:B------:R-:W-:Y:S04]  /*72c20*/  STS.U8 [R7+UR5+0x2dc0], R9 ;  /* 0x002dc00907007988 */ /* 0x000fe80008000005 */
[----:B------:R0:W-:Y:S04]  /*72c30*/  STS.U8 [R7+UR5+0x3f80], R4 ;  /* 0x003f800407007988 */ /* 0x0001e80008000005 */
[----:B------:R1:W-:Y:S04]  /*72c40*/  STS.U8 [R7+UR5+0x2fc0], R10 ;  /* 0x002fc00a07007988 */ /* 0x0003e80008000005 */
[----:B------:R1:W-:Y:S04]  /*72c50*/  STS.U8 [R7+UR5+0x2f80], R21 ;  /* 0x002f801507007988 */ /* 0x0003e80008000005 */
[----:B------:R1:W-:Y:S04]  /*72c60*/  STS.U8 [R7+UR5+0x3180], R14 ;  /* 0x0031800e07007988 */ /* 0x0003e80008000005 */
[----:B0-----:R-:W3:Y:S04]  /*72c70*/  LDL.LU R4, [R1+0xd58] ;  /* 0x000d580001047983 */ /* 0x001ee80000300800 */
[----:B------:R-:W3:Y:S04]  /*72c80*/  LDL.LU R22, [R1+0xd54] ;  /* 0x000d540001167983 */ /* 0x000ee80000300800 */
[----:B------:R-:W3:Y:S04]  /*72c90*/  LDL.LU R8, [R1+0xd38] ;  /* 0x000d380001087983 */ /* 0x000ee80000300800 */
[----:B------:R-:W3:Y:S04]  /*72ca0*/  LDL.LU R2, [R1+0xd34] ;  /* 0x000d340001027983 */ /* 0x000ee80000300800 */
[----:B------:R-:W3:Y:S04]  /*72cb0*/  LDL.LU R9, [R1+0xd18] ;  /* 0x000d180001097983 */ /* 0x000ee80000300800 */
[----:B-1----:R-:W3:Y:S04]  /*72cc0*/  LDL.LU R10, [R1+0xd14] ;  /* 0x000d1400010a7983 */ /* 0x002ee80000300800 */
[----:B------:R-:W3:Y:S04]  /*72cd0*/  LDL.LU R21, [R1+0xcf8] ;  /* 0x000cf80001157983 */ /* 0x000ee80000300800 */
[----:B------:R0:W-:Y:S04]  /*72ce0*/  STS.U8 [R7+UR5+0x31c0], R20 ;  /* 0x0031c01407007988 */ /* 0x0001e80008000005 */
[----:B------:R-:W3:Y:S04]  /*72cf0*/  LDL.LU R14, [R1+0xcf4] ;  /* 0x000cf400010e7983 */ /* 0x000ee80000300800 */
[----:B------:R1:W-:Y:S04]  /*72d00*/  STS.U8 [R7+UR5+0x33c0], R12 ;  /* 0x0033c00c07007988 */ /* 0x0003e80008000005 */
        /* <DEDUP_REMOVED lines=22> */
[----:B--2---:R-:W2:Y:S04]  /*72e70*/  LDL.LU R17, [R1+0xc34] ;  /* 0x000c340001117983 */ /* 0x004ea80000300800 */
[----:B0-----:R-:W2:Y:S04]  /*72e80*/  LDL.LU R16, [R1+0xc18] ;  /* 0x000c180001107983 */ /* 0x001ea80000300800 */
[----:B------:R0:W-:Y:S04]  /*72e90*/  STS.U8 [R7+UR5+0x43c0], R5 ;  /* 0x0043c00507007988 */ /* 0x0001e80008000005 */
[----:B0-----:R-:W2:Y:S04]  /*72ea0*/  LDL.LU R5, [R1+0xc14] ;  /* 0x000c140001057983 */ /* 0x001ea80000300800 */
[----:B-----5:R0:W-:Y:S04]  /*72eb0*/  STS.U8 [R7+UR5+0x4380], R6 ;  /* 0x0043800607007988 */ /* 0x0201e80008000005 */
[----:B0-----:R-:W5:Y:S04]  /*72ec0*/  LDL.LU R6, [R1+0xbf8] ;  /* 0x000bf80001067983 */ /* 0x001f680000300800 */
[----:B----4-:R0:W-:Y:S04]  /*72ed0*/  STS.U8 [R7+UR5+0x47c0], R0 ;  /* 0x0047c00007007988 */ /* 0x0101e80008000005 */
[----:B---3--:R1:W-:Y:S04]  /*72ee0*/  STS.U8 [R7+UR5+0x4780], R3 ;  /* 0x0047800307007988 */ /* 0x0083e80008000005 */
[----:B0-----:R-:W3:Y:S04]  /*72ef0*/  LDL.LU R0, [R1+0xbf4] ;  /* 0x000bf40001007983 */ /* 0x001ee80000300800 */
[----:B-1----:R-:W4:Y:S04]  /*72f00*/  LDL.LU R3, [R1+0xbd8] ;  /* 0x000bd80001037983 */ /* 0x002f280000300800 */
[----:B------:R0:W-:Y:S04]  /*72f10*/  STS.U8 [R7+UR5+0x4980], R4 ;  /* 0x0049800407007988 */ /* 0x0001e80008000005 */
[----:B0-----:R-:W3:Y:S04]  /*72f20*/  LDL.LU R4, [R1+0xbd4] ;  /* 0x000bd40001047983 */ /* 0x001ee80000300800 */
[----:B------:R-:W-:Y:S04]  /*72f30*/  STS.U8 [R7+UR5+0x4580], R23 ;  /* 0x0045801707007988 */ /* 0x000fe80008000005 */
[----:B------:R-:W-:Y:S04]  /*72f40*/  STS.U8 [R7+UR5+0x45c0], R11 ;  /* 0x0045c00b07007988 */ /* 0x000fe80008000005 */
[----:B--2---:R-:W-:Y:S04]  /*72f50*/  STS.U8 [R7+UR5+0x5b80], R17 ;  /* 0x005b801107007988 */ /* 0x004fe80008000005 */
[----:B------:R-:W-:Y:S04]  /*72f60*/  STS.U8 [R7+UR5+0x5d80], R16 ;  /* 0x005d801007007988 */ /* 0x000fe80008000005 */
[----:B------:R0:W-:Y:S04]  /*72f70*/  STS.U8 [R7+UR5+0x5dc0], R5 ;  /* 0x005dc00507007988 */ /* 0x0001e80008000005 */
[----:B0-----:R-:W2:Y:S04]  /*72f80*/  LDL.LU R5, [R1+0xbb8] ;  /* 0x000bb80001057983 */ /* 0x001ea80000300800 */
[----:B------:R-:W2:Y:S04]  /*72f90*/  LDL.LU R23, [R1+0xbb4] ;  /* 0x000bb40001177983 */ /* 0x000ea80000300800 */
[----:B------:R-:W2:Y:S04]  /*72fa0*/  LDL.LU R11, [R1+0xb98] ;  /* 0x000b9800010b7983 */ /* 0x000ea80000300800 */
[----:B------:R-:W2:Y:S04]  /*72fb0*/  LDL.LU R17, [R1+0xb94] ;  /* 0x000b940001117983 */ /* 0x000ea80000300800 */
[----:B------:R-:W2:Y:S04]  /*72fc0*/  LDL.LU R16, [R1+0xb78] ;  /* 0x000b780001107983 */ /* 0x000ea80000300800 */
        /* <DEDUP_REMOVED lines=14> */
[----:B----4-:R-:W4:Y:S04]  /*730b0*/  LDL.LU R21, [R1+0xb14] ;  /* 0x000b140001157983 */ /* 0x010f280000300800 */
        /* <DEDUP_REMOVED lines=11> */
[----:B---3--:R-:W3:Y:S04]  /*73170*/  LDL.LU R18, [R1+0xa94] ;  /* 0x000a940001127983 */ /* 0x008ee80000300800 */
        /* <DEDUP_REMOVED lines=14> */
[----:B0-----:R-:W3:Y:S04]  /*73260*/  LDL.LU R0, [R1+0xa18] ;  /* 0x000a180001007983 */ /* 0x001ee80000300800 */
[----:B-1----:R-:W3:Y:S04]  /*73270*/  LDL.LU R3, [R1+0xa14] ;  /* 0x000a140001037983 */ /* 0x002ee80000300800 */
[----:B------:R-:W3:Y:S04]  /*73280*/  LDL.LU R4, [R1+0x9f8] ;  /* 0x0009f80001047983 */ /* 0x000ee80000300800 */
[----:B--2---:R0:W-:Y:S04]  /*73290*/  STS.U8 [R7+UR5+0x63c0], R5 ;  /* 0x0063c00507007988 */ /* 0x0041e80008000005 */
[----:B0-----:R-:W2:Y:S04]  /*732a0*/  LDL.LU R5, [R1+0x9f4] ;  /* 0x0009f40001057983 */ /* 0x001ea80000300800 */
[----:B------:R0:W-:Y:S04]  /*732b0*/  STS.U8 [R7+UR5+0x65c0], R17 ;  /* 0x0065c01107007988 */ /* 0x0001e80008000005 */
[----:B------:R1:W-:Y:S04]  /*732c0*/  STS.U8 [R7+UR5+0x67c0], R16 ;  /* 0x0067c01007007988 */ /* 0x0003e80008000005 */
[----:B0-----:R-:W2:Y:S04]  /*732d0*/  LDL.LU R17, [R1+0x9d8] ;  /* 0x0009d80001117983 */ /* 0x001ea80000300800 */
[----:B-1----:R-:W2:Y:S04]  /*732e0*/  LDL.LU R16, [R1+0x9d4] ;  /* 0x0009d40001107983 */ /* 0x002ea80000300800 */
        /* <DEDUP_REMOVED lines=15> */
[----:B---3--:R-:W-:Y:S04]  /*733e0*/  STS.U8 [R7+UR5+0x7380], R18 ;  /* 0x0073801207007988 */ /* 0x008fe80008000005 */
[----:B------:R0:W-:Y:S04]  /*733f0*/  STS.U8 [R7+UR5+0x7bc0], R0 ;  /* 0x007bc00007007988 */ /* 0x0001e80008000005 */
[----:B------:R1:W-:Y:S04]  /*73400*/  STS.U8 [R7+UR5+0x7b80], R3 ;  /* 0x007b800307007988 */ /* 0x0003e80008000005 */
[----:B------:R3:W-:Y:S04]  /*73410*/  STS.U8 [R7+UR5+0x7d80], R4 ;  /* 0x007d800407007988 */ /* 0x0007e80008000005 */
[----:B0-----:R-:W4:Y:S04]  /*73420*/  LDL.LU R0, [R1+0x9b4] ;  /* 0x0009b40001007983 */ /* 0x001f280000300800 */
[----:B------:R-:W4:Y:S04]  /*73430*/  LDL.LU R23, [R1+0x998] ;  /* 0x0009980001177983 */ /* 0x000f280000300800 */
[----:B------:R-:W4:Y:S04]  /*73440*/  LDL.LU R11, [R1+0x994] ;  /* 0x00099400010b7983 */ /* 0x000f280000300800 */
[----:B-1----:R-:W4:Y:S04]  /*73450*/  LDL.LU R3, [R1+0x978] ;  /* 0x0009780001037983 */ /* 0x002f280000300800 */
[----:B---3--:R-:W3:Y:S04]  /*73460*/  LDL.LU R4, [R1+0x974] ;  /* 0x0009740001047983 */ /* 0x008ee80000300800 */
        /* <DEDUP_REMOVED lines=30> */
[----:B-----5:R0:W-:Y:S04]  /*73650*/  STS.U8 [R7+UR5+0x8180], R6 ;  /* 0x0081800607007988 */ /* 0x0201e80008000005 */
[----:B0-----:R-:W5:Y:S04]  /*73660*/  LDL.LU R6, [R1+0x814] ;  /* 0x0008140001067983 */ /* 0x001f680000300800 */
[----:B----4-:R0:W-:Y:S04]  /*73670*/  STS.U8 [R7+UR5+0x81c0], R0 ;  /* 0x0081c00007007988 */ /* 0x0101e80008000005 */
[----:B0-----:R-:W4:Y:S04]  /*73680*/  LDL.LU R0, [R1+0x7f8] ;  /* 0x0007f80001007983 */ /* 0x001f280000300800 */
[----:B------:R0:W-:Y:S04]  /*73690*/  STS.U8 [R7+UR5+0x8580], R3 ;  /* 0x0085800307007988 */ /* 0x0001e80008000005 */
[----:B---3--:R1:W-:Y:S04]  /*736a0*/  STS.U8 [R7+UR5+0x85c0], R4 ;  /* 0x0085c00407007988 */ /* 0x0083e80008000005 */
        /* <DEDUP_REMOVED lines=32> */
[----:B----4-:R0:W-:Y:S04]  /*738b0*/  STS.U8 [R7+UR5+0x9d80], R0 ;  /* 0x009d800007007988 */ /* 0x0101e80008000005 */
        /* <DEDUP_REMOVED lines=18> */
[----:B---3--:R0:W-:Y:S04]  /*739e0*/  STS.U8 [R7+UR5+0x9dc0], R3 ;  /* 0x009dc00307007988 */ /* 0x0081e80008000005 */
[----:B------:R-:W3:Y:S04]  /*739f0*/  LDL.LU R24, [R1+0x494] ;  /* 0x0004940001187983 */ /* 0x000ee80000300800 */
        /* <DEDUP_REMOVED lines=9> */
[----:B------:R-:W-:Y:S04]  /*73a90*/  STS.U8 [R7+UR5+0xa1c0], R23 ;  /* 0x00a1c01707007988 */ /* 0x000fe80008000005 */
[----:B------:R-:W-:Y:S04]  /*73aa0*/  STS.U8 [R7+UR5+0xa3c0], R11 ;  /* 0x00a3c00b07007988 */ /* 0x000fe80008000005 */
[----:B0-----:R-:W5:Y:S04]  /*73ab0*/  LDL.LU R17, [R1+0x434] ;  /* 0x0004340001117983 */ /* 0x001f680000300800 */
[----:B-1----:R-:W5:Y:S04]  /*73ac0*/  LDL.LU R16, [R1+0x430] ;  /* 0x0004300001107983 */ /* 0x002f680000300800 */
[----:B----4-:R0:W-:Y:S04]  /*73ad0*/  STS.U8 [R7+UR5+0xa5c0], R0 ;  /* 0x00a5c00007007988 */ /* 0x0101e80008000005 */
[----:B0-----:R-:W4:Y:S04]  /*73ae0*/  LDL.LU R0, [R1+0x414] ;  /* 0x0004140001007983 */ /* 0x001f280000300800 */
[----:B---3--:R0:W-:Y:S04]  /*73af0*/  STS.U8 [R7+UR5+0xb980], R3 ;  /* 0x00b9800307007988 */ /* 0x0081e80008000005 */
[----:B------:R1:W-:Y:S04]  /*73b00*/  STS.U8 [R7+UR5+0xb9c0], R4 ;  /* 0x00b9c00407007988 */ /* 0x0003e80008000005 */
[----:B0-----:R-:W3:Y:S04]  /*73b10*/  LDL.LU R3, [R1+0x410] ;  /* 0x0004100001037983 */ /* 0x001ee80000300800 */
[----:B------:R-:W3:Y:S04]  /*73b20*/  LDL.LU R23, [R1+0x3f4] ;  /* 0x0003f40001177983 */ /* 0x000ee80000300800 */
[----:B------:R-:W3:Y:S04]  /*73b30*/  LDL.LU R11, [R1+0x3f0] ;  /* 0x0003f000010b7983 */ /* 0x000ee80000300800 */
        /* <DEDUP_REMOVED lines=44> */
[----:B0-----:R-:W4:Y:S04]  /*73e00*/  LDL.LU R17, [R1+0x290] ;  /* 0x0002900001117983 */ /* 0x001f280000300800 */
[----:B-1----:R-:W4:Y:S04]  /*73e10*/  LDL.LU R16, [R1+0x274] ;  /* 0x0002740001107983 */ /* 0x002f280000300800 */
[----:B------:R-:W4:Y:S04]  /*73e20*/  LDL.LU R0, [R1+0x270] ;  /* 0x0002700001007983 */ /* 0x000f280000300800 */
[----:B---3--:R0:W-:Y:S04]  /*73e30*/  STS.U8 [R7+UR5+0xbf80], R3 ;  /* 0x00bf800307007988 */ /* 0x0081e80008000005 */
        /* <DEDUP_REMOVED lines=8> */
[----:B------:R-:W-:Y:S04]  /*73ec0*/  STS.U8 [R7+UR5+0xd3c0], R15 ;  /* 0x00d3c00f07007988 */ /* 0x000fe80008000005 */
[----:B------:R1:W-:Y:S04]  /*73ed0*/  STS.U8 [R7+UR5+0xd580], R26 ;  /* 0x00d5801a07007988 */ /* 0x0003e80008000005 */
[----:B------:R1:W-:Y:S04]  /*73ee0*/  STS.U8 [R7+UR5+0xd5c0], R25 ;  /* 0x00d5c01907007988 */ /* 0x0003e80008000005 */
[----:B----4-:R4:W-:Y:S04]  /*73ef0*/  STS.U8 [R7+UR5+0xd7c0], R24 ;  /* 0x00d7c01807007988 */ /* 0x0109e80008000005 */
[----:B0-----:R-:W5:Y:S04]  /*73f00*/  LDL.LU R13, [R1+0x214] ;  /* 0x00021400010d7983 */ /* 0x001f680000300800 */
[----:B-1----:R-:W5:Y:S04]  /*73f10*/  LDL.LU R26, [R1+0x210] ;  /* 0x00021000011a7983 */ /* 0x002f680000300800 */
[----:B------:R-:W5:Y:S04]  /*73f20*/  LDL.LU R25, [R1+0x1f4] ;  /* 0x0001f40001197983 */ /* 0x000f680000300800 */
[----:B----4-:R-:W4:Y:S04]  /*73f30*/  LDL.LU R24, [R1+0x1f0] ;  /* 0x0001f00001187983 */ /* 0x010f280000300800 */
[----:B------:R-:W4:Y:S04]  /*73f40*/  LDL.LU R15, [R1+0x1d4] ;  /* 0x0001d400010f7983 */ /* 0x000f280000300800 */
        /* <DEDUP_REMOVED lines=70> */
[----:B------:R-:W-:Y:S04]  /*743b0*/  STS.U8 [R7+UR5+0xeb80], R23 ;  /* 0x00eb801707007988 */ /* 0x000fe80008000005 */
[----:B------:R0:W-:Y:S04]  /*743c0*/  STS.U8 [R7+UR5+0xf9c0], R13 ;  /* 0x00f9c00d07007988 */ /* 0x0001e80008000005 */
[----:B0-----:R-:W5:Y:S04]  /*743d0*/  LDL.LU R13, [R1+0x8] ;  /* 0x00000800010d7983 */ /* 0x001f680000300800 */
[----:B----4-:R0:W-:Y:S04]  /*743e0*/  STS.U8 [R7+UR5+0xffc0], R15 ;  /* 0x00ffc00f07007988 */ /* 0x0101e80008000005 */
[----:B0-----:R-:W4:Y:S01]  /*743f0*/  LDL.LU R15, [R1] ;  /* 0x00000000010f7983 */ /* 0x001f220000300800 */
[----:B------:R-:W0:Y:S03]  /*74400*/  S2UR UR7, SR_CgaCtaId ;  /* 0x00000000000779c3 */ /* 0x000e260000008800 */
        /* <DEDUP_REMOVED lines=13> */
[----:B---3--:R-:W-:Y:S04]  /*744e0*/  STS.U8 [R7+UR5+0xfdc0], R3 ;  /* 0x00fdc00307007988 */ /* 0x008fe80008000005 */
[----:B------:R-:W-:Y:S04]  /*744f0*/  STS.U8 [R7+UR5+0xfd80], R4 ;  /* 0x00fd800407007988 */ /* 0x000fe80008000005 */
[----:B------:R-:W-:Y:S01]  /*74500*/  STS.U8 [R7+UR5+0xff80], R29 ;  /* 0x00ff801d07007988 */ /* 0x000fe20008000005 */
[----:B------:R-:W-:-:S02]  /*74510*/  UMOV UR6, 0x400 ;  /* 0x0000040000067882 */ /* 0x000fc40000000000 */
[----:B0-----:R-:W-:Y:S01]  /*74520*/  ULEA UR6, UR7, UR6, 0x18 ;  /* 0x0000000607067291 */ /* 0x001fe2000f8ec0ff */
[----:B--2---:R-:W-:Y:S04]  /*74530*/  STS.U8 [R7+UR5+0xfb80], R5 ;  /* 0x00fb800507007988 */ /* 0x004fe80008000005 */
[----:B-----5:R-:W-:Y:S01]  /*74540*/  STS.U8 [R7+UR5+0xfbc0], R6 ;  /* 0x00fbc00607007988 */ /* 0x020fe20008000005 */
[----:B------:R-:W-:Y:S06]  /*74550*/  BAR.SYNC.DEFER_BLOCKING 0x0 ;  /* 0x0000000000007b1d */ /* 0x000fec0000010000 */
[----:B------:R-:W0:Y:S04]  /*74560*/  LDSM.16.M88.4 R8, [R0+UR6] ;  /* 0x000000060008783b */ /* 0x000e280008000200 */
[----:B------:R-:W1:Y:S04]  /*74570*/  LDSM.16.M88.4 R20, [R0+UR6+0x800] ;  /* 0x000800060014783b */ /* 0x000e680008000200 */
[----:B0-----:R-:W-:Y:S04]  /*74580*/  STL.64 [R1+0x240], R8 ;  /* 0x0002400801007387 */ /* 0x001fe80000100a00 */
[----:B------:R0:W-:Y:S04]  /*74590*/  STL.64 [R1+0x248], R10 ;  /* 0x0002480a01007387 */ /* 0x0001e80000100a00 */
[----:B-1----:R-:W-:Y:S04]  /*745a0*/  STL.64 [R1+0x270], R20 ;  /* 0x0002701401007387 */ /* 0x002fe80000100a00 */
[----:B------:R-:W-:Y:S01]  /*745b0*/  STL.64 [R1+0x278], R22 ;  /* 0x0002781601007387 */ /* 0x000fe20000100a00 */
[----:B0-----:R-:W-:-:S02]  /*745c0*/  IMAD.MOV.U32 R11, RZ, RZ, R20 ;  /* 0x000000ffff0b7224 */ /* 0x001fc400078e0014 */
[----:B------:R-:W-:Y:S02]  /*745d0*/  IMAD.MOV.U32 R10, RZ, RZ, R21 ;  /* 0x000000ffff0a7224 */ /* 0x000fe400078e0015 */
[----:B------:R-:W0:Y:S01]  /*745e0*/  LDSM.16.M88.4 R20, [R0+UR6+0x1000] ;  /* 0x001000060014783b */ /* 0x000e220008000200 */
[----:B------:R-:W-:Y:S02]  /*745f0*/  IMAD.MOV.U32 R7, RZ, RZ, R8 ;  /* 0x000000ffff077224 */ /* 0x000fe400078e0008 */
[----:B------:R-:W-:Y:S01]  /*74600*/  IMAD.MOV.U32 R6, RZ, RZ, R9 ;  /* 0x000000ffff067224 */ /* 0x000fe200078e0009 */
[----:B0-----:R-:W-:Y:S01]  /*74610*/  STL.64 [R1+0x290], R20 ;  /* 0x0002901401007387 */ /* 0x001fe20000100a00 */
[----:B------:R-:W-:-:S03]  /*74620*/  IMAD.MOV.U32 R9, RZ, RZ, R20 ;  /* 0x000000ffff097224 */ /* 0x000fc600078e0014 */
[----:B------:R-:W-:Y:S01]  /*74630*/  STL.64 [R1+0x298], R22 ;  /* 0x0002981601007387 */ /* 0x000fe20000100a00 */
[----:B------:R-:W-:-:S03]  /*74640*/  IMAD.MOV.U32 R8, RZ, RZ, R21 ;  /* 0x000000ffff087224 */ /* 0x000fc600078e0015 */
[----:B------:R-:W0:Y:S01]  /*74650*/  LDSM.16.M88.4 R20, [R0+UR6+0x1800] ;  /* 0x001800060014783b */ /* 0x000e220008000200 */
[----:B------:R-:W-:Y:S02]  /*74660*/  IMAD R3, R25, 0x100, R24 ;  /* 0x0000010019037824 */ /* 0x000fe400078e0218 */
[----:B------:R-:W-:Y:S01]  /*74670*/  IMAD R4, R27, 0x100, R26 ;  /* 0x000001001b047824 */ /* 0x000fe200078e021a */
[----:B0-----:R0:W-:Y:S04]  /*74680*/  STL.64 [R1+0x2d0], R20 ;  /* 0x0002d01401007387 */ /* 0x0011e80000100a00 */
[----:B------:R1:W-:Y:S04]  /*74690*/  STL.64 [R1+0x2d8], R22 ;  /* 0x0002d81601007387 */ /* 0x0003e80000100a00 */
[----:B------:R-:W2:Y:S04]  /*746a0*/  LDL.LU.64 R24, [R1+0x690] ;  /* 0x0006900001187983 */ /* 0x000ea80000300a00 */
[----:B------:R-:W2:Y:S01]  /*746b0*/  LDL.LU.64 R26, [R1+0x698] ;  /* 0x00069800011a7983 */ /* 0x000ea20000300a00 */
[----:B----4-:R-:W-:-:S03]  /*746c0*/  IMAD R5, R15, 0x100, R13 ;  /* 0x000001000f057824 */ /* 0x010fc600078e020d */
[----:B------:R-:W3:Y:S04]  /*746d0*/  LDL.LU.64 R12, [R1+0x680] ;  /* 0x00068000010c7983 */ /* 0x000ee80000300a00 */
[----:B------:R-:W3:Y:S01]  /*746e0*/  LDL.LU.64 R14, [R1+0x688] ;  /* 0x00068800010e7983 */ /* 0x000ee20000300a00 */
[----:B------:R-:W-:Y:S02]  /*746f0*/  IMAD R2, R17, 0x100, R16 ;  /* 0x0000010011027824 */ /* 0x000fe400078e0210 */
[----:B------:R-:W-:Y:S02]  /*74700*/  IMAD.MOV.U32 R28, RZ, RZ, R21 ;  /* 0x000000ffff1c7224 */ /* 0x000fe400078e0015 */
[----:B------:R-:W-:Y:S01]  /*74710*/  IMAD.MOV.U32 R29, RZ, RZ, R20 ;  /* 0x000000ffff1d7224 */ /* 0x000fe200078e0014 */
[----:B------:R-:W4:Y:S01]  /*74720*/  LDSM.16.M88.4 R16, [R0+UR6+0x2000] ;  /* 0x002000060010783b */ /* 0x000f220008000200 */
[----:B0-----:R-:W-:-:S02]  /*74730*/  F2FP.F16.E4M3.UNPACK_B R21, R3 ;  /* 0x00000003ff15723e */ /* 0x001fc400020006ff */
[----:B-1----:R-:W-:Y:S02]  /*74740*/  F2FP.F16.E4M3.UNPACK_B R22, R2 ;  /* 0x00000002ff16723e */ /* 0x002fe400020006ff */
[----:B------:R-:W-:Y:S02]  /*74750*/  F2FP.F16.E4M3.UNPACK_B R20, R5 ;  /* 0x00000005ff14723e */ /* 0x000fe400020006ff */
[----:B------:R-:W-:Y:S02]  /*74760*/  F2FP.F16.E4M3.UNPACK_B R23, R4 ;  /* 0x00000004ff17723e */ /* 0x000fe400020006ff */
[----:B------:R-:W-:Y:S02]  /*74770*/  F2FP.F16.E4M3.UNPACK_B R2, R7 ;  /* 0x00000007ff02723e */ /* 0x000fe400020006ff */
[----:B------:R-:W-:Y:S02]  /*74780*/  F2FP.F16.E4M3.UNPACK_B R3, R6 ;  /* 0x00000006ff03723e */ /* 0x000fe400020006ff */
[----:B------:R-:W0:Y:S04]  /*74790*/  LDSM.16.M88.4 R4, [R0+UR6+0x2800] ;  /* 0x002800060004783b */ /* 0x000e280008000200 */
[----:B----4-:R-:W-:Y:S04]  /*747a0*/  STL.64 [R1+0x250], R16 ;  /* 0x0002501001007387 */ /* 0x010fe80000100a00 */
[----:B------:R1:W-:Y:S04]  /*747b0*/  STL.64 [R1+0x258], R18 ;  /* 0x0002581201007387 */ /* 0x0003e80000100a00 */
[----:B0-----:R0:W-:Y:S04]  /*747c0*/  STL.64 [R1+0x260], R4 ;  /* 0x0002600401007387 */ /* 0x0011e80000100a00 */
[----:B------:R4:W-:Y:S01]  /*747d0*/  STL.64 [R1+0x268], R6 ;  /* 0x0002680601007387 */ /* 0x0009e20000100a00 */
[----:B-1----:R-:W-:-:S02]  /*747e0*/  IMAD.MOV.U32 R19, RZ, RZ, R4 ;  /* 0x000000ffff137224 */ /* 0x002fc400078e0004 */
[----:B------:R-:W-:Y:S02]  /*747f0*/  IMAD.MOV.U32 R18, RZ, RZ, R5 ;  /* 0x000000ffff127224 */ /* 0x000fe400078e0005 */
[----:B0-----:R-:W5:Y:S04]  /*74800*/  LDL.LU.64 R4, [R1+0x670] ;  /* 0x0006700001047983 */ /* 0x001f680000300a00 */
[----:B----4-:R-:W5:Y:S01]  /*74810*/  LDL.LU.64 R6, [R1+0x678] ;  /* 0x0006780001067983 */ /* 0x010f620000300a00 */
[----:B--2---:R-:W-:-:S15]  /*74820*/  HMMA.16816.F32 R24, R20, R2, R24 ;  /* 0x000000021418723c */ /* 0x004fde0000001818 */
[----:B------:R-:W-:-:S04]  /*74830*/  NOP ;  /* 0x0000000000007918 */ /* 0x000fc80000000000 */
[----:B------:R-:W-:Y:S04]  /*74840*/  STL.64 [R1], R24 ;  /* 0x0000001801007387 */ /* 0x000fe80000100a00 */
[----:B------:R-:W-:Y:S04]  /*74850*/  STL.64 [R1+0x8], R26 ;  /* 0x0000081a01007387 */ /* 0x000fe80000100a00 */
[----:B------:R-:W0:Y:S01]  /*74860*/  LDSM.16.M88.4 R24, [R0+UR6+0x3000] ;  /* 0x003000060018783b */ /* 0x000e220008000200 */
[----:B------:R-:W-:Y:S02]  /*74870*/  F2FP.F16.E4M3.UNPACK_B R2, R11 ;  /* 0x0000000bff02723e */ /* 0x000fe400020006ff */
[----:B------:R-:W-:-:S07]  /*74880*/  F2FP.F16.E4M3.UNPACK_B R3, R10 ;  /* 0x0000000aff03723e */ /* 0x000fce00020006ff */
[----:B---3--:R-:W-:Y:S01]  /*74890*/  HMMA.16816.F32 R12, R20, R2, R12 ;  /* 0x00000002140c723c */ /* 0x008fe2000000180c */
[----:B0-----:R-:W-:Y:S01]  /*748a0*/  STL.64 [R1+0x280], R24 ;  /* 0x0002801801007387 */ /* 0x001fe20000100a00 */
[----:B------:R-:W-:-:S03]  /*748b0*/  IMAD.MOV.U32 R11, RZ, RZ, R24 ;  /* 0x000000ffff0b7224 */ /* 0x000fc600078e0018 */
[----:B------:R-:W-:Y:S01]  /*748c0*/  STL.64 [R1+0x288], R26 ;  /* 0x0002881a01007387 */ /* 0x000fe20000100a00 */
[----:B------:R-:W-:-:S03]  /*748d0*/  IMAD.MOV.U32 R10, RZ, RZ, R25 ;  /* 0x000000ffff0a7224 */ /* 0x000fc600078e0019 */
[----:B------:R-:W0:Y:S10]  /*748e0*/  LDSM.16.M88.4 R24, [R0+UR6+0x3800] ;  /* 0x003800060018783b */ /* 0x000e340008000200 */
[----:B------:R1:W-:Y:S04]  /*748f0*/  STL.64 [R1+0x10], R12 ;  /* 0x0000100c01007387 */ /* 0x0003e80000100a00 */
[----:B------:R2:W-:Y:S04]  /*74900*/  STL.64 [R1+0x18], R14 ;  /* 0x0000180e01007387 */ /* 0x0005e80000100a00 */
[----:B-1----:R-:W3:Y:S04]  /*74910*/  LDL.LU.64 R12, [R1+0x660] ;  /* 0x00066000010c7983 */ /* 0x002ee80000300a00 */
[----:B--2---:R-:W3:Y:S04]  /*74920*/  LDL.LU.64 R14, [R1+0x668] ;  /* 0x00066800010e7983 */ /* 0x004ee80000300a00 */
[----:B0-----:R-:W-:Y:S04]  /*74930*/  STL.64 [R1+0x2a0], R24 ;  /* 0x0002a01801007387 */ /* 0x001fe80000100a00 */
[----:B------:R-:W-:Y:S04]  /*74940*/  STL.64 [R1+0x2a8], R26 ;  /* 0x0002a81a01007387 */ /* 0x000fe80000100a00 */
[----:B------:R0:W-:Y:S04]  /*74950*/  STL.64 [R1+0x3f88], R10 ;  /* 0x003f880a01007387 */ /* 0x0001e80000100a00 */
[----:B0-----:R-:W2:Y:S04]  /*74960*/  LDL R10, [R1+0x250] ;  /* 0x00025000010a7983 */ /* 0x001ea80000100800 */
[----:B------:R-:W4:Y:S01]  /*74970*/  LDL R11, [R1+0x254] ;  /* 0x00025400010b7983 */ /* 0x000f220000100800 */
[----:B------:R-:W-:-:S02]  /*74980*/  F2FP.F16.E4M3.UNPACK_B R2, R9 ;  /* 0x00000009ff02723e */ /* 0x000fc400020006ff */
[----:B------:R-:W-:Y:S01]  /*74990*/  F2FP.F16.E4M3.UNPACK_B R3, R8 ;  /* 0x00000008ff03723e */ /* 0x000fe200020006ff */
[----:B------:R-:W-:Y:S02]  /*749a0*/  IMAD.MOV.U32 R9, RZ, RZ, R24 ;  /* 0x000000ffff097224 */ /* 0x000fe400078e0018 */
[----:B------:R-:W-:-:S05]  /*749b0*/  IMAD.MOV.U32 R8, RZ, RZ, R25 ;  /* 0x000000ffff087224 */ /* 0x000fca00078e0019 */
[----:B------:R-:W-:Y:S01]  /*749c0*/  STL.64 [R1+0x3f80], R8 ;  /* 0x003f800801007387 */ /* 0x000fe20000100a00 */
[----:B-----5:R-:W-:Y:S03]  /*749d0*/  HMMA.16816.F32 R24, R20, R2, R4 ;  /* 0x000000021418723c */ /* 0x020fe60000001804 */
[----:B------:R-:W5:Y:S04]  /*749e0*/  LDL.LU.64 R4, [R1+0x650] ;  /* 0x0006500001047983 */ /* 0x000f680000300a00 */
[----:B------:R-:W5:Y:S01]  /*749f0*/  LDL.LU.64 R6, [R1+0x658] ;  /* 0x0006580001067983 */ /* 0x000f620000300a00 */
[----:B------:R-:W-:Y:S02]  /*74a00*/  F2FP.F16.E4M3.UNPACK_B R2, R29 ;  /* 0x0000001dff02723e */ /* 0x000fe400020006ff */
[----:B------:R-:W-:-:S09]  /*74a10*/  F2FP.F16.E4M3.UNPACK_B R3, R28 ;  /* 0x0000001cff03723e */ /* 0x000fd200020006ff */
[----:B------:R-:W-:Y:S04]  /*74a20*/  STL.64 [R1+0x20], R24 ;  /* 0x0000201801007387 */ /* 0x000fe80000100a00 */
[----:B------:R-:W-:Y:S04]  /*74a30*/  STL.64 [R1+0x28], R26 ;  /* 0x0000281a01007387 */ /* 0x000fe80000100a00 */
[----:B------:R-:W0:Y:S04]  /*74a40*/  LDSM.16.M88.4 R24, [R0+UR6+0x4000] ;  /* 0x004000060018783b */ /* 0x000e280008000200 */
[----:B0-----:R0:W-:Y:S01]  /*74a50*/  STL.64 [R1+0x2b0], R24 ;  /* 0x0002b01801007387 */ /* 0x0011e20000100a00 */
[----:B------:R-:W-:-:S03]  /*74a60*/  IMAD.MOV.U32 R17, RZ, RZ, R24 ;  /* 0x000000ffff117224 */ /* 0x000fc600078e0018 */
[----:B------:R1:W-:Y:S01]  /*74a70*/  STL.64 [R1+0x2b8], R26 ;  /* 0x0002b81a01007387 */ /* 0x0003e20000100a00 */
[----:B------:R-:W-:-:S03]  /*74a80*/  IMAD.MOV.U32 R16, RZ, RZ, R25 ;  /* 0x000000ffff107224 */ /* 0x000fc600078e0019 */
[----:B0-----:R-:W5:Y:S04]  /*74a90*/  LDL.LU.64 R24, [R1+0x640] ;  /* 0x0006400001187983 */ /* 0x001f680000300a00 */
[----:B-1----:R-:W5:Y:S01]  /*74aa0*/  LDL.LU.64 R26, [R1+0x648] ;  /* 0x00064800011a7983 */ /* 0x002f620000300a00 */
[----:B---3--:R-:W-:Y:S01]  /*74ab0*/  HMMA.16816.F32 R12, R20, R2, R12 ;  /* 0x00000002140c723c */ /* 0x008fe2000000180c */
[----:B--2---:R-:W-:Y:S02]  /*74ac0*/  F2FP.F16.E4M3.UNPACK_B R2, R10 ;  /* 0x0000000aff02723e */ /* 0x004fe400020006ff */
[----:B----4-:R-:W-:Y:S02]  /*74ad0*/  F2FP.F16.E4M3.UNPACK_B R3, R11 ;  /* 0x0000000bff03723e */ /* 0x010fe400020006ff */
[----:B------:R-:W0:-:S14]  /*74ae0*/  LDSM.16.M88.4 R8, [R0+UR6+0x4800] ;  /* 0x004800060008783b */ /* 0x000e1c0008000200 */
[----:B------:R-:W-:Y:S02]  /*74af0*/  IMAD.MOV.U32 R28, RZ, RZ, R15 ;  /* 0x000000ffff1c7224 */ /* 0x000fe400078e000f */
[----:B------:R-:W-:Y:S01]  /*74b00*/  IMAD.MOV.U32 R29, RZ, RZ, R14 ;  /* 0x000000ffff1d7224 */ /* 0x000fe200078e000e */
[----:B------:R1:W-:Y:S04]  /*74b10*/  STL.64 [R1+0x30], R12 ;  /* 0x0000300c01007387 */ /* 0x0003e80000100a00 */
[----:B-1----:R-:W2:Y:S04]  /*74b20*/  LDL.LU.64 R12, [R1+0x630] ;  /* 0x00063000010c7983 */ /* 0x002ea80000300a00 */
[----:B------:R-:W2:Y:S04]  /*74b30*/  LDL.LU.64 R14, [R1+0x638] ;  /* 0x00063800010e7983 */ /* 0x000ea80000300a00 */
[----:B------:R-:W-:Y:S04]  /*74b40*/  STL [R1+0x3f14], R28 ;  /* 0x003f141c01007387 */ /* 0x000fe80000100800 */
[----:B------:R-:W-:Y:S04]  /*74b50*/  STL [R1+0x3f10], R29 ;  /* 0x003f101d01007387 */ /* 0x000fe80000100800 */
[----:B0-----:R-:W-:Y:S04]  /*74b60*/  STL.64 [R1+0x2c0], R8 ;  /* 0x0002c00801007387 */ /* 0x001fe80000100a00 */
[----:B------:R5:W-:Y:S02]  /*74b70*/  STL.64 [R1+0x2c8], R10 ;  /* 0x0002c80a01007387 */ /* 0x000be40000100a00 */
[----:B-----5:R-:W-:Y:S02]  /*74b80*/  HMMA.16816.F32 R8, R20, R2, R4 ;  /* 0x000000021408723c */ /* 0x020fe40000001804 */
[----:B------:R-:W3:Y:S04]  /*74b90*/  LDL.LU.64 R4, [R1+0x620] ;  /* 0x0006200001047983 */ /* 0x000ee80000300a00 */
[----:B------:R-:W3:-:S13]  /*74ba0*/  LDL.LU.64 R6, [R1+0x628] ;  /* 0x0006280001067983 */ /* 0x000eda0000300a00 */
[----:B------:R-:W-:Y:S04]  /*74bb0*/  STL.64 [R1+0x40], R8 ;  /* 0x0000400801007387 */ /* 0x000fe80000100a00 */
[----:B------:R-:W-:Y:S04]  /*74bc0*/  STL.64 [R1+0x48], R10 ;  /* 0x0000480a01007387 */ /* 0x000fe80000100a00 */
[----:B------:R-:W0:Y:S04]  /*74bd0*/  LDSM.16.M88.4 R8, [R0+UR6+0x5000] ;  /* 0x005000060008783b */ /* 0x000e280008000200 */
[----:B0-----:R-:W-:Y:S04]  /*74be0*/  STL.64 [R1+0x2e0], R8 ;  /* 0x0002e00801007387 */ /* 0x001fe80000100a00 */
[----:B------:R0:W-:Y:S04]  /*74bf0*/  STL.64 [R1+0x2e8], R10 ;  /* 0x0002e80a01007387 */ /* 0x0001e80000100a00 */
[----:B0-----:R-:W4:Y:S04]  /*74c00*/  LDL.LU.64 R10, [R1+0x3f88] ;  /* 0x003f8800010a7983 */ /* 0x001f280000300a00 */
[----:B------:R-:W5:Y:S01]  /*74c10*/  LDL.LU.64 R8, [R1+0x3f80] ;  /* 0x003f800001087983 */ /* 0x000f620000300a00 */
[----:B------:R-:W-:-:S02]  /*74c20*/  F2FP.F16.E4M3.UNPACK_B R2, R19 ;  /* 0x00000013ff02723e */ /* 0x000fc400020006ff */
[----:B------:R-:W-:-:S07]  /*74c30*/  F2FP.F16.E4M3.UNPACK_B R3, R18 ;  /* 0x00000012ff03723e */ /* 0x000fce00020006ff */
[----:B------:R-:W-:-:S15]  /*74c40*/  HMMA.16816.F32 R24, R20, R2, R24 ;  /* 0x000000021418723c */ /* 0x000fde0000001818 */
[----:B------:R-:W-:-:S04]  /*74c50*/  NOP ;  /* 0x0000000000007918 */ /* 0x000fc80000000000 */
[----:B------:R-:W-:Y:S04]  /*74c60*/  STL.64 [R1+0x50], R24 ;  /* 0x0000501801007387 */ /* 0x000fe80000100a00 */
[----:B------:R-:W-:Y:S04]  /*74c70*/  STL.64 [R1+0x58], R26 ;  /* 0x0000581a01007387 */ /* 0x000fe80000100a00 */
[----:B------:R-:W0:Y:S04]  /*74c80*/  LDSM.16.M88.4 R24, [R0+UR6+0x5800] ;  /* 0x005800060018783b */ /* 0x000e280008000200 */
[----:B0-----:R-:W-:Y:S04]  /*74c90*/  STL.64 [R1+0x2f0], R24 ;  /* 0x0002f01801007387 */ /* 0x001fe80000100a00 */
[----:B------:R2:W-:Y:S01]  /*74ca0*/  STL.64 [R1+0x2f8], R26 ;  /* 0x0002f81a01007387 */ /* 0x0005e20000100a00 */
[----:B----4-:R-:W-:-:S02]  /*74cb0*/  F2FP.F16.E4M3.UNPACK_B R2, R11 ;  /* 0x0000000bff02723e */ /* 0x010fc400020006ff */
[----:B------:R-:W-:-:S07]  /*74cc0*/  F2FP.F16.E4M3.UNPACK_B R3, R10 ;  /* 0x0000000aff03723e */ /* 0x000fce00020006ff */
[----:B--2---:R-:W-:Y:S01]  /*74cd0*/  HMMA.16816.F32 R24, R20, R2, R12 ;  /* 0x000000021418723c */ /* 0x004fe2000000180c */
[----:B-----5:R-:W-:Y:S02]  /*74ce0*/  F2FP.F16.E4M3.UNPACK_B R2, R9 ;  /* 0x00000009ff02723e */ /* 0x020fe400020006ff */
[----:B------:R-:W-:Y:S02]  /*74cf0*/  F2FP.F16.E4M3.UNPACK_B R3, R8 ;  /* 0x00000008ff03723e */ /* 0x000fe400020006ff */
[----:B------:R-:W0:-:S14]  /*74d00*/  LDSM.16.M88.4 R8, [R0+UR6+0x6000] ;  /* 0x006000060008783b */ /* 0x000e1c0008000200 */
[----:B------:R1:W-:Y:S04]  /*74d10*/  STL.64 [R1+0x3e88], R26 ;  /* 0x003e881a01007387 */ /* 0x0003e80000100a00 */
[----:B------:R-:W-:Y:S01]  /*74d20*/  STL.64 [R1+0x3e80], R24 ;  /* 0x003e801801007387 */ /* 0x000fe20000100a00 */
[----:B---3--:R-:W-:Y:S03]  /*74d30*/  HMMA.16816.F32 R4, R20, R2, R4 ;  /* 0x000000021404723c */ /* 0x008fe60000001804 */
[----:B0-----:R0:W-:Y:S01]  /*74d40*/  STL.64 [R1+0x300], R8 ;  /* 0x0003000801007387 */ /* 0x0011e20000100a00 */
[----:B-1----:R-:W-:-:S03]  /*74d50*/  IMAD.MOV.U32 R27, RZ, RZ, R8 ;  /* 0x000000ffff1b7224 */ /* 0x002fc600078e0008 */
[----:B------:R1:W-:Y:S01]  /*74d60*/  STL.64 [R1+0x308], R10 ;  /* 0x0003080a01007387 */ /* 0x0003e20000100a00 */
[----:B------:R-:W-:-:S03]  /*74d70*/  IMAD.MOV.U32 R26, RZ, RZ, R9 ;  /* 0x000000ffff1a7224 */ /* 0x000fc600078e0009 */
[----:B0-----:R-:W2:Y:S04]  /*74d80*/  LDL.LU.64 R8, [R1+0x610] ;  /* 0x0006100001087983 */ /* 0x001ea80000300a00 */
[----:B-1----:R-:W2:Y:S04]  /*74d90*/  LDL.LU.64 R10, [R1+0x618] ;  /* 0x00061800010a7983 */ /* 0x002ea80000300a00 */
[----:B------:R-:W3:Y:S04]  /*74da0*/  LDL.LU.64 R12, [R1+0x600] ;  /* 0x00060000010c7983 */ /* 0x000ee80000300a00 */
[----:B------:R-:W3:Y:S04]  /*74db0*/  LDL.LU.64 R14, [R1+0x608] ;  /* 0x00060800010e7983 */ /* 0x000ee80000300a00 */
[----:B------:R-:W4:Y:S04]  /*74dc0*/  LDL R24, [R1+0x2f0] ;  /* 0x0002f00001187983 */ /* 0x000f280000100800 */
[----:B------:R-:W5:Y:S04]  /*74dd0*/  LDL R25, [R1+0x2f4] ;  /* 0x0002f40001197983 */ /* 0x000f680000100800 */
[----:B------:R0:W-:Y:S04]  /*74de0*/  STL.64 [R1+0x3e98], R6 ;  /* 0x003e980601007387 */ /* 0x0001e80000100a00 */
[----:B0-----:R-:W3:Y:S04]  /*74df0*/  LDL R6, [R1+0x2c0] ;  /* 0x0002c00001067983 */ /* 0x001ee80000100800 */
[----:B------:R-:W3:Y:S01]  /*74e00*/  LDL R7, [R1+0x2c4] ;  /* 0x0002c40001077983 */ /* 0x000ee20000100800 */
[----:B------:R-:W-:-:S02]  /*74e10*/  F2FP.F16.E4M3.UNPACK_B R2, R17 ;  /* 0x00000011ff02723e */ /* 0x000fc400020006ff */
[----:B------:R-:W-:Y:S02]  /*74e20*/  F2FP.F16.E4M3.UNPACK_B R3, R16 ;  /* 0x00000010ff03723e */ /* 0x000fe400020006ff */
[----:B------:R-:W0:Y:S04]  /*74e30*/  LDSM.16.M88.4 R16, [R0+UR6+0x6800] ;  /* 0x006800060010783b */ /* 0x000e280008000200 */
[----:B------:R1:W-:Y:S04]  /*74e40*/  STL.64 [R1+0x3e90], R4 ;  /* 0x003e900401007387 */ /* 0x0003e80000100a00 */
[----:B-1----:R-:W4:Y:S04]  /*74e50*/  LDL R4, [R1+0x2e0] ;  /* 0x0002e00001047983 */ /* 0x002f280000100800 */
[----:B------:R-:W4:Y:S04]  /*74e60*/  LDL R5, [R1+0x2e4] ;  /* 0x0002e40001057983 */ /* 0x000f280000100800 */
[----:B0-----:R0:W-:Y:S01]  /*74e70*/  STL.64 [R1+0x310], R16 ;  /* 0x0003101001007387 */ /* 0x0011e20000100a00 */
[----:B------:R-:W-:-:S03]  /*74e80*/  IMAD.MOV.U32 R29, RZ, RZ, R16 ;  /* 0x000000ffff1d7224 */ /* 0x000fc600078e0010 */
[----:B------:R1:W-:Y:S01]  /*74e90*/  STL.64 [R1+0x318], R18 ;  /* 0x0003181201007387 */ /* 0x0003e20000100a00 */
[----:B------:R-:W-:-:S03]  /*74ea0*/  IMAD.MOV.U32 R28, RZ, RZ, R17 ;  /* 0x000000ffff1c7224 */ /* 0x000fc600078e0011 */
[----:B0-----:R-:W4:Y:S04]  /*74eb0*/  LDL.LU.64 R16, [R1+0x5f0] ;  /* 0x0005f00001107983 */ /* 0x001f280000300a00 */
[----:B-1----:R-:W4:Y:S01]  /*74ec0*/  LDL.LU.64 R18, [R1+0x5f8] ;  /* 0x0005f80001127983 */ /* 0x002f220000300a00 */
[----:B--2---:R-:W-:-:S15]  /*74ed0*/  HMMA.16816.F32 R8, R20, R2, R8 ;  /* 0x000000021408723c */ /* 0x004fde0000001808 */
[----:B------:R-:W-:-:S04]  /*74ee0*/  NOP ;  /* 0x0000000000007918 */ /* 0x000fc80000000000 */
[----:B------:R-:W-:Y:S04]  /*74ef0*/  STL [R1+0x3e7c], R8 ;  /* 0x003e7c0801007387 */ /* 0x000fe80000100800 */
[----:B------:R-:W-:Y:S04]  /*74f00*/  STL [R1+0x3e78], R9 ;  /* 0x003e780901007387 */ /* 0x000fe80000100800 */
[----:B------:R-:W-:Y:S04]  /*74f10*/  STL [R1+0x3e74], R10 ;  /* 0x003e740a01007387 */ /* 0x000fe80000100800 */
[----:B------:R-:W-:Y:S04]  /*74f20*/  STL [R1+0x3e70], R11 ;  /* 0x003e700b01007387 */ /* 0x000fe80000100800 */
[----:B------:R-:W0:Y:S01]  /*74f30*/  LDSM.16.M88.4 R8, [R0+UR6+0x7000] ;  /* 0x007000060008783b */ /* 0x000e220008000200 */
[----:B---3--:R-:W-:-:S02]  /*74f40*/  F2FP.F16.E4M3.UNPACK_B R2, R6 ;  /* 0x00000006ff02723e */ /* 0x008fc400020006ff */
[----:B------:R-:W-:-:S07]  /*74f50*/  F2FP.F16.E4M3.UNPACK_B R3, R7 ;  /* 0x00000007ff03723e */ /* 0x000fce00020006ff */
[----:B------:R-:W-:Y:S01]  /*74f60*/  HMMA.16816.F32 R12, R20, R2, R12 ;  /* 0x00000002140c723c */ /* 0x000fe2000000180c */
[----:B0-----:R-:W-:Y:S04]  /*74f70*/  STL.64 [R1+0x320], R8 ;  /* 0x0003200801007387 */ /* 0x001fe80000100a00 */
[----:B------:R-:W-:-:S14]  /*74f80*/  STL.64 [R1+0x328], R10 ;  /* 0x0003280a01007387 */ /* 0x000fdc0000100a00 */
[----:B------:R-:W-:Y:S04]  /*74f90*/  STL [R1+0x3e6c], R12 ;  /* 0x003e6c0c01007387 */ /* 0x000fe80000100800 */
[----:B------:R0:W-:Y:S04]  /*74fa0*/  STL [R1+0x3e68], R13 ;  /* 0x003e680d01007387 */ /* 0x0001e80000100800 */
[----:B------:R-:W-:Y:S04]  /*74fb0*/  STL [R1+0x3e64], R14 ;  /* 0x003e640e01007387 */ /* 0x000fe80000100800 */
[----:B------:R1:W-:Y:S01]  /*74fc0*/  STL [R1+0x3e60], R15 ;  /* 0x003e600f01007387 */ /* 0x0003e20000100800 */
[----:B------:R-:W-:-:S02]  /*74fd0*/  IMAD.MOV.U32 R7, RZ, RZ, R8 ;  /* 0x000000ffff077224 */ /* 0x000fc400078e0008 */
[----:B------:R-:W-:Y:S02]  /*74fe0*/  IMAD.MOV.U32 R6, RZ, RZ, R9 ;  /* 0x000000ffff067224 */ /* 0x000fe400078e0009 */
[----:B------:R-:W2:Y:S04]  /*74ff0*/  LDSM.16.M88.4 R8, [R0+UR6+0x7800] ;  /* 0x007800060008783b */ /* 0x000ea80008000200 */
[----:B0-----:R-:W3:Y:S04]  /*75000*/  LDL.LU.64 R12, [R1+0x5e0] ;  /* 0x0005e000010c7983 */ /* 0x001ee80000300a00 */
[----:B-1----:R-:W3:Y:S01]  /*75010*/  LDL.LU.64 R14, [R1+0x5e8] ;  /* 0x0005e800010e7983 */ /* 0x002ee20000300a00 */
[----:B----4-:R-:W-:-:S02]  /*75020*/  F2FP.F16.E4M3.UNPACK_B R2, R4 ;  /* 0x00000004ff02723e */ /* 0x010fc400020006ff */
[----:B------:R-:W-:-:S07]  /*75030*/  F2FP.F16.E4M3.UNPACK_B R3, R5 ;  /* 0x00000005ff03723e */ /* 0x000fce00020006ff */
[----:B------:R-:W-:Y:S01]  /*75040*/  HMMA.16816.F32 R16, R20, R2, R16 ;  /* 0x000000021410723c */ /* 0x000fe20000001810 */
[----:B--2---:R-:W-:Y:S01]  /*75050*/  STL.64 [R1+0x330], R8 ;  /* 0x0003300801007387 */ /* 0x004fe20000100a00 */
[----:B------:R-:W-:-:S03]  /*75060*/  IMAD.MOV.U32 R5, RZ, RZ, R8 ;  /* 0x000000ffff057224 */ /* 0x000fc600078e0008 */
[----:B------:R-:W-:Y:S01]  /*75070*/  STL.64 [R1+0x338], R10 ;  /* 0x0003380a01007387 */ /* 0x000fe20000100a00 */
[----:B------:R-:W-:-:S03]  /*75080*/  IMAD.MOV.U32 R4, RZ, RZ, R9 ;  /* 0x000000ffff047224 */ /* 0x000fc600078e0009 */
[----:B------:R-:W0:Y:S10]  /*75090*/  LDSM.16.M88.4 R8, [R0+UR6+0x8000] ;  /* 0x008000060008783b */ /* 0x000e340008000200 */
[----:B------:R-:W-:Y:S04]  /*750a0*/  STL.64 [R1+0x3ea8], R18 ;  /* 0x003ea81201007387 */ /* 0x000fe80000100a00 */
[----:B------:R-:W-:Y:S01]  /*750b0*/  STL.64 [R1+0x3ea0], R16 ;  /* 0x003ea01001007387 */ /* 0x000fe20000100a00 */
[----:B------:R-:W-:-:S02]  /*750c0*/  F2FP.F16.E4M3.UNPACK_B R2, R24 ;  /* 0x00000018ff02723e */ /* 0x000fc400020006ff */
[----:B-----5:R-:W-:Y:S01]  /*750d0*/  F2FP.F16.E4M3.UNPACK_B R3, R25 ;  /* 0x00000019ff03723e */ /* 0x020fe200020006ff */
[----:B0-----:R0:W-:Y:S01]  /*750e0*/  STL.64 [R1+0x340], R8 ;  /* 0x0003400801007387 */ /* 0x0011e20000100a00 */
[----:B------:R-:W-:-:S03]  /*750f0*/  IMAD.MOV.U32 R25, RZ, RZ, R8 ;  /* 0x000000ffff197224 */ /* 0x000fc600078e0008 */
[----:B------:R1:W-:Y:S01]  /*75100*/  STL.64 [R1+0x348], R10 ;  /* 0x0003480a01007387 */ /* 0x0003e20000100a00 */
[----:B------:R-:W-:-:S03]  /*75110*/  IMAD.MOV.U32 R24, RZ, RZ, R9 ;  /* 0x000000ffff187224 */ /* 0x000fc600078e0009 */
[----:B0-----:R-:W2:Y:S04]  /*75120*/  LDL.LU.64 R8, [R1+0x5d0] ;  /* 0x0005d00001087983 */ /* 0x001ea80000300a00 */
[----:B-1----:R-:W2:Y:S04]  /*75130*/  LDL.LU.64 R10, [R1+0x5d8] ;  /* 0x0005d800010a7983 */ /* 0x002ea80000300a00 */
[----:B------:R-:W-:Y:S01]  /*75140*/  STL.64 [R1+0x3f70], R24 ;  /* 0x003f701801007387 */ /* 0x000fe20000100a00 */
[----:B---3--:R-:W-:-:S15]  /*75150*/  HMMA.16816.F32 R16, R20, R2, R12 ;  /* 0x000000021410723c */ /* 0x008fde000000180c */
[----:B------:R-:W-:-:S04]  /*75160*/  NOP ;  /* 0x0000000000007918 */ /* 0x000fc80000000000 */
[----:B------:R-:W-:Y:S02]  /*75170*/  IMAD.MOV.U32 R12, RZ, RZ, R16 ;  /* 0x000000ffff0c7224 */ /* 0x000fe400078e0010 */
[----:B------:R-:W-:Y:S02]  /*75180*/  IMAD.MOV.U32 R13, RZ, RZ, R17 ;  /* 0x000000ffff0d7224 */ /* 0x000fe400078e0011 */
[----:B------:R-:W-:Y:S02]  /*75190*/  IMAD.MOV.U32 R14, RZ, RZ, R18 ;  /* 0x000000ffff0e7224 */ /* 0x000fe400078e0012 */
[----:B------:R-:W-:Y:S02]  /*751a0*/  IMAD.MOV.U32 R15, RZ, RZ, R19 ;  /* 0x000000ffff0f7224 */ /* 0x000fe400078e0013 */
[----:B------:R-:W0:Y:S04]  /*751b0*/  LDSM.16.M88.4 R16, [R0+UR6+0x8800] ;  /* 0x008800060010783b */ /* 0x000e280008000200 */
[----:B------:R1:W-:Y:S04]  /*751c0*/  STL.64 [R1+0x3eb8], R14 ;  /* 0x003eb80e01007387 */ /* 0x0003e80000100a00 */
[----:B------:R3:W-:Y:S01]  /*751d0*/  STL.64 [R1+0x3eb0], R12 ;  /* 0x003eb00c01007387 */ /* 0x0007e20000100a00 */
[----:B------:R-:W-:-:S02]  /*751e0*/  F2FP.F16.E4M3.UNPACK_B R2, R27 ;  /* 0x0000001bff02723e */ /* 0x000fc400020006ff */
[----:B------:R-:W-:Y:S01]  /*751f0*/  F2FP.F16.E4M3.UNPACK_B R3, R26 ;  /* 0x0000001aff03723e */ /* 0x000fe200020006ff */
[----:B0-----:R0:W-:Y:S01]  /*75200*/  STL.64 [R1+0x350], R16 ;  /* 0x0003501001007387 */ /* 0x0011e20000100a00 */
[----:B-1----:R-:W-:-:S03]  /*75210*/  IMAD.MOV.U32 R14, RZ, RZ, R16 ;  /* 0x000000ffff0e7224 */ /* 0x002fc600078e0010 */
[----:B------:R1:W-:Y:S01]  /*75220*/  STL.64 [R1+0x358], R18 ;  /* 0x0003581201007387 */ /* 0x0003e20000100a00 */
[----:B---3--:R-:W-:-:S03]  /*75230*/  IMAD.MOV.U32 R12, RZ, RZ, R17 ;  /* 0x000000ffff0c7224 */ /* 0x008fc600078e0011 */
[----:B0-----:R-:W3:Y:S04]  /*75240*/  LDL.LU.64 R16, [R1+0x5c0] ;  /* 0x0005c00001107983 */ /* 0x001ee80000300a00 */
[----:B-1----:R-:W3:Y:S01]  /*75250*/  LDL.LU.64 R18, [R1+0x5c8] ;  /* 0x0005c80001127983 */ /* 0x002ee20000300a00 */
[----:B--2---:R-:W-:Y:S03]  /*75260*/  HMMA.16816.F32 R24, R20, R2, R8 ;  /* 0x000000021418723c */ /* 0x004fe60000001808 */
[----:B------:R-:W-:Y:S04]  /*75270*/  STL [R1+0x3f7c], R14 ;  /* 0x003f7c0e01007387 */ /* 0x000fe80000100800 */
[----:B------:R-:W-:Y:S04]  /*75280*/  STL [R1+0x3f78], R12 ;  /* 0x003f780c01007387 */ /* 0x000fe80000100800 */
[----:B------:R-:W0:Y:S08]  /*75290*/  LDSM.16.M88.4 R12, [R0+UR6+0x9000] ;  /* 0x00900006000c783b */ /* 0x000e300008000200 */
[----:B------:R-:W-:-:S02]  /*752a0*/  IMAD.MOV.U32 R8, RZ, RZ, R24 ;  /* 0x000000ffff087224 */ /* 0x000fc400078e0018 */
[----:B------:R-:W-:Y:S02]  /*752b0*/  IMAD.MOV.U32 R9, RZ, RZ, R25 ;  /* 0x000000ffff097224 */ /* 0x000fe400078e0019 */
[----:B------:R-:W-:Y:S02]  /*752c0*/  IMAD.MOV.U32 R10, RZ, RZ, R26 ;  /* 0x000000ffff0a7224 */ /* 0x000fe400078e001a */
[----:B------:R-:W-:Y:S01]  /*752d0*/  IMAD.MOV.U32 R11, RZ, RZ, R27 ;  /* 0x000000ffff0b7224 */ /* 0x000fe200078e001b */
[----:B------:R-:W2:Y:S04]  /*752e0*/  LDL.LU.64 R24, [R1+0x5b0] ;  /* 0x0005b00001187983 */ /* 0x000ea80000300a00 */
[----:B------:R-:W2:Y:S01]  /*752f0*/  LDL.LU.64 R26, [R1+0x5b8] ;  /* 0x0005b800011a7983 */ /* 0x000ea20000300a00 */
[----:B------:R-:W-:-:S02]  /*75300*/  F2FP.F16.E4M3.UNPACK_B R2, R29 ;  /* 0x0000001dff02723e */ /* 0x000fc400020006ff */
[----:B------:R-:W-:Y:S01]  /*75310*/  F2FP.F16.E4M3.UNPACK_B R3, R28 ;  /* 0x0000001cff03723e */ /* 0x000fe200020006ff */
[----:B------:R1:W-:Y:S04]  /*75320*/  STL.64 [R1+0x3ec8], R10 ;  /* 0x003ec80a01007387 */ /* 0x0003e80000100a00 */
[----:B------:R4:W-:Y:S04]  /*75330*/  STL.64 [R1+0x3ec0], R8 ;  /* 0x003ec00801007387 */ /* 0x0009e80000100a00 */
[----:B0-----:R-:W-:Y:S01]  /*75340*/  STL.64 [R1+0x360], R12 ;  /* 0x0003600c01007387 */ /* 0x001fe20000100a00 */
[----:B-1----:R-:W-:-:S03]  /*75350*/  IMAD.MOV.U32 R10, RZ, RZ, R12 ;  /* 0x000000ffff0a7224 */ /* 0x002fc600078e000c */
[----:B------:R3:W-:Y:S01]  /*75360*/  STL.64 [R1+0x368], R14 ;  /* 0x0003680e01007387 */ /* 0x0007e20000100a00 */
[----:B----4-:R-:W-:Y:S02]  /*75370*/  IMAD.MOV.U32 R9, RZ, RZ, R13 ;  /* 0x000000ffff097224 */ /* 0x010fe400078e000d */
[----:B---3--:R-:W-:-:S15]  /*75380*/  HMMA.16816.F32 R12, R20, R2, R16 ;  /* 0x00000002140c723c */ /* 0x008fde0000001810 */
[----:B------:R-:W-:-:S04]  /*75390*/  NOP ;  /* 0x0000000000007918 */ /* 0x000fc80000000000 */
[----:B------:R-:W-:Y:S04]  /*753a0*/  STL.64 [R1+0x80], R12 ;  /* 0x0000800c01007387 */ /* 0x000fe80000100a00 */
[----:B------:R-:W-:Y:S04]  /*753b0*/  STL.64 [R1+0x88], R14 ;  /* 0x0000880e01007387 */ /* 0x000fe80000100a00 */
[----:B------:R-:W0:Y:S01]  /*753c0*/  LDSM.16.M88.4 R12, [R0+UR6+0x9800] ;  /* 0x00980006000c783b */ /* 0x000e220008000200 */
[----:B------:R-:W-:Y:S02]  /*753d0*/  F2FP.F16.E4M3.UNPACK_B R2, R7 ;  /* 0x00000007ff02723e */ /* 0x000fe400020006ff */
[----:B------:R-:W-:Y:S01]  /*753e0*/  F2FP.F16.E4M3.UNPACK_B R3, R6 ;  /* 0x00000006ff03723e */ /* 0x000fe200020006ff */
[----:B------:R-:W3:Y:S04]  /*753f0*/  LDL.LU.64 R16, [R1+0x590] ;  /* 0x0005900001107983 */ /* 0x000ee80000300a00 */
[----:B------:R-:W3:Y:S02]  /*75400*/  LDL.LU.64 R18, [R1+0x598] ;  /* 0x0005980001127983 */ /* 0x000ee40000300a00 */
[----:B--2---:R-:W-:Y:S02]  /*75410*/  HMMA.16816.F32 R24, R20, R2, R24 ;  /* 0x000000021418723c */ /* 0x004fe40000001818 */
[----:B0-----:R-:W-:Y:S04]  /*75420*/  STL.64 [R1+0x370], R12 ;  /* 0x0003700c01007387 */ /* 0x001fe80000100a00 */
[----:B------:R0:W-:Y:S01]  /*75430*/  STL.64 [R1+0x378], R14 ;  /* 0x0003780e01007387 */ /* 0x0001e20000100a00 */
[----:B------:R-:W-:-:S03]  /*75440*/  IMAD.MOV.U32 R7, RZ, RZ, R12 ;  /* 0x000000ffff077224 */ /* 0x000fc600078e000c */
[----:B0-----:R-:W2:Y:S04]  /*75450*/  LDL.LU R14, [R1+0x3f7c] ;  /* 0x003f7c00010e7983 */ /* 0x001ea80000300800 */
[----:B------:R-:W4:Y:S05]  /*75460*/  LDL.LU R12, [R1+0x3f78] ;  /* 0x003f7800010c7983 */ /* 0x000f2a0000300800 */
[----:B------:R-:W-:Y:S04]  /*75470*/  STL.64 [R1+0xa0], R24 ;  /* 0x0000a01801007387 */ /* 0x000fe80000100a00 */
[----:B------:R-:W-:Y:S04]  /*75480*/  STL.64 [R1+0xa8], R26 ;  /* 0x0000a81a01007387 */ /* 0x000fe80000100a00 */
[----:B------:R-:W0:Y:S01]  /*75490*/  LDSM.16.M88.4 R24, [R0+UR6+0xa000] ;  /* 0x00a000060018783b */ /* 0x000e220008000200 */
[----:B------:R-:W-:Y:S01]  /*754a0*/  IMAD.MOV.U32 R6, RZ, RZ, R13 ;  /* 0x000000ffff067224 */ /* 0x000fe200078e000d */
[----:B------:R-:W-:-:S02]  /*754b0*/  F2FP.F16.E4M3.UNPACK_B R2, R5 ;  /* 0x00000005ff02723e */ /* 0x000fc400020006ff */
[----:B------:R-:W-:Y:S01]  /*754c0*/  F2FP.F16.E4M3.UNPACK_B R3, R4 ;  /* 0x00000004ff03723e */ /* 0x000fe200020006ff */
[----:B0-----:R-:W-:Y:S02]  /*754d0*/  IMAD.MOV.U32 R5, RZ, RZ, R24 ;  /* 0x000000ffff057224 */ /* 0x001fe400078e0018 */
[----:B------:R-:W-:Y:S01]  /*754e0*/  IMAD.MOV.U32 R4, RZ, RZ, R25 ;  /* 0x000000ffff047224 */ /* 0x000fe200078e0019 */
[----:B------:R0:W-:Y:S04]  /*754f0*/  STL.64 [R1+0x380], R24 ;  /* 0x0003801801007387 */ /* 0x0001e80000100a00 */
[----:B------:R-:W-:Y:S04]  /*75500*/  STL.64 [R1+0x388], R26 ;  /* 0x0003881a01007387 */ /* 0x000fe80000100a00 */
[----:B0-----:R-:W5:Y:S04]  /*75510*/  LDL.LU.64 R24, [R1+0x3f70] ;  /* 0x003f700001187983 */ /* 0x001f680000300a00 */
[----:B------:R-:W-:Y:S04]  /*75520*/  STL.64 [R1+0x3f68], R6 ;  /* 0x003f680601007387 */ /* 0x000fe80000100a00 */
[----:B------:R0:W-:Y:S04]  /*75530*/  STL.64 [R1+0x3f60], R4 ;  /* 0x003f600401007387 */ /* 0x0001e80000100a00 */
[----:B0-----:R-:W2:Y:S04]  /*75540*/  LDL.LU.64 R4, [R1+0x5a0] ;  /* 0x0005a00001047983 */ /* 0x001ea80000300a00 */
[----:B------:R-:W2:Y:S02]  /*75550*/  LDL.LU.64 R6, [R1+0x5a8] ;  /* 0x0005a80001067983 */ /* 0x000ea40000300a00 */
[----:B--2---:R-:W-:-:S15]  /*75560*/  HMMA.16816.F32 R4, R20, R2, R4 ;  /* 0x000000021404723c */ /* 0x004fde0000001804 */
[----:B------:R-:W-:-:S04]  /*75570*/  NOP ;  /* 0x0000000000007918 */ /* 0x000fc80000000000 */
[----:B------:R-:W-:Y:S04]  /*75580*/  STL.64 [R1+0xb0], R4 ;  /* 0x0000b00401007387 */ /* 0x000fe80000100a00 */
[----:B------:R-:W-:Y:S04]  /*75590*/  STL.64 [R1+0xb8], R6 ;  /* 0x0000b80601007387 */ /* 0x000fe80000100a00 */
[----:B------:R-:W0:Y:S01]  /*755a0*/  LDSM.16.M88.4 R4, [R0+UR6+0xa800] ;  /* 0x00a800060004783b */ /* 0x000e220008000200 */
[----:B-----5:R-:W-:Y:S02]  /*755b0*/  F2FP.F16.E4M3.UNPACK_B R2, R25 ;  /* 0x00000019ff02723e */ /* 0x020fe400020006ff */
[----:B------:R-:W-:Y:S01]  /*755c0*/  F2FP.F16.E4M3.UNPACK_B R3, R24 ;  /* 0x00000018ff03723e */ /* 0x000fe200020006ff */
[----:B0-----:R-:W-:Y:S01]  /*755d0*/  STL.64 [R1+0x390], R4 ;  /* 0x0003900401007387 */ /* 0x001fe20000100a00 */
[----:B------:R-:W-:-:S03]  /*755e0*/  IMAD.MOV.U32 R13, RZ, RZ, R4 ;  /* 0x000000ffff0d7224 */ /* 0x000fc600078e0004 */
[----:B------:R3:W-:Y:S01]  /*755f0*/  STL.64 [R1+0x398], R6 ;  /* 0x0003980601007387 */ /* 0x0007e20000100a00 */
[----:B------:R-:W-:Y:S02]  /*75600*/  IMAD.MOV.U32 R8, RZ, RZ, R5 ;  /* 0x000000ffff087224 */ /* 0x000fe400078e0005 */
[----:B---3--:R-:W-:Y:S01]  /*75610*/  HMMA.16816.F32 R4, R20, R2, R16 ;  /* 0x000000021404723c */ /* 0x008fe20000001810 */
[----:B------:R-:W2:Y:S04]  /*75620*/  LDL.LU.64 R16, [R1+0x570] ;  /* 0x0005700001107983 */ /* 0x000ea80000300a00 */
[----:B------:R-:W2:-:S14]  /*75630*/  LDL.LU.64 R18, [R1+0x578] ;  /* 0x0005780001127983 */ /* 0x000e9c0000300a00 */
[----:B------:R-:W-:Y:S04]  /*75640*/  STL.64 [R1+0xc0], R4 ;  /* 0x0000c00401007387 */ /* 0x000fe80000100a00 */
[----:B------:R-:W-:Y:S04]  /*75650*/  STL.64 [R1+0xc8], R6 ;  /* 0x0000c80601007387 */ /* 0x000fe80000100a00 */
[----:B------:R-:W3:Y:S04]  /*75660*/  LDL.LU.64 R24, [R1+0x560] ;  /* 0x0005600001187983 */ /* 0x000ee80000300a00 */
[----:B------:R-:W5:Y:S04]  /*75670*/  LDL.LU.64 R26, [R1+0x568] ;  /* 0x00056800011a7983 */ /* 0x000f680000300a00 */
[----:B------:R-:W0:Y:S01]  /*75680*/  LDSM.16.M88.4 R4, [R0+UR6+0xb000] ;  /* 0x00b000060004783b */ /* 0x000e220008000200 */
[----:B------:R-:W-:-:S02]  /*75690*/  F2FP.F16.E4M3.UNPACK_B R2, R14 ;  /* 0x0000000eff02723e */ /* 0x000fc400020006ff */
[----:B----4-:R-:W-:Y:S01]  /*756a0*/  F2FP.F16.E4M3.UNPACK_B R3, R12 ;  /* 0x0000000cff03723e */ /* 0x010fe200020006ff */
[----:B-----5:R-:W-:Y:S04]  /*756b0*/  STL.64 [R1+0x3f58], R26 ;  /* 0x003f581a01007387 */ /* 0x020fe80000100a00 */
[----:B---3--:R1:W-:Y:S04]  /*756c0*/  STL.64 [R1+0x3f50], R24 ;  /* 0x003f501801007387 */ /* 0x0083e80000100a00 */
[----:B-1----:R-:W3:Y:S04]  /*756d0*/  LDL.LU.64 R24, [R1+0x580] ;  /* 0x0005800001187983 */ /* 0x002ee80000300a00 */
[----:B------:R-:W3:Y:S04]  /*756e0*/  LDL.LU.64 R26, [R1+0x588] ;  /* 0x00058800011a7983 */ /* 0x000ee80000300a00 */
[----:B0-----:R-:W-:Y:S04]  /*756f0*/  STL.64 [R1+0x3a0], R4 ;  /* 0x0003a00401007387 */ /* 0x001fe80000100a00 */
[----:B------:R0:W-:Y:S04]  /*75700*/  STL.64 [R1+0x3a8], R6 ;  /* 0x0003a80601007387 */ /* 0x0001e80000100a00 */
[----:B0-----:R-:W4:Y:S01]  /*75710*/  LDL.LU.64 R6, [R1+0x3f68] ;  /* 0x003f680001067983 */ /* 0x001f220000300a00 */
[----:B------:R-:W-:-:S02]  /*75720*/  IMAD.MOV.U32 R12, RZ, RZ, R4 ;  /* 0x000000ffff0c7224 */ /* 0x000fc400078e0004 */
[----:B------:R-:W-:Y:S02]  /*75730*/  IMAD.MOV.U32 R11, RZ, RZ, R5 ;  /* 0x000000ffff0b7224 */ /* 0x000fe400078e0005 */
[----:B------:R-:W5:Y:S04]  /*75740*/  LDL.LU.64 R4, [R1+0x3f60] ;  /* 0x003f600001047983 */ /* 0x000f680000300a00 */
[----:B------:R-:W-:Y:S01]  /*75750*/  STL [R1+0x3f48], R12 ;  /* 0x003f480c01007387 */ /* 0x000fe20000100800 */
[----:B---3--:R-:W-:-:S15]  /*75760*/  HMMA.16816.F32 R24, R20, R2, R24 ;  /* 0x000000021418723c */ /* 0x008fde0000001818 */
[----:B------:R-:W-:-:S04]  /*75770*/  NOP ;  /* 0x0000000000007918 */ /* 0x000fc80000000000 */
[----:B------:R-:W-:Y:S04]  /*75780*/  STL.64 [R1+0xe0], R24 ;  /* 0x0000e01801007387 */ /* 0x000fe80000100a00 */
[----:B------:R-:W-:Y:S04]  /*75790*/  STL.64 [R1+0xe8], R26 ;  /* 0x0000e81a01007387 */ /* 0x000fe80000100a00 */
[----:B------:R-:W0:Y:S01]  /*757a0*/  LDSM.16.M88.4 R24, [R0+UR6+0xb800] ;  /* 0x00b800060018783b */ /* 0x000e220008000200 */
[----:B------:R-:W-:Y:S02]  /*757b0*/  F2FP.F16.E4M3.UNPACK_B R2, R10 ;  /* 0x0000000aff02723e */ /* 0x000fe400020006ff */
[----:B------:R-:W-:Y:S01]  /*757c0*/  F2FP.F16.E4M3.UNPACK_B R3, R9 ;  /* 0x00000009ff03723e */ /* 0x000fe200020006ff */
[----:B0-----:R-:W-:Y:S01]  /*757d0*/  STL.64 [R1+0x3b0], R24 ;  /* 0x0003b01801007387 */ /* 0x001fe20000100a00 */
[----:B------:R-:W-:-:S03]  /*757e0*/  IMAD.MOV.U32 R10, RZ, RZ, R24 ;  /* 0x000000ffff0a7224 */ /* 0x000fc600078e0018 */
[----:B------:R2:W-:Y:S01]  /*757f0*/  STL.64 [R1+0x3b8], R26 ;  /* 0x0003b81a01007387 */ /* 0x0005e20000100a00 */
[----:B------:R-:W-:Y:S02]  /*75800*/  IMAD.MOV.U32 R9, RZ, RZ, R25 ;  /* 0x000000ffff097224 */ /* 0x000fe400078e0019 */
[----:B--2---:R-:W-:Y:S01]  /*75810*/  HMMA.16816.F32 R24, R20, R2, R16 ;  /* 0x000000021418723c */ /* 0x004fe20000001810 */
[----:B------:R-:W2:Y:S04]  /*75820*/  LDL.LU.64 R16, [R1+0x550] ;  /* 0x0005500001107983 */ /* 0x000ea80000300a00 */
[----:B------:R-:W2:-:S14]  /*75830*/  LDL.LU.64 R18, [R1+0x558] ;  /* 0x0005580001127983 */ /* 0x000e9c0000300a00 */
[----:B------:R-:W-:Y:S04]  /*75840*/  STL.64 [R1+0xf0], R24 ;  /* 0x0000f01801007387 */ /* 0x000fe80000100a00 */
[----:B------:R-:W-:Y:S04]  /*75850*/  STL.64 [R1+0xf8], R26 ;  /* 0x0000f81a01007387 */ /* 0x000fe80000100a00 */
[----:B------:R-:W0:Y:S01]  /*75860*/  LDSM.16.M88.4 R24, [R0+UR6+0xc000] ;  /* 0x00c000060018783b */ /* 0x000e220008000200 */
[----:B----4-:R-:W-:Y:S02]  /*75870*/  F2FP.F16.E4M3.UNPACK_B R2, R7 ;  /* 0x00000007ff02723e */ /* 0x010fe400020006ff */
[----:B------:R-:W-:Y:S01]  /*75880*/  F2FP.F16.E4M3.UNPACK_B R3, R6 ;  /* 0x00000006ff03723e */ /* 0x000fe200020006ff */
[----:B0-----:R-:W-:Y:S04]  /*75890*/  STL.64 [R1+0x3c0], R24 ;  /* 0x0003c01801007387 */ /* 0x001fe80000100a00 */
[----:B------:R0:W-:Y:S01]  /*758a0*/  STL.64 [R1+0x3c8], R26 ;  /* 0x0003c81a01007387 */ /* 0x0001e20000100a00 */
[----:B------:R-:W-:-:S02]  /*758b0*/  IMAD.MOV.U32 R7, RZ, RZ, R24 ;  /* 0x000000ffff077224 */ /* 0x000fc400078e0018 */
[----:B------:R-:W-:Y:S01]  /*758c0*/  IMAD.MOV.U32 R6, RZ, RZ, R25 ;  /* 0x000000ffff067224 */ /* 0x000fe200078e0019 */
[----:B0-----:R-:W3:Y:S04]  /*758d0*/  LDL.LU.64 R26, [R1+0x3f58] ;  /* 0x003f5800011a7983 */ /* 0x001ee80000300a00 */
[----:B------:R-:W3:Y:S02]  /*758e0*/  LDL.LU.64 R24, [R1+0x3f50] ;  /* 0x003f500001187983 */ /* 0x000ee40000300a00 */
[----:B---3--:R-:W-:-:S15]  /*758f0*/  HMMA.16816.F32 R24, R20, R2, R24 ;  /* 0x000000021418723c */ /* 0x008fde0000001818 */
[----:B------:R-:W-:-:S04]  /*75900*/  NOP ;  /* 0x0000000000007918 */ /* 0x000fc80000000000 */
[----:B------:R-:W-:Y:S04]  /*75910*/  STL.64 [R1+0x100], R24 ;  /* 0x0001001801007387 */ /* 0x000fe80000100a00 */
[----:B------:R-:W-:Y:S04]  /*75920*/  STL.64 [R1+0x108], R26 ;  /* 0x0001081a01007387 */ /* 0x000fe80000100a00 */
[----:B------:R-:W0:Y:S01]  /*75930*/  LDSM.16.M88.4 R24, [R0+UR6+0xc800] ;  /* 0x00c800060018783b */ /* 0x000e220008000200 */
[----:B-----5:R-:W-:Y:S02]  /*75940*/  F2FP.F16.E4M3.UNPACK_B R2, R5 ;  /* 0x00000005ff02723e */ /* 0x020fe400020006ff */
[----:B------:R-:W-:-:S07]  /*75950*/  F2FP.F16.E4M3.UNPACK_B R3, R4 ;  /* 0x00000004ff03723e */ /* 0x000fce00020006ff */
[----:B--2---:R-:W-:Y:S01]  /*75960*/  HMMA.16816.F32 R16, R20, R2, R16 ;  /* 0x000000021410723c */ /* 0x004fe20000001810 */
[----:B------:R-:W-:Y:S02]  /*75970*/  F2FP.F16.E4M3.UNPACK_B R2, R13 ;  /* 0x0000000dff02723e */ /* 0x000fe400020006ff */
[----:B------:R-:W1:Y:S01]  /*75980*/  LDSM.16.M88.4 R12, [R0+UR6+0xd000] ;  /* 0x00d00006000c783b */ /* 0x000e620008000200 */
[----:B0-----:R-:W-:-:S03]  /*75990*/  IMAD.MOV.U32 R5, RZ, RZ, R24 ;  /* 0x000000ffff057224 */ /* 0x001fc600078e0018 */
[----:B------:R0:W-:Y:S01]  /*759a0*/  STL.64 [R1+0x3d0], R24 ;  /* 0x0003d01801007387 */ /* 0x0001e20000100a00 */
[----:B------:R-:W-:-:S03]  /*759b0*/  IMAD.MOV.U32 R4, RZ, RZ, R25 ;  /* 0x000000ffff047224 */ /* 0x000fc600078e0019 */
[----:B------:R2:W-:Y:S04]  /*759c0*/  STL.64 [R1+0x3d8], R26 ;  /* 0x0003d81a01007387 */ /* 0x0005e80000100a00 */
[----:B0-----:R-:W3:Y:S04]  /*759d0*/  LDL.LU.64 R24, [R1+0x530] ;  /* 0x0005300001187983 */ /* 0x001ee80000300a00 */
[----:B--2---:R-:W3:Y:S04]  /*759e0*/  LDL.LU.64 R26, [R1+0x538] ;  /* 0x00053800011a7983 */ /* 0x004ee80000300a00 */
[----:B------:R-:W-:Y:S04]  /*759f0*/  STL.64 [R1+0x3f40], R6 ;  /* 0x003f400601007387 */ /* 0x000fe80000100a00 */
[----:B------:R0:W-:Y:S04]  /*75a00*/  STL.64 [R1+0x3f38], R4 ;  /* 0x003f380401007387 */ /* 0x0001e80000100a00 */
[----:B0-----:R-:W2:Y:S04]  /*75a10*/  LDL.LU.64 R4, [R1+0x540] ;  /* 0x0005400001047983 */ /* 0x001ea80000300a00 */
[----:B------:R-:W2:Y:S04]  /*75a20*/  LDL.LU.64 R6, [R1+0x548] ;  /* 0x0005480001067983 */ /* 0x000ea80000300a00 */
[----:B------:R0:W-:Y:S04]  /*75a30*/  STL.64 [R1+0x110], R16 ;  /* 0x0001101001007387 */ /* 0x0001e80000100a00 */
[----:B------:R4:W-:Y:S01]  /*75a40*/  STL.64 [R1+0x118], R18 ;  /* 0x0001181201007387 */ /* 0x0009e20000100a00 */
[----:B------:R-:W-:Y:S01]  /*75a50*/  F2FP.F16.E4M3.UNPACK_B R3, R8 ;  /* 0x00000008ff03723e */ /* 0x000fe200020006ff */
[----:B-1----:R-:W-:-:S02]  /*75a60*/  IMAD.MOV.U32 R8, RZ, RZ, R12 ;  /* 0x000000ffff087224 */ /* 0x002fc400078e000c */
[----:B0-----:R-:W5:Y:S04]  /*75a70*/  LDL.LU.64 R16, [R1+0x520] ;  /* 0x0005200001107983 */ /* 0x001f680000300a00 */
[----:B----4-:R-:W5:Y:S04]  /*75a80*/  LDL.LU.64 R18, [R1+0x528] ;  /* 0x0005280001127983 */ /* 0x010f680000300a00 */
[----:B------:R0:W-:Y:S04]  /*75a90*/  STL.64 [R1+0x3e0], R12 ;  /* 0x0003e00c01007387 */ /* 0x0001e80000100a00 */
[----:B------:R1:W-:Y:S04]  /*75aa0*/  STL.64 [R1+0x3e8], R14 ;  /* 0x0003e80e01007387 */ /* 0x0003e80000100a00 */
[----:B0-----:R-:W4:Y:S01]  /*75ab0*/  LDL.LU R12, [R1+0x3f48] ;  /* 0x003f4800010c7983 */ /* 0x001f220000300800 */
[----:B--2---:R-:W-:-:S15]  /*75ac0*/  HMMA.16816.F32 R4, R20, R2, R4 ;  /* 0x000000021404723c */ /* 0x004fde0000001804 */
[----:B------:R-:W-:-:S04]  /*75ad0*/  NOP ;  /* 0x0000000000007918 */ /* 0x000fc80000000000 */
[----:B------:R-:W-:Y:S04]  /*75ae0*/  STL.64 [R1+0x120], R4 ;  /* 0x0001200401007387 */ /* 0x000fe80000100a00 */
[----:B------:R-:W-:Y:S04]  /*75af0*/  STL.64 [R1+0x128], R6 ;  /* 0x0001280601007387 */ /* 0x000fe80000100a00 */
[----:B------:R-:W0:Y:S01]  /*75b00*/  LDSM.16.M88.4 R4, [R0+UR6+0xd800] ;  /* 0x00d800060004783b */ /* 0x000e220008000200 */
[----:B------:R-:W-:Y:S02]  /*75b10*/  F2FP.F16.E4M3.UNPACK_B R3, R11 ;  /* 0x0000000bff03723e */ /* 0x000fe400020006ff */
[----:B----4-:R-:W-:-:S02]  /*75b20*/  F2FP.F16.E4M3.UNPACK_B R2, R12 ;  /* 0x0000000cff02723e */ /* 0x010fc400020006ff */
[----:B------:R-:W2:Y:S04]  /*75b30*/  LDL.LU.64 R12, [R1+0x510] ;  /* 0x00051000010c7983 */ /* 0x000ea80000300a00 */
[----:B-1----:R-:W2:Y:S04]  /*75b40*/  LDL.LU.64 R14, [R1+0x518] ;  /* 0x00051800010e7983 */ /* 0x002ea80000300a00 */
[----:B0-----:R-:W-:Y:S01]  /*75b50*/  STL.64 [R1+0x3f0], R4 ;  /* 0x0003f00401007387 */ /* 0x001fe20000100a00 */
[----:B------:R-:W-:-:S03]  /*75b60*/  IMAD.MOV.U32 R28, RZ, RZ, R4 ;  /* 0x000000ffff1c7224 */ /* 0x000fc600078e0004 */
[----:B------:R3:W-:Y:S01]  /*75b70*/  STL.64 [R1+0x3f8], R6 ;  /* 0x0003f80601007387 */ /* 0x0007e20000100a00 */
[----:B------:R-:W-:Y:S02]  /*75b80*/  IMAD.MOV.U32 R29, RZ, RZ, R5 ;  /* 0x000000ffff1d7224 */ /* 0x000fe400078e0005 */
[----:B---3--:R-:W-:-:S15]  /*75b90*/  HMMA.16816.F32 R4, R20, R2, R24 ;  /* 0x000000021404723c */ /* 0x008fde0000001818 */
[----:B------:R-:W-:-:S04]  /*75ba0*/  NOP ;  /* 0x0000000000007918 */ /* 0x000fc80000000000 */
[----:B------:R-:W-:Y:S04]  /*75bb0*/  STL.64 [R1+0x130], R4 ;  /* 0x0001300401007387 */ /* 0x000fe80000100a00 */
[----:B------:R-:W-:Y:S04]  /*75bc0*/  STL.64 [R1+0x138], R6 ;  /* 0x0001380601007387 */ /* 0x000fe80000100a00 */
[----:B------:R-:W0:Y:S04]  /*75bd0*/  LDSM.16.M88.4 R4, [R0+UR6+0xe000] ;  /* 0x00e000060004783b */ /* 0x000e280008000200 */
[----:B0-----:R-:W-:Y:S04]  /*75be0*/  STL.64 [R1+0x410], R4 ;  /* 0x0004100401007387 */ /* 0x001fe80000100a00 */
[----:B------:R0:W-:Y:S04]  /*75bf0*/  STL.64 [R1+0x418], R6 ;  /* 0x0004180601007387 */ /* 0x0001e80000100a00 */
[----:B0-----:R-:W3:Y:S01]  /*75c00*/  LDL.LU.64 R6, [R1+0x3f40] ;  /* 0x003f400001067983 */ /* 0x001ee20000300a00 */
[----:B------:R-:W-:-:S02]  /*75c10*/  IMAD.MOV.U32 R25, RZ, RZ, R4 ;  /* 0x000000ffff197224 */ /* 0x000fc400078e0004 */
[----:B------:R-:W-:Y:S02]  /*75c20*/  IMAD.MOV.U32 R24, RZ, RZ, R5 ;  /* 0x000000ffff187224 */ /* 0x000fe400078e0005 */
[----:B------:R-:W4:Y:S01]  /*75c30*/  LDL.LU.64 R4, [R1+0x3f38] ;  /* 0x003f380001047983 */ /* 0x000f220000300a00 */
[----:B------:R-:W-:Y:S02]  /*75c40*/  F2FP.F16.E4M3.UNPACK_B R2, R10 ;  /* 0x0000000aff02723e */ /* 0x000fe400020006ff */
[----:B------:R-:W-:-:S07]  /*75c50*/  F2FP.F16.E4M3.UNPACK_B R3, R9 ;  /* 0x00000009ff03723e */ /* 0x000fce00020006ff */
[----:B-----5:R-:W-:Y:S01]  /*75c60*/  HMMA.16816.F32 R16, R20, R2, R16 ;  /* 0x000000021410723c */ /* 0x020fe20000001810 */
[----:B------:R-:W-:-:S15]  /*75c70*/  STL.64 [R1+0x3f08], R24 ;  /* 0x003f081801007387 */ /* 0x000fde0000100a00 */
[----:B------:R-:W-:-:S03]  /*75c80*/  NOP ;  /* 0x0000000000007918 */ /* 0x000fc60000000000 */
[----:B------:R-:W-:Y:S04]  /*75c90*/  STL.64 [R1+0x140], R16 ;  /* 0x0001401001007387 */ /* 0x000fe80000100a00 */
[----:B------:R-:W-:Y:S04]  /*75ca0*/  STL.64 [R1+0x148], R18 ;  /* 0x0001481201007387 */ /* 0x000fe80000100a00 */
[----:B------:R-:W0:Y:S04]  /*75cb0*/  LDSM.16.M88.4 R16, [R0+UR6+0xe800] ;  /* 0x00e800060010783b */ /* 0x000e280008000200 */
[----:B0-----:R-:W-:Y:S04]  /*75cc0*/  STL.64 [R1+0x400], R16 ;  /* 0x0004001001007387 */ /* 0x001fe80000100a00 */
[----:B------:R-:W-:Y:S01]  /*75cd0*/  STL.64 [R1+0x408], R18 ;  /* 0x0004081201007387 */ /* 0x000fe20000100a00 */
[----:B---3--:R-:W-:-:S02]  /*75ce0*/  F2FP.F16.E4M3.UNPACK_B R2, R7 ;  /* 0x00000007ff02723e */ /* 0x008fc400020006ff */
[----:B------:R-:W-:-:S07]  /*75cf0*/  F2FP.F16.E4M3.UNPACK_B R3, R6 ;  /* 0x00000006ff03723e */ /* 0x000fce00020006ff */
[----:B--2---:R-:W-:Y:S01]  /*75d00*/  HMMA.16816.F32 R12, R20, R2, R12 ;  /* 0x00000002140c723c */ /* 0x004fe2000000180c */
[----:B----4-:R-:W-:Y:S02]  /*75d10*/  F2FP.F16.E4M3.UNPACK_B R2, R5 ;  /* 0x00000005ff02723e */ /* 0x010fe400020006ff */
[----:B------:R-:W-:-:S15]  /*75d20*/  F2FP.F16.E4M3.UNPACK_B R3, R4 ;  /* 0x00000004ff03723e */ /* 0x000fde00020006ff */
[----:B------:R-:W-:Y:S01]  /*75d30*/  NOP ;  /* 0x0000000000007918 */ /* 0x000fe20000000000 */
[----:B------:R-:W-:Y:S04]  /*75d40*/  STL.64 [R1+0x150], R12 ;  /* 0x0001500c01007387 */ /* 0x000fe80000100a00 */
[----:B------:R-:W-:Y:S04]  /*75d50*/  STL.64 [R1+0x158], R14 ;  /* 0x0001580e01007387 */ /* 0x000fe80000100a00 */
[----:B------:R-:W2:Y:S04]  /*75d60*/  LDL.LU.64 R4, [R1+0x6a0] ;  /* 0x0006a00001047983 */ /* 0x000ea80000300a00 */
[----:B------:R-:W2:Y:S04]  /*75d70*/  LDL.LU.64 R6, [R1+0x6a8] ;  /* 0x0006a80001067983 */ /* 0x000ea80000300a00 */
[----:B------:R-:W3:Y:S04]  /*75d80*/  LDL.LU.64 R24, [R1+0x180] ;  /* 0x0001800001187983 */ /* 0x000ee80000300a00 */
[----:B------:R-:W4:Y:S04]  /*75d90*/  LDL.LU.64 R26, [R1+0x188] ;  /* 0x00018800011a7983 */ /* 0x000f280000300a00 */
[----:B------:R-:W0:Y:S04]  /*75da0*/  LDSM.16.M88.4 R12, [R0+UR6+0xf000] ;  /* 0x00f00006000c783b */ /* 0x000e280008000200 */
[----:B----4-:R-:W-:Y:S04]  /*75db0*/  STL.64 [R1+0x3f20], R26 ;  /* 0x003f201a01007387 */ /* 0x010fe80000100a00 */
[----:B---3--:R1:W-:Y:S04]  /*75dc0*/  STL.64 [R1+0x3f18], R24 ;  /* 0x003f181801007387 */ /* 0x0083e80000100a00 */
[----:B-1----:R-:W3:Y:S04]  /*75dd0*/  LDL.LU.64 R24, [R1+0x170] ;  /* 0x0001700001187983 */ /* 0x002ee80000300a00 */
[----:B------:R-:W4:Y:S04]  /*75de0*/  LDL.LU.64 R26, [R1+0x178] ;  /* 0x00017800011a7983 */ /* 0x000f280000300a00 */
[----:B----4-:R1:W-:Y:S04]  /*75df0*/  STL.64 [R1+0x3f30], R26 ;  /* 0x003f301a01007387 */ /* 0x0103e80000100a00 */
[----:B-1----:R-:W4:Y:S01]  /*75e00*/  LDL R27, [R1+0x3e4] ;  /* 0x0003e400011b7983 */ /* 0x002f220000100800 */
[----:B------:R-:W-:Y:S01]  /*75e10*/  IMAD.MOV.U32 R26, RZ, RZ, R8 ;  /* 0x000000ffff1a7224 */ /* 0x000fe200078e0008 */
[----:B--2---:R-:W-:Y:S02]  /*75e20*/  HMMA.16816.F32 R4, R20, R2, R4 ;  /* 0x000000021404723c */ /* 0x004fe40000001804 */
[----:B---3--:R-:W-:Y:S02]  /*75e30*/  STL.64 [R1+0x3f28], R24 ;  /* 0x003f281801007387 */ /* 0x008fe40000100a00 */
[----:B------:R-:W-:Y:S01]  /*75e40*/  F2FP.F16.E4M3.UNPACK_B R2, R26 ;  /* 0x0000001aff02723e */ /* 0x000fe200020006ff */
[----:B------:R-:W-:-:S02]  /*75e50*/  IMAD.MOV.U32 R11, RZ, RZ, R16 ;  /* 0x000000ffff0b7224 */ /* 0x000fc400078e0010 */
[----:B------:R-:W-:Y:S02]  /*75e60*/  IMAD.MOV.U32 R10, RZ, RZ, R17 ;  /* 0x000000ffff0a7224 */ /* 0x000fe400078e0011 */
[----:B------:R-:W2:Y:S04]  /*75e70*/  LDL.LU.64 R16, [R1+0x190] ;  /* 0x0001900001107983 */ /* 0x000ea80000300a00 */
[----:B------:R-:W2:Y:S04]  /*75e80*/  LDL.LU.64 R18, [R1+0x198] ;  /* 0x0001980001127983 */ /* 0x000ea80000300a00 */
[----:B0-----:R0:W-:Y:S01]  /*75e90*/  STL.64 [R1+0x430], R12 ;  /* 0x0004300c01007387 */ /* 0x0011e20000100a00 */
[----:B------:R-:W-:-:S03]  /*75ea0*/  IMAD.MOV.U32 R9, RZ, RZ, R12 ;  /* 0x000000ffff097224 */ /* 0x000fc600078e000c */
[----:B------:R1:W-:Y:S01]  /*75eb0*/  STL.64 [R1+0x438], R14 ;  /* 0x0004380e01007387 */ /* 0x0003e20000100a00 */
[----:B------:R-:W-:-:S03]  /*75ec0*/  IMAD.MOV.U32 R8, RZ, RZ, R13 ;  /* 0x000000ffff087224 */ /* 0x000fc600078e000d */
[----:B0-----:R-:W3:Y:S04]  /*75ed0*/  LDL.LU.64 R12, [R1+0x1b0] ;  /* 0x0001b000010c7983 */ /* 0x001ee80000300a00 */
[----:B-1----:R-:W3:Y:S04]  /*75ee0*/  LDL.LU.64 R14, [R1+0x1b8] ;  /* 0x0001b800010e7983 */ /* 0x002ee80000300a00 */
[----:B------:R0:W-:Y:S04]  /*75ef0*/  STL.64 [R1+0x160], R4 ;  /* 0x0001600401007387 */ /* 0x0001e80000100a00 */
[----:B------:R1:W-:Y:S04]  /*75f00*/  STL.64 [R1+0x168], R6 ;  /* 0x0001680601007387 */ /* 0x0003e80000100a00 */
[----:B0-----:R-:W5:Y:S04]  /*75f10*/  LDL.LU.64 R4, [R1+0x1a0] ;  /* 0x0001a00001047983 */ /* 0x001f680000300a00 */
[----:B-1----:R-:W5:Y:S01]  /*75f20*/  LDL.LU.64 R6, [R1+0x1a8] ;  /* 0x0001a80001067983 */ /* 0x002f620000300a00 */
[----:B----4-:R-:W-:-:S03]  /*75f30*/  F2FP.F16.E4M3.UNPACK_B R3, R27 ;  /* 0x0000001bff03723e */ /* 0x010fc600020006ff */
[----:B------:R-:W0:Y:S04]  /*75f40*/  LDSM.16.M88.4 R24, [R0+UR6+0xf800] ;  /* 0x00f800060018783b */ /* 0x000e280008000200 */
[----:B0-----:R-:W-:Y:S04]  /*75f50*/  STL.64 [R1+0x420], R24 ;  /* 0x0004201801007387 */ /* 0x001fe80000100a00 */
[----:B------:R0:W-:Y:S04]  /*75f60*/  STL.64 [R1+0x428], R26 ;  /* 0x0004281a01007387 */ /* 0x0001e80000100a00 */
[----:B0-----:R-:W4:Y:S04]  /*75f70*/  LDL.LU.64 R26, [R1+0x3f30] ;  /* 0x003f3000011a7983 */ /* 0x001f280000300a00 */
[----:B------:R-:W4:Y:S04]  /*75f80*/  LDL.LU.64 R24, [R1+0x3f28] ;  /* 0x003f280001187983 */ /* 0x000f280000300a00 */
[----:B------:R-:W-:Y:S01]  /*75f90*/  STL [R1+0x3b98], R0 ;  /* 0x003b980001007387 */ /* 0x000fe20000100800 */
[----:B----4-:R-:W-:-:S15]  /*75fa0*/  HMMA.16816.F32 R24, R20, R2, R24 ;  /* 0x000000021418723c */ /* 0x010fde0000001818 */
[----:B------:R-:W-:-:S04]  /*75fb0*/  NOP ;  /* 0x0000000000007918 */ /* 0x000fc80000000000 */
[----:B------:R-:W-:Y:S04]  /*75fc0*/  STL.64 [R1+0x170], R24 ;  /* 0x0001701801007387 */ /* 0x000fe80000100a00 */
[----:B------:R0:W-:Y:S04]  /*75fd0*/  STL.64 [R1+0x178], R26 ;  /* 0x0001781a01007387 */ /* 0x0001e80000100a00 */
[----:B0-----:R-:W4:Y:S04]  /*75fe0*/  LDL.LU.64 R26, [R1+0x3f20] ;  /* 0x003f2000011a7983 */ /* 0x001f280000300a00 */
[----:B------:R-:W4:Y:S01]  /*75ff0*/  LDL.LU.64 R24, [R1+0x3f18] ;  /* 0x003f180001187983 */ /* 0x000f220000300a00 */
[----:B------:R-:W-:-:S02]  /*76000*/  F2FP.F16.E4M3.UNPACK_B R2, R28 ;  /* 0x0000001cff02723e */ /* 0x000fc400020006ff */
[----:B------:R-:W-:Y:S01]  /*76010*/  F2FP.F16.E4M3.UNPACK_B R3, R29 ;  /* 0x0000001dff03723e */ /* 0x000fe200020006ff */
[----:B------:R-:W2:Y:S04]  /*76020*/  LDL.LU R28, [R1+0x3f14] ;  /* 0x003f1400011c7983 */ /* 0x000ea80000300800 */
[----:B------:R-:W2:Y:S02]  /*76030*/  LDL.LU R29, [R1+0x3f10] ;  /* 0x003f1000011d7983 */ /* 0x000ea40000300800 */
[----:B----4-:R-:W-:-:S15]  /*76040*/  HMMA.16816.F32 R24, R20, R2, R24 ;  /* 0x000000021418723c */ /* 0x010fde0000001818 */
[----:B------:R-:W-:-:S04]  /*76050*/  NOP ;  /* 0x0000000000007918 */ /* 0x000fc80000000000 */
[----:B------:R0:W-:Y:S04]  /*76060*/  STL.64 [R1+0x180], R24 ;  /* 0x0001801801007387 */ /* 0x0001e80000100a00 */
[----:B------:R-:W-:Y:S04]  /*76070*/  STL.64 [R1+0x188], R26 ;  /* 0x0001881a01007387 */ /* 0x000fe80000100a00 */
[----:B0-----:R-:W4:Y:S02]  /*76080*/  LDL.LU.64 R24, [R1+0x3f08] ;  /* 0x003f080001187983 */ /* 0x001f240000300a00 */
[----:B----4-:R-:W-:-:S02]  /*76090*/  F2FP.F16.E4M3.UNPACK_B R2, R25 ;  /* 0x00000019ff02723e */ /* 0x010fc400020006ff */
[----:B------:R-:W-:-:S07]  /*760a0*/  F2FP.F16.E4M3.UNPACK_B R3, R24 ;  /* 0x00000018ff03723e */ /* 0x000fce00020006ff */
[----:B--2---:R-:W-:Y:S01]  /*760b0*/  HMMA.16816.F32 R16, R20, R2, R16 ;  /* 0x000000021410723c */ /* 0x004fe20000001810 */
[----:B------:R-:W-:Y:S02]  /*760c0*/  F2FP.F16.E4M3.UNPACK_B R2, R11 ;  /* 0x0000000bff02723e */ /* 0x000fe400020006ff */
[----:B------:R-:W-:-:S07]  /*760d0*/  F2FP.F16.E4M3.UNPACK_B R3, R10 ;  /* 0x0000000aff03723e */ /* 0x000fce00020006ff */
[----:B---3--:R-:W-:Y:S01]  /*760e0*/  HMMA.16816.F32 R12, R20, R2, R12 ;  /* 0x00000002140c723c */ /* 0x008fe2000000180c */
[----:B------:R-:W-:Y:S02]  /*760f0*/  F2FP.F16.E4M3.UNPACK_B R2, R9 ;  /* 0x00000009ff02723e */ /* 0x000fe400020006ff */
[----:B------:R-:W-:-:S07]  /*76100*/  F2FP.F16.E4M3.UNPACK_B R3, R8 ;  /* 0x00000008ff03723e */ /* 0x000fce00020006ff */
[----:B-----5:R-:W-:Y:S01]  /*76110*/  HMMA.16816.F32 R4, R20, R2, R4 ;  /* 0x000000021404723c */ /* 0x020fe20000001804 */
[----:B------:R0:W-:Y:S04]  /*76120*/  STL.64 [R1+0x190], R16 ;  /* 0x0001901001007387 */ /* 0x0001e80000100a00 */
[----:B------:R1:W-:Y:S04]  /*76130*/  STL.64 [R1+0x198], R18 ;  /* 0x0001981201007387 */ /* 0x0003e80000100a00 */
[----:B------:R-:W-:Y:S04]  /*76140*/  STL.64 [R1+0x1b0], R12 ;  /* 0x0001b00c01007387 */ /* 0x000fe80000100a00 */
[----:B------:R-:W-:Y:S04]  /*76150*/  STL.64 [R1+0x1b8], R14 ;  /* 0x0001b80e01007387 */ /* 0x000fe80000100a00 */
[----:B------:R2:W-:Y:S04]  /*76160*/  STL [R1+0x3f04], R20 ;  /* 0x003f041401007387 */ /* 0x0005e80000100800 */
[----:B------:R3:W-:Y:S04]  /*76170*/  STL [R1+0x3f00], R21 ;  /* 0x003f001501007387 */ /* 0x0007e80000100800 */
[----:B------:R-:W-:Y:S04]  /*76180*/  STL.64 [R1+0x1e0], R4 ;  /* 0x0001e00401007387 */ /* 0x000fe80000100a00 */
[----:B------:R-:W-:Y:S04]  /*76190*/  STL.64 [R1+0x1e8], R6 ;  /* 0x0001e80601007387 */ /* 0x000fe80000100a00 */
[----:B------:R4:W-:Y:S04]  /*761a0*/  STL [R1+0x3efc], R22 ;  /* 0x003efc1601007387 */ /* 0x0009e80000100800 */
[----:B------:R5:W-:Y:S04]  /*761b0*/  STL [R1+0x3ef8], R23 ;  /* 0x003ef81701007387 */ /* 0x000be80000100800 */
[----:B0-----:R-:W5:Y:S04]  /*761c0*/  LDL.LU R16, [R1+0x30] ;  /* 0x0000300001107983 */ /* 0x001f680000300800 */
[----:B------:R-:W5:Y:S04]  /*761d0*/  LDL.LU R17, [R1+0x34] ;  /* 0x0000340001117983 */ /* 0x000f680000300800 */
[----:B------:R-:W5:Y:S04]  /*761e0*/  LDL R2, [R1+0x420] ;  /* 0x0004200001027983 */ /* 0x000f680000100800 */
[----:B------:R-:W5:Y:S01]  /*761f0*/  LDL R3, [R1+0x424] ;  /* 0x0004240001037983 */ /* 0x000f620000100800 */
[----:B-1----:R-:W-:-:S03]  /*76200*/  IMAD.MOV.U32 R19, RZ, RZ, R28 ;  /* 0x000000ffff137224 */ /* 0x002fc600078e001c */
[----:B--2---:R-:W2:Y:S01]  /*76210*/  LDL.LU R20, [R1+0x78c] ;  /* 0x00078c0001147983 */ /* 0x004ea20000300800 */
[----:B------:R-:W-:-:S03]  /*76220*/  IMAD.MOV.U32 R18, RZ, RZ, R29 ;  /* 0x000000ffff127224 */ /* 0x000fc600078e001d */
[----:B------:R-:W2:Y:S04]  /*76230*/  LDL.LU R28, [R1+0x788] ;  /* 0x00078800011c7983 */ /* 0x000ea80000300800 */
[----:B---3--:R-:W3:Y:S04]  /*76240*/  LDL.LU R21, [R1+0x7a8] ;  /* 0x0007a80001157983 */ /* 0x008ee80000300800 */
[----:B------:R-:W3:Y:S04]  /*76250*/  LDL.LU R29, [R1+0x7a4] ;  /* 0x0007a400011d7983 */ /* 0x000ee80000300800 */
[----:B----4-:R-:W4:Y:S04]  /*76260*/  LDL.LU R22, [R1+0x79c] ;  /* 0x00079c0001167983 */ /* 0x010f280000300800 */
[----:B-----5:R-:W5:Y:S04]  /*76270*/  LDL.LU R23, [R1+0x7b0] ;  /* 0x0007b00001177983 */ /* 0x020f680000300800 */
[----:B------:R-:W-:Y:S04]  /*76280*/  STL.64 [R1+0x3ed8], R18 ;  /* 0x003ed81201007387 */ /* 0x000fe80000100a00 */
[----:B------:R0:W-:Y:S04]  /*76290*/  STL.64 [R1+0x3ed0], R16 ;  /* 0x003ed01001007387 */ /* 0x0001e80000100a00 */
[----:B0-----:R-:W2:Y:S04]  /*762a0*/  LDL.LU R16, [R1] ;  /* 0x0000000001107983 */ /* 0x001ea80000300800 */
[----:B------:R-:W2:Y:S04]  /*762b0*/  LDL.LU R17, [R1+0x4] ;  /* 0x0000040001117983 */ /* 0x000ea80000300800 */
[----:B------:R-:W2:Y:S04]  /*762c0*/  LDL.LU R18, [R1+0x8] ;  /* 0x0000080001127983 */ /* 0x000ea80000300800 */
[----:B------:R-:W2:Y:S04]  /*762d0*/  LDL.LU R19, [R1+0xc] ;  /* 0x00000c0001137983 */ /* 0x000ea80000300800 */
[----:B--2---:R-:W-:Y:S04]  /*762e0*/  STL.64 [R1+0x3ef0], R18 ;  /* 0x003ef01201007387 */ /* 0x004fe80000100a00 */
[----:B------:R-:W-:Y:S04]  /*762f0*/  STL.64 [R1+0x3ee8], R16 ;  /* 0x003ee81001007387 */ /* 0x000fe80000100a00 */
[----:B------:R-:W2:Y:S04]  /*76300*/  LDL.LU R8, [R1+0x10] ;  /* 0x0000100001087983 */ /* 0x000ea80000300800 */
[----:B--2---:R0:W-:Y:S04]  /*76310*/  STL [R1+0x3ee0], R8 ;  /* 0x003ee00801007387 */ /* 0x0041e80000100800 */
[----:B0-----:R-:W5:Y:S04]  /*76320*/  LDL.LU R8, [R1+0x7ac] ;  /* 0x0007ac0001087983 */ /* 0x001f680000300800 */
[----:B------:R-:W2:Y:S01]  /*76330*/  LDL.LU R9, [R1+0x14] ;  /* 0x0000140001097983 */ /* 0x000ea20000300800 */
[----:B------:R-:W-:-:S03]  /*76340*/  IMAD R28, R28, 0x100, R20 ;  /* 0x000001001c1c7824 */ /* 0x000fc600078e0214 */
[----:B--2---:R0:W-:Y:S04]  /*76350*/  STL [R1+0x3ee4], R9 ;  /* 0x003ee40901007387 */ /* 0x0041e80000100800 */
[----:B0-----:R-:W4:Y:S04]  /*76360*/  LDL.LU R9, [R1+0x798] ;  /* 0x0007980001097983 */ /* 0x001f280000300800 */
[----:B------:R-:W2:Y:S04]  /*76370*/  LDL.LU R10, [R1+0x18] ;  /* 0x00001800010a7983 */ /* 0x000ea80000300800 */
[----:B------:R-:W2:Y:S04]  /*76380*/  LDL.LU R11, [R1+0x1c] ;  /* 0x00001c00010b7983 */ /* 0x000ea80000300800 */
[----:B------:R-:W2:Y:S04]  /*76390*/  LDL.LU.64 R16, [R1+0xd0] ;  /* 0x0000d00001107983 */ /* 0x000ea80000300a00 */
[----:B------:R-:W2:Y:S04]  /*763a0*/  LDL.LU.64 R18, [R1+0xd8] ;  /* 0x0000d80001127983 */ /* 0x000ea80000300a00 */
        /* <DEDUP_REMOVED lines=14> */
[----:B---3--:R-:W-:-:S02]  /*76490*/  IMAD R29, R29, 0x100, R21 ;  /* 0x000001001d1d7824 */ /* 0x008fc400078e0215 */
[----:B-----5:R-:W-:Y:S01]  /*764a0*/  IMAD R8, R8, 0x100, R23 ;  /* 0x0000010008087824 */ /* 0x020fe200078e0217 */
[----:B------:R-:W2:Y:S01]  /*764b0*/  LDL.LU R21, [R1+0x3f00] ;  /* 0x003f000001157983 */ /* 0x000ea20000300800 */
[----:B----4-:R-:W-:-:S03]  /*764c0*/  IMAD R9, R9, 0x100, R22 ;  /* 0x0000010009097824 */ /* 0x010fc600078e0216 */
[----:B------:R-:W2:Y:S04]  /*764d0*/  LDL.LU R22, [R1+0x3efc] ;  /* 0x003efc0001167983 */ /* 0x000ea80000300800 */
[----:B------:R-:W2:Y:S01]  /*764e0*/  LDL.LU R23, [R1+0x3ef8] ;  /* 0x003ef80001177983 */ /* 0x000ea20000300800 */
[----:B------:R-:W-:Y:S02]  /*764f0*/  F2FP.F16.E4M3.UNPACK_B R2, R2 ;  /* 0x00000002ff02723e */ /* 0x000fe400020006ff */
[----:B------:R-:W-:-:S07]  /*76500*/  F2FP.F16.E4M3.UNPACK_B R3, R3 ;  /* 0x00000003ff03723e */ /* 0x000fce00020006ff */
[----:B--2---:R-:W-:Y:S01]  /*76510*/  HMMA.16816.F32 R20, R20, R2, R16 ;  /* 0x000000021414723c */ /* 0x004fe20000001810 */
[----:B------:R-:W2:Y:S04]  /*76520*/  LDL.LU.64 R18, [R1+0x3ef0] ;  /* 0x003ef00001127983 */ /* 0x000ea80000300a00 */
[----:B------:R-:W2:Y:S04]  /*76530*/  LDL.LU.64 R16, [R1+0x3ee8] ;  /* 0x003ee80001107983 */ /* 0x000ea80000300a00 */
[----:B------:R-:W3:Y:S04]  /*76540*/  LDL.LU R2, [R1+0x240] ;  /* 0x0002400001027983 */ /* 0x000ee80000300800 */
[----:B------:R-:W4:Y:S06]  /*76550*/  LDL.LU R3, [R1+0x244] ;  /* 0x0002440001037983 */ /* 0x000f2c0000300800 */
[----:B------:R0:W-:Y:S04]  /*76560*/  STL.64 [R1+0x1d0], R20 ;  /* 0x0001d01401007387 */ /* 0x0001e80000100a00 */
[----:B------:R1:W-:Y:S01]  /*76570*/  STL.64 [R1+0x1d8], R22 ;  /* 0x0001d81601007387 */ /* 0x0003e20000100a00 */
[----:B0-----:R-:W-:-:S02]  /*76580*/  F2FP.F16.E4M3.UNPACK_B R20, R28 ;  /* 0x0000001cff14723e */ /* 0x001fc400020006ff */
[----:B-1----:R-:W-:Y:S02]  /*76590*/  F2FP.F16.E4M3.UNPACK_B R22, R29 ;  /* 0x0000001dff16723e */ /* 0x002fe400020006ff */
[----:B------:R-:W-:Y:S02]  /*765a0*/  F2FP.F16.E4M3.UNPACK_B R21, R9 ;  /* 0x00000009ff15723e */ /* 0x000fe400020006ff */
[----:B------:R-:W-:Y:S01]  /*765b0*/  F2FP.F16.E4M3.UNPACK_B R23, R8 ;  /* 0x00000008ff17723e */ /* 0x000fe200020006ff */
[----:B------:R-:W5:Y:S04]  /*765c0*/  LDL.LU R28, [R1+0x284] ;  /* 0x00028400011c7983 */ /* 0x000f680000300800 */
[----:B------:R-:W5:Y:S04]  /*765d0*/  LDL.LU R29, [R1+0x280] ;  /* 0x00028000011d7983 */ /* 0x000f680000300800 */
[----:B------:R-:W5:Y:S04]  /*765e0*/  LDL.LU R9, [R1+0x3ee4] ;  /* 0x003ee40001097983 */ /* 0x000f680000300800 */
[----:B------:R-:W5:Y:S01]  /*765f0*/  LDL.LU R8, [R1+0x3ee0] ;  /* 0x003ee00001087983 */ /* 0x000f620000300800 */
[----:B---3--:R-:W-:-:S02]  /*76600*/  F2FP.F16.E4M3.UNPACK_B R2, R2.H1 ;  /* 0x00000002ff02723e */ /* 0x008fc400030006ff */
[----:B----4-:R-:W-:-:S07]  /*76610*/  F2FP.F16.E4M3.UNPACK_B R3, R3.H1 ;  /* 0x00000003ff03723e */ /* 0x010fce00030006ff */
[----:B--2---:R-:W-:-:S15]  /*76620*/  HMMA.16816.F32 R16, R20, R2, R16 ;  /* 0x000000021410723c */ /* 0x004fde0000001810 */
[----:B------:R-:W-:-:S04]  /*76630*/  NOP ;  /* 0x0000000000007918 */ /* 0x000fc80000000000 */
[----:B------:R-:W-:Y:S04]  /*76640*/  STL.64 [R1+0x210], R16 ;  /* 0x0002101001007387 */ /* 0x000fe80000100a00 */
[----:B------:R0:W-:Y:S04]  /*76650*/  STL.64 [R1+0x218], R18 ;  /* 0x0002181201007387 */ /* 0x0001e80000100a00 */
[----:B0-----:R-:W2:Y:S04]  /*76660*/  LDL.LU.64 R18, [R1+0x3ed8] ;  /* 0x003ed80001127983 */ /* 0x001ea80000300a00 */
[----:B------:R-:W2:Y:S04]  /*76670*/  LDL.LU.64 R16, [R1+0x3ed0] ;  /* 0x003ed00001107983 */ /* 0x000ea80000300a00 */
[----:B------:R-:W3:Y:S04]  /*76680*/  LDL.LU R2, [R1+0x270] ;  /* 0x0002700001027983 */ /* 0x000ee80000300800 */
[----:B------:R-:W4:Y:S01]  /*76690*/  LDL.LU R3, [R1+0x274] ;  /* 0x0002740001037983 */ /* 0x000f220000300800 */
[----:B---3--:R-:W-:-:S02]  /*766a0*/  F2FP.F16.E4M3.UNPACK_B R2, R2.H1 ;  /* 0x00000002ff02723e */ /* 0x008fc400030006ff */
[----:B----4-:R-:W-:-:S07]  /*766b0*/  F2FP.F16.E4M3.UNPACK_B R3, R3.H1 ;  /* 0x00000003ff03723e */ /* 0x010fce00030006ff */
[----:B-----5:R-:W-:-:S15]  /*766c0*/  HMMA.16816.F32 R8, R20, R2, R8 ;  /* 0x000000021408723c */ /* 0x020fde0000001808 */
[----:B------:R-:W-:-:S04]  /*766d0*/  NOP ;  /* 0x0000000000007918 */ /* 0x000fc80000000000 */
[----:B------:R-:W-:Y:S04]  /*766e0*/  STL.64 [R1+0x1f0], R8 ;  /* 0x0001f00801007387 */ /* 0x000fe80000100a00 */
[----:B------:R0:W-:Y:S04]  /*766f0*/  STL.64 [R1+0x1f8], R10 ;  /* 0x0001f80a01007387 */ /* 0x0001e80000100a00 */
[----:B0-----:R-:W3:Y:S04]  /*76700*/  LDL.LU.64 R10, [R1+0x3ec8] ;  /* 0x003ec800010a7983 */ /* 0x001ee80000300a00 */
[----:B------:R-:W4:Y:S04]  /*76710*/  LDL.LU.64 R8, [R1+0x3ec0] ;  /* 0x003ec00001087983 */ /* 0x000f280000300a00 */
[----:B------:R-:W5:Y:S04]  /*76720*/  LDL.LU R2, [R1+0x290] ;  /* 0x0002900001027983 */ /* 0x000f680000300800 */
[----:B------:R-:W2:Y:S01]  /*76730*/  LDL.LU R3, [R1+0x294] ;  /* 0x0002940001037983 */ /* 0x000ea20000300800 */
[----:B-----5:R-:W-:-:S02]  /*76740*/  F2FP.F16.E4M3.UNPACK_B R2, R2.H1 ;  /* 0x00000002ff02723e */ /* 0x020fc400030006ff */
[----:B--2---:R-:W-:-:S07]  /*76750*/  F2FP.F16.E4M3.UNPACK_B R3, R3.H1 ;  /* 0x00000003ff03723e */ /* 0x004fce00030006ff */
[----:B------:R-:W-:-:S15]  /*76760*/  HMMA.16816.F32 R12, R20, R2, R12 ;  /* 0x00000002140c723c */ /* 0x000fde000000180c */
[----:B------:R-:W-:-:S04]  /*76770*/  NOP ;  /* 0x0000000000007918 */ /* 0x000fc80000000000 */
[----:B------:R-:W-:Y:S04]  /*76780*/  STL.64 [R1+0x200], R12 ;  /* 0x0002000c01007387 */ /* 0x000fe80000100a00 */
[----:B------:R0:W-:Y:S04]  /*76790*/  STL.64 [R1+0x208], R14 ;  /* 0x0002080e01007387 */ /* 0x0001e80000100a00 */
[----:B0-----:R-:W2:Y:S04]  /*767a0*/  LDL.LU.64 R14, [R1+0x3eb8] ;  /* 0x003eb800010e7983 */ /* 0x001ea80000300a00 */
[----:B------:R-:W5:Y:S04]  /*767b0*/  LDL.LU.64 R12, [R1+0x3eb0] ;  /* 0x003eb000010c7983 */ /* 0x000f680000300a00 */
[----:B------:R-:W2:Y:S04]  /*767c0*/  LDL.LU R2, [R1+0x2d0] ;  /* 0x0002d00001027983 */ /* 0x000ea80000300800 */
[----:B------:R-:W3:Y:S01]  /*767d0*/  LDL.LU R3, [R1+0x2d4] ;  /* 0x0002d40001037983 */ /* 0x000ee20000300800 */
[----:B--2---:R-:W-:-:S02]  /*767e0*/  F2FP.F16.E4M3.UNPACK_B R2, R2.H1 ;  /* 0x00000002ff02723e */ /* 0x004fc400030006ff */
[----:B---3--:R-:W-:-:S07]  /*767f0*/  F2FP.F16.E4M3.UNPACK_B R3, R3.H1 ;  /* 0x00000003ff03723e */ /* 0x008fce00030006ff */
[----:B------:R-:W-:-:S15]  /*76800*/  HMMA.16816.F32 R16, R20, R2, R16 ;  /* 0x000000021410723c */ /* 0x000fde0000001810 */
[----:B------:R-:W-:-:S04]  /*76810*/  NOP ;  /* 0x0000000000007918 */ /* 0x000fc80000000000 */
[----:B------:R-:W-:Y:S04]  /*76820*/  STL.64 [R1+0x1c0], R16 ;  /* 0x0001c01001007387 */ /* 0x000fe80000100a00 */
[----:B------:R0:W-:Y:S04]  /*76830*/  STL.64 [R1+0x1c8], R18 ;  /* 0x0001c81201007387 */ /* 0x0001e80000100a00 */
[----:B0-----:R-:W2:Y:S04]  /*76840*/  LDL.LU.64 R18, [R1+0x3ea8] ;  /* 0x003ea80001127983 */ /* 0x001ea80000300a00 */
[----:B------:R-:W2:Y:S04]  /*76850*/  LDL.LU.64 R16, [R1+0x3ea0] ;  /* 0x003ea00001107983 */ /* 0x000ea80000300a00 */
[----:B------:R-:W3:Y:S02]  /*76860*/  LDL.LU R3, [R1+0x250] ;  /* 0x0002500001037983 */ /* 0x000ee40000300800 */
[----:B---3--:R-:W-:-:S02]  /*76870*/  F2FP.F16.E4M3.UNPACK_B R2, R3.H1 ;  /* 0x00000003ff02723e */ /* 0x008fc400030006ff */
[----:B------:R-:W-:Y:S02]  /*76880*/  F2FP.F16.E4M3.UNPACK_B R3, R0.H1 ;  /* 0x00000000ff03723e */ /* 0x000fe400030006ff */
[----:B------:R-:W3:Y:S05]  /*76890*/  LDL.LU R0, [R1+0x2f4] ;  /* 0x0002f40001007983 */ /* 0x000eea0000300800 */
[----:B------:R-:W-:-:S15]  /*768a0*/  HMMA.16816.F32 R4, R20, R2, R4 ;  /* 0x000000021404723c */ /* 0x000fde0000001804 */
[----:B------:R-:W-:-:S04]  /*768b0*/  NOP ;  /* 0x0000000000007918 */ /* 0x000fc80000000000 */
[----:B------:R-:W-:Y:S04]  /*768c0*/  STL.64 [R1+0xd0], R4 ;  /* 0x0000d00401007387 */ /* 0x000fe80000100a00 */
[----:B------:R0:W-:Y:S04]  /*768d0*/  STL.64 [R1+0xd8], R6 ;  /* 0x0000d80601007387 */ /* 0x0001e80000100a00 */
[----:B0-----:R-:W2:Y:S04]  /*768e0*/  LDL.LU.64 R6, [R1+0x3e98] ;  /* 0x003e980001067983 */ /* 0x001ea80000300a00 */
[----:B------:R-:W2:Y:S04]  /*768f0*/  LDL.LU.64 R4, [R1+0x3e90] ;  /* 0x003e900001047983 */ /* 0x000ea80000300a00 */
        /* <DEDUP_REMOVED lines=9> */
[----:B------:R-:W2:Y:S01]  /*76990*/  LDL.LU.64 R24, [R1+0x3e80] ;  /* 0x003e800001187983 */ /* 0x000ea20000300a00 */
[----:B------:R-:W-:-:S02]  /*769a0*/  F2FP.F16.E4M3.UNPACK_B R2, R29.H1 ;  /* 0x0000001dff02723e */ /* 0x000fc400030006ff */
[----:B------:R-:W-:-:S07]  /*769b0*/  F2FP.F16.E4M3.UNPACK_B R3, R28.H1 ;  /* 0x0000001cff03723e */ /* 0x000fce00030006ff */
[----:B--2---:R-:W-:Y:S01]  /*769c0*/  HMMA.16816.F32 R24, R20, R2, R24 ;  /* 0x000000021418723c */ /* 0x004fe20000001818 */
[----:B------:R-:W2:Y:S04]  /*769d0*/  LDL.LU R2, [R1+0x2a0] ;  /* 0x0002a00001027983 */ /* 0x000ea80000300800 */
[----:B------:R-:W3:-:S14]  /*769e0*/  LDL.LU R3, [R1+0x2a4] ;  /* 0x0002a40001037983 */ /* 0x000edc0000300800 */
[----:B------:R4:W-:Y:S04]  /*769f0*/  STL.64 [R1+0x50], R24 ;  /* 0x0000501801007387 */ /* 0x0009e80000100a00 */
[----:B------:R0:W-:Y:S04]  /*76a00*/  STL.64 [R1+0x58], R26 ;  /* 0x0000581a01007387 */ /* 0x0001e80000100a00 */
[----:B------:R-:W5:Y:S04]  /*76a10*/  LDL.LU R29, [R1+0x300] ;  /* 0x00030000011d7983 */ /* 0x000f680000300800 */
[----:B------:R-:W5:Y:S01]  /*76a20*/  LDL.LU R28, [R1+0x304] ;  /* 0x00030400011c7983 */ /* 0x000f620000300800 */
[----:B----4-:R-:W-:-:S02]  /*76a30*/  IMAD.MOV.U32 R24, RZ, RZ, R8 ;  /* 0x000000ffff187224 */ /* 0x010fc400078e0008 */
[----:B------:R-:W-:Y:S01]  /*76a40*/  IMAD.MOV.U32 R25, RZ, RZ, R9 ;  /* 0x000000ffff197224 */ /* 0x000fe200078e0009 */
[----:B------:R-:W4:Y:S04]  /*76a50*/  LDL.LU R8, [R1+0x3e7c] ;  /* 0x003e7c0001087983 */ /* 0x000f280000300800 */
[----:B------:R-:W4:Y:S01]  /*76a60*/  LDL.LU R9, [R1+0x3e78] ;  /* 0x003e780001097983 */ /* 0x000f220000300800 */
[----:B0-----:R-:W-:Y:S02]  /*76a70*/  IMAD.MOV.U32 R26, RZ, RZ, R10 ;  /* 0x000000ffff1a7224 */ /* 0x001fe400078e000a */
[----:B------:R-:W-:Y:S01]  /*76a80*/  IMAD.MOV.U32 R27, RZ, RZ, R11 ;  /* 0x000000ffff1b7224 */ /* 0x000fe200078e000b */
[----:B------:R-:W4:Y:S04]  /*76a90*/  LDL.LU R10, [R1+0x3e74] ;  /* 0x003e7400010a7983 */ /* 0x000f280000300800 */
[----:B------:R-:W4:Y:S01]  /*76aa0*/  LDL.LU R11, [R1+0x3e70] ;  /* 0x003e7000010b7983 */ /* 0x000f220000300800 */
[----:B--2---:R-:W-:-:S02]  /*76ab0*/  F2FP.F16.E4M3.UNPACK_B R2, R2.H1 ;  /* 0x00000002ff02723e */ /* 0x004fc400030006ff */
[----:B---3--:R-:W-:-:S07]  /*76ac0*/  F2FP.F16.E4M3.UNPACK_B R3, R3.H1 ;  /* 0x00000003ff03723e */ /* 0x008fce00030006ff */
[----:B------:R-:W-:Y:S01]  /*76ad0*/  HMMA.16816.F32 R4, R20, R2, R4 ;  /* 0x000000021404723c */ /* 0x000fe20000001804 */
[----:B------:R-:W2:Y:S04]  /*76ae0*/  LDL.LU R2, [R1+0x2b0] ;  /* 0x0002b00001027983 */ /* 0x000ea80000300800 */
[----:B------:R-:W3:-:S14]  /*76af0*/  LDL.LU R3, [R1+0x2b4] ;  /* 0x0002b40001037983 */ /* 0x000edc0000300800 */
[----:B------:R5:W-:Y:S04]  /*76b00*/  STL.64 [R1+0x30], R4 ;  /* 0x0000300401007387 */ /* 0x000be80000100a00 */
[----:B------:R0:W-:Y:S01]  /*76b10*/  STL.64 [R1+0x38], R6 ;  /* 0x0000380601007387 */ /* 0x0001e20000100a00 */
[----:B-----5:R-:W-:Y:S02]  /*76b20*/  IMAD.MOV.U32 R4, RZ, RZ, R12 ;  /* 0x000000ffff047224 */ /* 0x020fe400078e000c */
[----:B------:R-:W-:Y:S01]  /*76b30*/  IMAD.MOV.U32 R5, RZ, RZ, R13 ;  /* 0x000000ffff057224 */ /* 0x000fe200078e000d */
[----:B------:R-:W5:Y:S04]  /*76b40*/  LDL.LU R12, [R1+0x3e6c] ;  /* 0x003e6c00010c7983 */ /* 0x000f680000300800 */
[----:B------:R-:W5:Y:S01]  /*76b50*/  LDL.LU R13, [R1+0x3e68] ;  /* 0x003e6800010d7983 */ /* 0x000f620000300800 */
[----:B0-----:R-:W-:-:S02]  /*76b60*/  IMAD.MOV.U32 R6, RZ, RZ, R14 ;  /* 0x000000ffff067224 */ /* 0x001fc400078e000e */
[----:B------:R-:W-:Y:S01]  /*76b70*/  IMAD.MOV.U32 R7, RZ, RZ, R15 ;  /* 0x000000ffff077224 */ /* 0x000fe200078e000f */
[----:B------:R-:W5:Y:S04]  /*76b80*/  LDL.LU R14, [R1+0x3e64] ;  /* 0x003e6400010e7983 */ /* 0x000f680000300800 */
[----:B------:R-:W5:Y:S01]  /*76b90*/  LDL.LU R15, [R1+0x3e60] ;  /* 0x003e6000010f7983 */ /* 0x000f620000300800 */
[----:B--2---:R-:W-:Y:S02]  /*76ba0*/  F2FP.F16.E4M3.UNPACK_B R2, R2.H1 ;  /* 0x00000002ff02723e */ /* 0x004fe400030006ff */
[----:B---3--:R-:W-:-:S07]  /*76bb0*/  F2FP.F16.E4M3.UNPACK_B R3, R3.H1 ;  /* 0x00000003ff03723e */ /* 0x008fce00030006ff */
[----:B----4-:R-:W-:Y:S01]  /*76bc0*/  HMMA.16816.F32 R8, R20, R2, R8 ;  /* 0x000000021408723c */ /* 0x010fe20000001808 */
[----:B------:R-:W2:-:S15]  /*76bd0*/  LDL.LU R3, [R1+0x2c0] ;  /* 0x0002c00001037983 */ /* 0x000e9e0000300800 */
[----:B------:R-:W-:-:S03]  /*76be0*/  NOP ;  /* 0x0000000000007918 */ /* 0x000fc60000000000 */
[----:B------:R0:W-:Y:S04]  /*76bf0*/  STL.64 [R1+0x20], R8 ;  /* 0x0000200801007387 */ /* 0x0001e80000100a00 */
[----:B------:R1:W-:Y:S04]  /*76c00*/  STL.64 [R1+0x28], R10 ;  /* 0x0000280a01007387 */ /* 0x0003e80000100a00 */
[----:B0-----:R-:W3:Y:S04]  /*76c10*/  LDL.LU R8, [R1+0x2c4] ;  /* 0x0002c40001087983 */ /* 0x001ee80000300800 */
[----:B------:R-:W4:Y:S04]  /*76c20*/  LDL.LU R9, [R1+0x2e0] ;  /* 0x0002e00001097983 */ /* 0x000f280000300800 */
[----:B-1----:R-:W4:Y:S04]  /*76c30*/  LDL.LU R10, [R1+0x2e4] ;  /* 0x0002e400010a7983 */ /* 0x002f280000300800 */
[----:B------:R-:W4:Y:S01]  /*76c40*/  LDL.LU R11, [R1+0x2f0] ;  /* 0x0002f000010b7983 */ /* 0x000f220000300800 */
[----:B--2---:R-:W-:-:S02]  /*76c50*/  F2FP.F16.E4M3.UNPACK_B R2, R3.H1 ;  /* 0x00000003ff02723e */ /* 0x004fc400030006ff */
[----:B---3--:R-:W-:-:S07]  /*76c60*/  F2FP.F16.E4M3.UNPACK_B R3, R8.H1 ;  /* 0x00000008ff03723e */ /* 0x008fce00030006ff */
[----:B-----5:R-:W-:Y:S01]  /*76c70*/  HMMA.16816.F32 R12, R20, R2, R12 ;  /* 0x00000002140c723c */ /* 0x020fe2000000180c */
[----:B----4-:R-:W-:Y:S02]  /*76c80*/  F2FP.F16.E4M3.UNPACK_B R2, R9.H1 ;  /* 0x00000009ff02723e */ /* 0x010fe400030006ff */
[----:B------:R-:W-:-:S15]  /*76c90*/  F2FP.F16.E4M3.UNPACK_B R3, R10.H1 ;  /* 0x0000000aff03723e */ /* 0x000fde00030006ff */
[----:B------:R-:W-:Y:S01]  /*76ca0*/  NOP ;  /* 0x0000000000007918 */ /* 0x000fe20000000000 */
[----:B------:R-:W-:Y:S04]  /*76cb0*/  STL.64 [R1+0x10], R12 ;  /* 0x0000100c01007387 */ /* 0x000fe80000100a00 */
[----:B------:R0:W-:Y:S02]  /*76cc0*/  STL.64 [R1+0x18], R14 ;  /* 0x0000180e01007387 */ /* 0x0001e40000100a00 */
[----:B0-----:R-:W-:Y:S01]  /*76cd0*/  HMMA.16816.F32 R12, R20, R2, R16 ;  /* 0x00000002140c723c */ /* 0x001fe20000001810 */
[----:B------:R-:W-:Y:S02]  /*76ce0*/  F2FP.F16.E4M3.UNPACK_B R2, R11.H1 ;  /* 0x0000000bff02723e */ /* 0x000fe400030006ff */
[----:B------:R-:W-:-:S07]  /*76cf0*/  F2FP.F16.E4M3.UNPACK_B R3, R0.H1 ;  /* 0x00000000ff03723e */ /* 0x000fce00030006ff */
[----:B------:R-:W-:Y:S09]  /*76d00*/  HMMA.16816.F32 R4, R20, R2, R4 ;  /* 0x000000021404723c */ /* 0x000ff20000001804 */
[----:B------:R-:W-:Y:S04]  /*76d10*/  STL.64 [R1], R12 ;  /* 0x0000000c01007387 */ /* 0x000fe80000100a00 */
[----:B------:R-:W-:Y:S04]  /*76d20*/  STL.64 [R1+0x8], R14 ;  /* 0x0000080e01007387 */ /* 0x000fe80000100a00 */
[----:B------:R-:W2:Y:S04]  /*76d30*/  LDL.LU R8, [R1+0xa0] ;  /* 0x0000a00001087983 */ /* 0x000ea80000300800 */
[----:B------:R-:W-:Y:S04]  /*76d40*/  STL.64 [R1+0x60], R4 ;  /* 0x0000600401007387 */ /* 0x000fe80000100a00 */
[----:B------:R0:W-:Y:S04]  /*76d50*/  STL.64 [R1+0x68], R6 ;  /* 0x0000680601007387 */ /* 0x0001e80000100a00 */
[----:B------:R-:W2:Y:S04]  /*76d60*/  LDL.LU R9, [R1+0xa4] ;  /* 0x0000a40001097983 */ /* 0x000ea80000300800 */
[----:B------:R-:W3:Y:S04]  /*76d70*/  LDL.LU R10, [R1+0xa8] ;  /* 0x0000a800010a7983 */ /* 0x000ee80000300800 */
[----:B------:R-:W3:Y:S01]  /*76d80*/  LDL.LU R11, [R1+0xac] ;  /* 0x0000ac00010b7983 */ /* 0x000ee20000300800 */
[----:B------:R-:W-:-:S02]  /*76d90*/  F2FP.F16.E4M3.UNPACK_B R2, R29.H1 ;  /* 0x0000001dff02723e */ /* 0x000fc400030006ff */
[----:B------:R-:W-:Y:S01]  /*76da0*/  F2FP.F16.E4M3.UNPACK_B R3, R28.H1 ;  /* 0x0000001cff03723e */ /* 0x000fe200030006ff */
[----:B------:R-:W4:Y:S06]  /*76db0*/  LDL.LU R0, [R1+0x314] ;  /* 0x0003140001007983 */ /* 0x000f2c0000300800 */
[----:B0-----:R-:W-:Y:S01]  /*76dc0*/  HMMA.16816.F32 R4, R20, R2, R24 ;  /* 0x000000021404723c */ /* 0x001fe20000001818 */
[----:B---3--:R-:W-:Y:S04]  /*76dd0*/  STL.64 [R1+0x3e58], R10 ;  /* 0x003e580a01007387 */ /* 0x008fe80000100a00 */
[----:B--2---:R0:W-:Y:S04]  /*76de0*/  STL.64 [R1+0x3e50], R8 ;  /* 0x003e500801007387 */ /* 0x0041e80000100a00 */
[----:B0-----:R-:W2:Y:S04]  /*76df0*/  LDL.LU R8, [R1+0x80] ;  /* 0x0000800001087983 */ /* 0x001ea80000300800 */
[----:B------:R-:W2:Y:S04]  /*76e00*/  LDL.LU R9, [R1+0x84] ;  /* 0x0000840001097983 */ /* 0x000ea80000300800 */
[----:B------:R-:W2:Y:S04]  /*76e10*/  LDL.LU R10, [R1+0x88] ;  /* 0x00008800010a7983 */ /* 0x000ea80000300800 */
[----:B------:R-:W2:Y:S04]  /*76e20*/  LDL.LU R11, [R1+0x8c] ;  /* 0x00008c00010b7983 */ /* 0x000ea80000300800 */
[----:B------:R-:W3:Y:S04]  /*76e30*/  LDL.LU R3, [R1+0x310] ;  /* 0x0003100001037983 */ /* 0x000ee80000300800 */
        /* <DEDUP_REMOVED lines=14> */
[----:B------:R-:W-:Y:S04]  /*76f20*/  STL.64 [R1+0x3d40], R6 ;  /* 0x003d400601007387 */ /* 0x000fe80000100a00 */
[----:B------:R0:W-:Y:S04]  /*76f30*/  STL.64 [R1+0x3d38], R4 ;  /* 0x003d380401007387 */ /* 0x0001e80000100a00 */
[----:B0-----:R-:W5:Y:S04]  /*76f40*/  LDL.LU R4, [R1+0xf0] ;  /* 0x0000f00001047983 */ /* 0x001f680000300800 */
        /* <DEDUP_REMOVED lines=8> */
[----:B------:R0:W-:Y:S01]  /*76fd0*/  STL [R1+0x48], R10 ;  /* 0x0000480a01007387 */ /* 0x0001e20000100800 */
[----:B------:R-:W-:-:S03]  /*76fe0*/  IMAD.MOV.U32 R0, RZ, RZ, R11 ;  /* 0x000000ffff007224 */ /* 0x000fc600078e000b */
[----:B0-----:R-:W2:Y:S04]  /*76ff0*/  LDL.LU.64 R10, [R1+0x3e58] ;  /* 0x003e5800010a7983 */ /* 0x001ea80000300a00 */
[----:B------:R-:W2:Y:S04]  /*77000*/  LDL.LU.64 R8, [R1+0x3e50] ;  /* 0x003e500001087983 */ /* 0x000ea80000300a00 */
[----:B------:R-:W3:Y:S04]  /*77010*/  LDL.LU R2, [R1+0x320] ;  /* 0x0003200001027983 */ /* 0x000ee80000300800 */
[----:B------:R-:W4:Y:S04]  /*77020*/  LDL.LU R3, [R1+0x324] ;  /* 0x0003240001037983 */ /* 0x000f280000300800 */
[----:B------:R0:W-:Y:S04]  /*77030*/  STL [R1+0x3dc8], R0 ;  /* 0x003dc80001007387 */ /* 0x0001e80000100800 */
[----:B0-----:R-:W5:Y:S01]  /*77040*/  LDL.LU R0, [R1+0x364] ;  /* 0x0003640001007983 */ /* 0x001f620000300800 */
[----:B---3--:R-:W-:-:S02]  /*77050*/  F2FP.F16.E4M3.UNPACK_B R2, R2.H1 ;  /* 0x00000002ff02723e */ /* 0x008fc400030006ff */
[----:B----4-:R-:W-:-:S07]  /*77060*/  F2FP.F16.E4M3.UNPACK_B R3, R3.H1 ;  /* 0x00000003ff03723e */ /* 0x010fce00030006ff */
[----:B--2---:R-:W-:Y:S01]  /*77070*/  HMMA.16816.F32 R8, R20, R2, R8 ;  /* 0x000000021408723c */ /* 0x004fe20000001808 */
[----:B------:R-:W2:Y:S04]  /*77080*/  LDL.LU R2, [R1+0x330] ;  /* 0x0003300001027983 */ /* 0x000ea80000300800 */
[----:B------:R-:W3:-:S14]  /*77090*/  LDL.LU R3, [R1+0x334] ;  /* 0x0003340001037983 */ /* 0x000edc0000300800 */
[----:B------:R0:W-:Y:S04]  /*770a0*/  STL.64 [R1+0x3d20], R10 ;  /* 0x003d200a01007387 */ /* 0x0001e80000100a00 */
[----:B0-----:R-:W4:Y:S04]  /*770b0*/  LDL.LU R10, [R1+0x354] ;  /* 0x00035400010a7983 */ /* 0x001f280000300800 */
[----:B------:R-:W4:Y:S04]  /*770c0*/  LDL.LU R11, [R1+0x360] ;  /* 0x00036000010b7983 */ /* 0x000f280000300800 */
[----:B------:R0:W-:Y:S04]  /*770d0*/  STL.64 [R1+0x3d18], R8 ;  /* 0x003d180801007387 */ /* 0x0001e80000100a00 */
[----:B0-----:R-:W4:Y:S04]  /*770e0*/  LDL.LU R8, [R1+0x344] ;  /* 0x0003440001087983 */ /* 0x001f280000300800 */
[----:B------:R-:W4:Y:S01]  /*770f0*/  LDL.LU R9, [R1+0x350] ;  /* 0x0003500001097983 */ /* 0x000f220000300800 */
[----:B--2---:R-:W-:-:S02]  /*77100*/  F2FP.F16.E4M3.UNPACK_B R2, R2.H1 ;  /* 0x00000002ff02723e */ /* 0x004fc400030006ff */
[----:B---3--:R-:W-:-:S07]  /*77110*/  F2FP.F16.E4M3.UNPACK_B R3, R3.H1 ;  /* 0x00000003ff03723e */ /* 0x008fce00030006ff */
[----:B-----5:R-:W-:Y:S01]  /*77120*/  HMMA.16816.F32 R12, R20, R2, R12 ;  /* 0x00000002140c723c */ /* 0x020fe2000000180c */
[----:B------:R-:W2:-:S15]  /*77130*/  LDL.LU R3, [R1+0x340] ;  /* 0x0003400001037983 */ /* 0x000e9e0000300800 */
[----:B------:R-:W-:-:S03]  /*77140*/  NOP ;  /* 0x0000000000007918 */ /* 0x000fc60000000000 */
[----:B------:R0:W-:Y:S04]  /*77150*/  STL [R1+0x3d34], R12 ;  /* 0x003d340c01007387 */ /* 0x0001e80000100800 */
[----:B------:R1:W-:Y:S04]  /*77160*/  STL [R1+0x3d30], R13 ;  /* 0x003d300d01007387 */ /* 0x0003e80000100800 */
[----:B------:R3:W-:Y:S04]  /*77170*/  STL [R1+0x3d2c], R14 ;  /* 0x003d2c0e01007387 */ /* 0x0007e80000100800 */
[----:B------:R5:W-:Y:S04]  /*77180*/  STL [R1+0x3d28], R15 ;  /* 0x003d280f01007387 */ /* 0x000be80000100800 */
[----:B0-----:R-:W4:Y:S04]  /*77190*/  LDL.LU R12, [R1+0xe0] ;  /* 0x0000e000010c7983 */ /* 0x001f280000300800 */
[----:B-1----:R-:W4:Y:S04]  /*771a0*/  LDL.LU R13, [R1+0xe4] ;  /* 0x0000e400010d7983 */ /* 0x002f280000300800 */
[----:B---3--:R-:W3:Y:S04]  /*771b0*/  LDL.LU R14, [R1+0xe8] ;  /* 0x0000e800010e7983 */ /* 0x008ee80000300800 */
[----:B-----5:R-:W3:Y:S01]  /*771c0*/  LDL.LU R15, [R1+0xec] ;  /* 0x0000ec00010f7983 */ /* 0x020ee20000300800 */
[----:B--2---:R-:W-:-:S02]  /*771d0*/  F2FP.F16.E4M3.UNPACK_B R2, R3.H1 ;  /* 0x00000003ff02723e */ /* 0x004fc400030006ff */
[----:B----4-:R-:W-:-:S07]  /*771e0*/  F2FP.F16.E4M3.UNPACK_B R3, R8.H1 ;  /* 0x00000008ff03723e */ /* 0x010fce00030006ff */
[----:B------:R-:W-:Y:S01]  /*771f0*/  HMMA.16816.F32 R16, R20, R2, R16 ;  /* 0x000000021410723c */ /* 0x000fe20000001810 */
[----:B------:R-:W-:Y:S02]  /*77200*/  F2FP.F16.E4M3.UNPACK_B R2, R9.H1 ;  /* 0x00000009ff02723e */ /* 0x000fe400030006ff */
[----:B------:R-:W-:-:S07]  /*77210*/  F2FP.F16.E4M3.UNPACK_B R3, R10.H1 ;  /* 0x0000000aff03723e */ /* 0x000fce00030006ff */
[----:B---3--:R-:W-:Y:S01]  /*77220*/  HMMA.16816.F32 R12, R20, R2, R12 ;  /* 0x00000002140c723c */ /* 0x008fe2000000180c */
[----:B------:R-:W-:Y:S02]  /*77230*/  F2FP.F16.E4M3.UNPACK_B R2, R11.H1 ;  /* 0x0000000bff02723e */ /* 0x000fe400030006ff */
[----:B------:R-:W-:-:S07]  /*77240*/  F2FP.F16.E4M3.UNPACK_B R3, R0.H1 ;  /* 0x00000000ff03723e */ /* 0x000fce00030006ff */
[----:B------:R-:W-:Y:S01]  /*77250*/  HMMA.16816.F32 R4, R20, R2, R4 ;  /* 0x000000021404723c */ /* 0x000fe20000001804 */
[----:B------:R-:W-:Y:S04]  /*77260*/  STL.64 [R1+0x3d50], R18 ;  /* 0x003d501201007387 */ /* 0x000fe80000100a00 */
[----:B------:R0:W-:Y:S04]  /*77270*/  STL.64 [R1+0x3d48], R16 ;  /* 0x003d481001007387 */ /* 0x0001e80000100a00 */
[----:B------:R-:W-:Y:S04]  /*77280*/  STL.64 [R1+0x70], R12 ;  /* 0x0000700c01007387 */ /* 0x000fe80000100a00 */
[----:B------:R-:W-:Y:S06]  /*77290*/  STL.64 [R1+0x78], R14 ;  /* 0x0000780e01007387 */ /* 0x000fec0000100a00 */
[----:B------:R-:W-:Y:S04]  /*772a0*/  STL.64 [R1+0x80], R4 ;  /* 0x0000800401007387 */ /* 0x000fe80000100a00 */
[----:B------:R-:W-:Y:S04]  /*772b0*/  STL.64 [R1+0x88], R6 ;  /* 0x0000880601007387 */ /* 0x000fe80000100a00 */
[----:B------:R-:W2:Y:S04]  /*772c0*/  LDL.LU R8, [R1+0x180] ;  /* 0x0001800001087983 */ /* 0x000ea80000300800 */
[----:B------:R-:W2:Y:S04]  /*772d0*/  LDL.LU R9, [R1+0x184] ;  /* 0x0001840001097983 */ /* 0x000ea80000300800 */
[----:B------:R-:W3:Y:S04]  /*772e0*/  LDL.LU R10, [R1+0x188] ;  /* 0x00018800010a7983 */ /* 0x000ee80000300800 */
[----:B------:R-:W3:Y:S04]  /*772f0*/  LDL.LU R11, [R1+0x18c] ;  /* 0x00018c00010b7983 */ /* 0x000ee80000300800 */
[----:B---3--:R-:W-:Y:S04]  /*77300*/  STL.64 [R1+0x3df8], R10 ;  /* 0x003df80a01007387 */ /* 0x008fe80000100a00 */
[----:B--2---:R1:W-:Y:S04]  /*77310*/  STL.64 [R1+0x3df0], R8 ;  /* 0x003df00801007387 */ /* 0x0043e80000100a00 */
[----:B0-----:R-:W2:Y:S04]  /*77320*/  LDL.LU R16, [R1+0x170] ;  /* 0x0001700001107983 */ /* 0x001ea80000300800 */
[----:B------:R-:W2:Y:S04]  /*77330*/  LDL.LU R17, [R1+0x174] ;  /* 0x0001740001117983 */ /* 0x000ea80000300800 */
[----:B------:R-:W3:Y:S04]  /*77340*/  LDL.LU R18, [R1+0x178] ;  /* 0x0001780001127983 */ /* 0x000ee80000300800 */
[----:B------:R-:W3:Y:S04]  /*77350*/  LDL.LU R19, [R1+0x17c] ;  /* 0x00017c0001137983 */ /* 0x000ee80000300800 */
[----:B---3--:R-:W-:Y:S04]  /*77360*/  STL.64 [R1+0x3e08], R18 ;  /* 0x003e081201007387 */ /* 0x008fe80000100a00 */
[----:B--2---:R-:W-:Y:S04]  /*77370*/  STL.64 [R1+0x3e00], R16 ;  /* 0x003e001001007387 */ /* 0x004fe80000100a00 */
[----:B-1----:R-:W2:Y:S04]  /*77380*/  LDL.LU R8, [R1+0x160] ;  /* 0x0001600001087983 */ /* 0x002ea80000300800 */
[----:B------:R-:W2:Y:S04]  /*77390*/  LDL.LU R9, [R1+0x164] ;  /* 0x0001640001097983 */ /* 0x000ea80000300800 */
[----:B------:R-:W3:Y:S04]  /*773a0*/  LDL.LU R10, [R1+0x168] ;  /* 0x00016800010a7983 */ /* 0x000ee80000300800 */
[----:B------:R-:W3:Y:S01]  /*773b0*/  LDL.LU R11, [R1+0x16c] ;  /* 0x00016c00010b7983 */ /* 0x000ee20000300800 */
[----:B------:R-:W-:-:S02]  /*773c0*/  F2FP.F16.E4M3.UNPACK_B R2, R29.H1 ;  /* 0x0000001dff02723e */ /* 0x000fc400030006ff */
[----:B------:R-:W-:Y:S01]  /*773d0*/  F2FP.F16.E4M3.UNPACK_B R3, R28.H1 ;  /* 0x0000001cff03723e */ /* 0x000fe200030006ff */
[----:B---3--:R-:W-:Y:S04]  /*773e0*/  STL.64 [R1+0x3e18], R10 ;  /* 0x003e180a01007387 */ /* 0x008fe80000100a00 */
[----:B--2---:R0:W-:Y:S04]  /*773f0*/  STL.64 [R1+0x3e10], R8 ;  /* 0x003e100801007387 */ /* 0x0041e80000100a00 */
[----:B0-----:R-:W2:Y:S04]  /*77400*/  LDL.LU R8, [R1+0x140] ;  /* 0x0001400001087983 */ /* 0x001ea80000300800 */
[----:B------:R-:W2:Y:S04]  /*77410*/  LDL.LU R9, [R1+0x144] ;  /* 0x0001440001097983 */ /* 0x000ea80000300800 */
[----:B------:R-:W3:Y:S04]  /*77420*/  LDL.LU R10, [R1+0x148] ;  /* 0x00014800010a7983 */ /* 0x000ee80000300800 */
[----:B------:R-:W3:Y:S01]  /*77430*/  LDL.LU R11, [R1+0x14c] ;  /* 0x00014c00010b7983 */ /* 0x000ee20000300800 */
[----:B------:R-:W-:Y:S03]  /*77440*/  HMMA.16816.F32 R4, R20, R2, R24 ;  /* 0x000000021404723c */ /* 0x000fe60000001818 */
[----:B------:R-:W4:Y:S04]  /*77450*/  LDL.LU R26, [R1+0x380] ;  /* 0x00038000011a7983 */ /* 0x000f280000300800 */
[----:B------:R-:W5:Y:S04]  /*77460*/  LDL.LU R27, [R1+0x384] ;  /* 0x00038400011b7983 */ /* 0x000f680000300800 */
[----:B---3--:R-:W-:Y:S04]  /*77470*/  STL.64 [R1+0x3e28], R10 ;  /* 0x003e280a01007387 */ /* 0x008fe80000100a00 */
[----:B--2---:R0:W-:Y:S04]  /*77480*/  STL.64 [R1+0x3e20], R8 ;  /* 0x003e200801007387 */ /* 0x0041e80000100a00 */
[----:B0-----:R-:W2:Y:S04]  /*77490*/  LDL.LU R8, [R1+0x130] ;  /* 0x0001300001087983 */ /* 0x001ea80000300800 */
        /* <DEDUP_REMOVED lines=8> */
[----:B------:R-:W3:Y:S01]  /*77520*/  LDL.LU R11, [R1+0x12c] ;  /* 0x00012c00010b7983 */ /* 0x000ee20000300800 */
[----:B----4-:R-:W-:-:S02]  /*77530*/  F2FP.F16.E4M3.UNPACK_B R2, R26.H1 ;  /* 0x0000001aff02723e */ /* 0x010fc400030006ff */
[----:B-----5:R-:W-:Y:S01]  /*77540*/  F2FP.F16.E4M3.UNPACK_B R3, R27.H1 ;  /* 0x0000001bff03723e */ /* 0x020fe200030006ff */
[----:B---3--:R-:W-:Y:S04]  /*77550*/  STL.64 [R1+0x3e48], R10 ;  /* 0x003e480a01007387 */ /* 0x008fe80000100a00 */
[----:B--2---:R0:W-:Y:S04]  /*77560*/  STL.64 [R1+0x3e40], R8 ;  /* 0x003e400801007387 */ /* 0x0041e80000100a00 */
[----:B0-----:R-:W2:Y:S04]  /*77570*/  LDL.LU R8, [R1+0x110] ;  /* 0x0001100001087983 */ /* 0x001ea80000300800 */
[----:B------:R-:W2:Y:S04]  /*77580*/  LDL.LU R9, [R1+0x114] ;  /* 0x0001140001097983 */ /* 0x000ea80000300800 */
[----:B------:R-:W2:Y:S04]  /*77590*/  LDL.LU R10, [R1+0x118] ;  /* 0x00011800010a7983 */ /* 0x000ea80000300800 */
[----:B------:R-:W2:Y:S04]  /*775a0*/  LDL.LU R11, [R1+0x11c] ;  /* 0x00011c00010b7983 */ /* 0x000ea80000300800 */
[----:B------:R-:W3:Y:S04]  /*775b0*/  LDL.LU R16, [R1+0x150] ;  /* 0x0001500001107983 */ /* 0x000ee80000300800 */
[----:B------:R-:W3:Y:S01]  /*775c0*/  LDL.LU R17, [R1+0x154] ;  /* 0x0001540001117983 */ /* 0x000ee20000300800 */
[----:B------:R-:W-:-:S02]  /*775d0*/  IMAD.MOV.U32 R14, RZ, RZ, R6 ;  /* 0x000000ffff0e7224 */ /* 0x000fc400078e0006 */
[----:B------:R-:W-:Y:S01]  /*775e0*/  IMAD.MOV.U32 R15, RZ, RZ, R7 ;  /* 0x000000ffff0f7224 */ /* 0x000fe200078e0007 */
[----:B------:R-:W3:Y:S04]  /*775f0*/  LDL.LU R18, [R1+0x158] ;  /* 0x0001580001127983 */ /* 0x000ee80000300800 */
[----:B------:R-:W3:Y:S04]  /*77600*/  LDL.LU R19, [R1+0x15c] ;  /* 0x00015c0001137983 */ /* 0x000ee80000300800 */
[----:B------:R-:W4:Y:S01]  /*77610*/  LDL.LU R0, [R1+0x3e4] ;  /* 0x0003e40001007983 */ /* 0x000f220000300800 */
[----:B------:R-:W-:-:S02]  /*77620*/  IMAD.MOV.U32 R12, RZ, RZ, R4 ;  /* 0x000000ffff0c7224 */ /* 0x000fc400078e0004 */
[----:B------:R-:W-:Y:S01]  /*77630*/  IMAD.MOV.U32 R13, RZ, RZ, R5 ;  /* 0x000000ffff0d7224 */ /* 0x000fe200078e0005 */
[----:B------:R-:W5:Y:S04]  /*77640*/  LDL.LU R29, [R1+0x3f0] ;  /* 0x0003f000011d7983 */ /* 0x000f680000300800 */
[----:B------:R-:W3:Y:S04]  /*77650*/  LDL.LU R28, [R1+0x3f4] ;  /* 0x0003f400011c7983 */ /* 0x000ee80000300800 */
[----:B------:R0:W-:Y:S04]  /*77660*/  STL.64 [R1+0x3d60], R14 ;  /* 0x003d600e01007387 */ /* 0x0001e80000100a00 */
[----:B0-----:R-:W3:Y:S04]  /*77670*/  LDL.LU R14, [R1+0x3d4] ;  /* 0x0003d400010e7983 */ /* 0x001ee80000300800 */
[----:B------:R-:W3:Y:S04]  /*77680*/  LDL.LU R15, [R1+0x3e0] ;  /* 0x0003e000010f7983 */ /* 0x000ee80000300800 */
[----:B------:R0:W-:Y:S04]  /*77690*/  STL.64 [R1+0x3d58], R12 ;  /* 0x003d580c01007387 */ /* 0x0001e80000100a00 */
        /* <DEDUP_REMOVED lines=10> */
[----:B--2---:R-:W-:-:S15]  /*77740*/  HMMA.16816.F32 R8, R20, R2, R8 ;  /* 0x000000021408723c */ /* 0x004fde0000001808 */
        /* <DEDUP_REMOVED lines=15> */
[----:B------:R-:W3:Y:S04]  /*77840*/  LDL.LU R2, [R1+0x3a0] ;  /* 0x0003a00001027983 */ /* 0x000ee80000300800 */
[----:B------:R-:W2:Y:S01]  /*77850*/  LDL.LU R3, [R1+0x3a4] ;  /* 0x0003a40001037983 */ /* 0x000ea20000300800 */
[----:B---3--:R-:W-:-:S02]  /*77860*/  F2FP.F16.E4M3.UNPACK_B R2, R2.H1 ;  /* 0x00000002ff02723e */ /* 0x008fc400030006ff */
[----:B--2---:R-:W-:-:S07]  /*77870*/  F2FP.F16.E4M3.UNPACK_B R3, R3.H1 ;  /* 0x00000003ff03723e */ /* 0x004fce00030006ff */
        /* <DEDUP_REMOVED lines=18> */
[----:B------:R-:W-:-:S07]  /*779a0*/  F2FP.F16.E4M3.UNPACK_B R3, R12.H1 ;  /* 0x0000000cff03723e */ /* 0x000fce00030006ff */
[----:B------:R-:W-:Y:S01]  /*779b0*/  HMMA.16816.F32 R16, R20, R2, R16 ;  /* 0x000000021410723c */ /* 0x000fe20000001810 */
[----:B------:R-:W-:Y:S02]  /*779c0*/  F2FP.F16.E4M3.UNPACK_B R2, R13.H1 ;  /* 0x0000000dff02723e */ /* 0x000fe400030006ff */
[----:B------:R-:W-:-:S07]  /*779d0*/  F2FP.F16.E4M3.UNPACK_B R3, R14.H1 ;  /* 0x0000000eff03723e */ /* 0x000fce00030006ff */
[----:B--2---:R-:W-:Y:S09]  /*779e0*/  HMMA.16816.F32 R8, R20, R2, R8 ;  /* 0x000000021408723c */ /* 0x004ff20000001808 */
[----:B------:R-:W-:Y:S04]  /*779f0*/  STL.64 [R1+0x130], R16 ;  /* 0x0001301001007387 */ /* 0x000fe80000100a00 */
[----:B------:R0:W-:Y:S04]  /*77a00*/  STL.64 [R1+0x138], R18 ;  /* 0x0001381201007387 */ /* 0x0001e80000100a00 */
[----:B0-----:R-:W2:Y:S04]  /*77a10*/  LDL.LU.64 R18, [R1+0x3e08] ;  /* 0x003e080001127983 */ /* 0x001ea80000300a00 */
[----:B------:R-:W2:Y:S04]  /*77a20*/  LDL.LU.64 R16, [R1+0x3e00] ;  /* 0x003e000001107983 */ /* 0x000ea80000300a00 */
[----:B------:R-:W-:Y:S04]  /*77a30*/  STL.64 [R1+0x140], R8 ;  /* 0x0001400801007387 */ /* 0x000fe80000100a00 */
[----:B------:R0:W-:Y:S04]  /*77a40*/  STL.64 [R1+0x148], R10 ;  /* 0x0001480a01007387 */ /* 0x0001e80000100a00 */
[----:B0-----:R-:W3:Y:S04]  /*77a50*/  LDL.LU.64 R10, [R1+0x3df8] ;  /* 0x003df800010a7983 */ /* 0x001ee80000300a00 */
[----:B------:R-:W3:Y:S01]  /*77a60*/  LDL.LU.64 R8, [R1+0x3df0] ;  /* 0x003df00001087983 */ /* 0x000ee20000300a00 */
[----:B------:R-:W-:-:S02]  /*77a70*/  F2FP.F16.E4M3.UNPACK_B R2, R15.H1 ;  /* 0x0000000fff02723e */ /* 0x000fc400030006ff */
[----:B----4-:R-:W-:-:S07]  /*77a80*/  F2FP.F16.E4M3.UNPACK_B R3, R0.H1 ;  /* 0x00000000ff03723e */ /* 0x010fce00030006ff */
[----:B--2---:R-:W-:Y:S01]  /*77a90*/  HMMA.16816.F32 R12, R20, R2, R16 ;  /* 0x00000002140c723c */ /* 0x004fe20000001810 */
[----:B-----5:R-:W-:Y:S02]  /*77aa0*/  F2FP.F16.E4M3.UNPACK_B R2, R29.H1 ;  /* 0x0000001dff02723e */ /* 0x020fe400030006ff */
[----:B------:R-:W-:-:S07]  /*77ab0*/  F2FP.F16.E4M3.UNPACK_B R3, R28.H1 ;  /* 0x0000001cff03723e */ /* 0x000fce00030006ff */
[----:B---3--:R-:W-:Y:S01]  /*77ac0*/  HMMA.16816.F32 R8, R20, R2, R8 ;  /* 0x000000021408723c */ /* 0x008fe20000001808 */
[----:B------:R-:W-:Y:S02]  /*77ad0*/  F2FP.F16.E4M3.UNPACK_B R2, R24.H1 ;  /* 0x00000018ff02723e */ /* 0x000fe400030006ff */
[----:B------:R-:W-:-:S07]  /*77ae0*/  F2FP.F16.E4M3.UNPACK_B R3, R25.H1 ;  /* 0x00000019ff03723e */ /* 0x000fce00030006ff */
[----:B------:R-:W-:Y:S01]  /*77af0*/  HMMA.16816.F32 R4, R20, R2, R4 ;  /* 0x000000021404723c */ /* 0x000fe20000001804 */
[----:B------:R-:W-:Y:S04]  /*77b00*/  STL.64 [R1+0x150], R12 ;  /* 0x0001500c01007387 */ /* 0x000fe80000100a00 */
[----:B------:R-:W-:Y:S04]  /*77b10*/  STL.64 [R1+0x158], R14 ;  /* 0x0001580e01007387 */ /* 0x000fe80000100a00 */
[----:B------:R-:W-:Y:S02]  /*77b20*/  IMAD.MOV.U32 R28, RZ, RZ, R11 ;  /* 0x000000ffff1c7224 */ /* 0x000fe400078e000b */
[----:B------:R-:W-:Y:S01]  /*77b30*/  IMAD.MOV.U32 R29, RZ, RZ, R10 ;  /* 0x000000ffff1d7224 */ /* 0x000fe200078e000a */
[----:B------:R-:W-:Y:S04]  /*77b40*/  STL.64 [R1+0x170], R8 ;  /* 0x0001700801007387 */ /* 0x000fe80000100a00 */
[----:B------:R-:W-:Y:S04]  /*77b50*/  STL [R1+0x3d0c], R28 ;  /* 0x003d0c1c01007387 */ /* 0x000fe80000100800 */
[----:B------:R-:W-:Y:S04]  /*77b60*/  STL [R1+0x3d08], R29 ;  /* 0x003d081d01007387 */ /* 0x000fe80000100800 */
[----:B------:R0:W-:Y:S04]  /*77b70*/  STL.64 [R1+0x1a0], R4 ;  /* 0x0001a00401007387 */ /* 0x0001e80000100a00 */
[----:B------:R1:W-:Y:S04]  /*77b80*/  STL.64 [R1+0x1a8], R6 ;  /* 0x0001a80601007387 */ /* 0x0003e80000100a00 */
[----:B0-----:R-:W2:Y:S04]  /*77b90*/  LDL.LU R4, [R1+0x1c0] ;  /* 0x0001c00001047983 */ /* 0x001ea80000300800 */
[----:B------:R-:W2:Y:S04]  /*77ba0*/  LDL.LU R5, [R1+0x1c4] ;  /* 0x0001c40001057983 */ /* 0x000ea80000300800 */
[----:B-1----:R-:W3:Y:S04]  /*77bb0*/  LDL.LU R6, [R1+0x1c8] ;  /* 0x0001c80001067983 */ /* 0x002ee80000300800 */
[----:B------:R-:W3:Y:S04]  /*77bc0*/  LDL.LU R7, [R1+0x1cc] ;  /* 0x0001cc0001077983 */ /* 0x000ee80000300800 */
[----:B---3--:R-:W-:Y:S04]  /*77bd0*/  STL.64 [R1+0x3db0], R6 ;  /* 0x003db00601007387 */ /* 0x008fe80000100a00 */
[----:B--2---:R-:W-:Y:S04]  /*77be0*/  STL.64 [R1+0x3da8], R4 ;  /* 0x003da80401007387 */ /* 0x004fe80000100a00 */
[----:B------:R-:W2:Y:S04]  /*77bf0*/  LDL.LU R16, [R1+0x200] ;  /* 0x0002000001107983 */ /* 0x000ea80000300800 */
[----:B------:R-:W2:Y:S04]  /*77c00*/  LDL.LU R17, [R1+0x204] ;  /* 0x0002040001117983 */ /* 0x000ea80000300800 */
[----:B------:R-:W3:Y:S04]  /*77c10*/  LDL.LU R18, [R1+0x208] ;  /* 0x0002080001127983 */ /* 0x000ee80000300800 */
[----:B------:R-:W3:Y:S04]  /*77c20*/  LDL.LU R19, [R1+0x20c] ;  /* 0x00020c0001137983 */ /* 0x000ee80000300800 */
[----:B------:R-:W4:Y:S04]  /*77c30*/  LDL.LU R24, [R1+0xad4] ;  /* 0x000ad40001187983 */ /* 0x000f280000300800 */
[----:B------:R-:W5:Y:S01]  /*77c40*/  LDL.LU R0, [R1+0xaec] ;  /* 0x000aec0001007983 */ /* 0x000f620000300800 */
[----:B------:R-:W-:-:S02]  /*77c50*/  F2FP.F16.E4M3.UNPACK_B R2, R26.H1 ;  /* 0x0000001aff02723e */ /* 0x000fc400030006ff */
[----:B------:R-:W-:Y:S01]  /*77c60*/  F2FP.F16.E4M3.UNPACK_B R3, R27.H1 ;  /* 0x0000001bff03723e */ /* 0x000fe200030006ff */
[----:B-----5:R0:W-:Y:S04]  /*77c70*/  STL [R1+0x3dcc], R0 ;  /* 0x003dcc0001007387 */ /* 0x0201e80000100800 */
[----:B0-----:R-:W5:Y:S04]  /*77c80*/  LDL.LU R0, [R1+0xad8] ;  /* 0x000ad80001007983 */ /* 0x001f680000300800 */
[----:B------:R-:W2:Y:S04]  /*77c90*/  LDL.LU R26, [R1+0xae4] ;  /* 0x000ae400011a7983 */ /* 0x000ea80000300800 */
[----:B------:R-:W4:Y:S04]  /*77ca0*/  LDL.LU R25, [R1+0xadc] ;  /* 0x000adc0001197983 */ /* 0x000f280000300800 */
[----:B------:R-:W2:Y:S04]  /*77cb0*/  LDL.LU R27, [R1+0xaf8] ;  /* 0x000af800011b7983 */ /* 0x000ea80000300800 */
[----:B--2---:R-:W-:Y:S04]  /*77cc0*/  STL.64 [R1+0x3dd8], R26 ;  /* 0x003dd81a01007387 */ /* 0x004fe80000100a00 */
[----:B----4-:R0:W-:Y:S04]  /*77cd0*/  STL.64 [R1+0x3dd0], R24 ;  /* 0x003dd01801007387 */ /* 0x0101e80000100a00 */
[----:B0-----:R-:W2:Y:S04]  /*77ce0*/  LDL.LU R24, [R1+0x1e0] ;  /* 0x0001e00001187983 */ /* 0x001ea80000300800 */
[----:B------:R-:W2:Y:S04]  /*77cf0*/  LDL.LU R25, [R1+0x1e4] ;  /* 0x0001e40001197983 */ /* 0x000ea80000300800 */
[----:B------:R-:W4:Y:S04]  /*77d00*/  LDL.LU R26, [R1+0x1e8] ;  /* 0x0001e800011a7983 */ /* 0x000f280000300800 */
[----:B------:R-:W4:Y:S04]  /*77d10*/  LDL.LU R27, [R1+0x1ec] ;  /* 0x0001ec00011b7983 */ /* 0x000f280000300800 */
[----:B----4-:R-:W-:Y:S04]  /*77d20*/  STL.64 [R1+0x3de8], R26 ;  /* 0x003de81a01007387 */ /* 0x010fe80000100a00 */
[----:B--2---:R0:W-:Y:S04]  /*77d30*/  STL.64 [R1+0x3de0], R24 ;  /* 0x003de01801007387 */ /* 0x0041e80000100a00 */
[----:B0-----:R-:W2:Y:S04]  /*77d40*/  LDL.LU R24, [R1+0x1b0] ;  /* 0x0001b00001187983 */ /* 0x001ea80000300800 */
[----:B------:R-:W2:Y:S04]  /*77d50*/  LDL.LU R25, [R1+0x1b4] ;  /* 0x0001b40001197983 */ /* 0x000ea80000300800 */
[----:B------:R-:W2:Y:S04]  /*77d60*/  LDL.LU R26, [R1+0x1b8] ;  /* 0x0001b800011a7983 */ /* 0x000ea80000300800 */
[----:B------:R-:W2:Y:S04]  /*77d70*/  LDL.LU R27, [R1+0x1bc] ;  /* 0x0001bc00011b7983 */ /* 0x000ea80000300800 */
[----:B---3--:R-:W-:Y:S04]  /*77d80*/  STL.64 [R1+0x3dc0], R18 ;  /* 0x003dc01201007387 */ /* 0x008fe80000100a00 */
[----:B------:R0:W-:Y:S04]  /*77d90*/  STL.64 [R1+0x3db8], R16 ;  /* 0x003db81001007387 */ /* 0x0001e80000100a00 */
[----:B0-----:R-:W3:Y:S04]  /*77da0*/  LDL.LU R16, [R1+0x1d0] ;  /* 0x0001d00001107983 */ /* 0x001ee80000300800 */
[----:B------:R-:W3:Y:S04]  /*77db0*/  LDL.LU R17, [R1+0x1d4] ;  /* 0x0001d40001117983 */ /* 0x000ee80000300800 */
[----:B------:R-:W3:Y:S04]  /*77dc0*/  LDL.LU R18, [R1+0x1d8] ;  /* 0x0001d80001127983 */ /* 0x000ee80000300800 */
[----:B------:R-:W3:Y:S04]  /*77dd0*/  LDL.LU R19, [R1+0x1dc] ;  /* 0x0001dc0001137983 */ /* 0x000ee80000300800 */
[----:B------:R-:W4:Y:S04]  /*77de0*/  LDL.LU R4, [R1+0x210] ;  /* 0x0002100001047983 */ /* 0x000f280000300800 */
[----:B------:R-:W4:Y:S04]  /*77df0*/  LDL.LU R5, [R1+0x214] ;  /* 0x0002140001057983 */ /* 0x000f280000300800 */
[----:B------:R-:W4:Y:S04]  /*77e00*/  LDL.LU R6, [R1+0x218] ;  /* 0x0002180001067983 */ /* 0x000f280000300800 */
[----:B------:R-:W4:Y:S04]  /*77e10*/  LDL.LU R7, [R1+0x21c] ;  /* 0x00021c0001077983 */ /* 0x000f280000300800 */
[----:B------:R-:W3:Y:S04]  /*77e20*/  LDL.LU R12, [R1+0x1f0] ;  /* 0x0001f000010c7983 */ /* 0x000ee80000300800 */
[----:B------:R-:W3:Y:S04]  /*77e30*/  LDL.LU R13, [R1+0x1f4] ;  /* 0x0001f400010d7983 */ /* 0x000ee80000300800 */
[----:B------:R-:W3:Y:S04]  /*77e40*/  LDL.LU R14, [R1+0x1f8] ;  /* 0x0001f800010e7983 */ /* 0x000ee80000300800 */
[----:B------:R-:W3:Y:S04]  /*77e50*/  LDL.LU R15, [R1+0x1fc] ;  /* 0x0001fc00010f7983 */ /* 0x000ee80000300800 */
[----:B------:R-:W3:Y:S04]  /*77e60*/  LDL R8, [R1+0x298] ;  /* 0x0002980001087983 */ /* 0x000ee80000100800 */
[----:B------:R-:W3:Y:S04]  /*77e70*/  LDL R9, [R1+0x29c] ;  /* 0x00029c0001097983 */ /* 0x000ee80000100800 */
[----:B------:R-:W3:Y:S04]  /*77e80*/  LDL R10, [R1+0x2d8] ;  /* 0x0002d800010a7983 */ /* 0x000ee80000100800 */
[----:B------:R-:W3:Y:S01]  /*77e90*/  LDL R11, [R1+0x2dc] ;  /* 0x0002dc00010b7983 */ /* 0x000ee20000100800 */
[----:B--2---:R-:W-:-:S15]  /*77ea0*/  HMMA.16816.F32 R24, R20, R2, R24 ;  /* 0x000000021418723c */ /* 0x004fde0000001818 */
[----:B------:R-:W-:-:S04]  /*77eb0*/  NOP ;  /* 0x0000000000007918 */ /* 0x000fc80000000000 */
[----:B------:R-:W-:Y:S01]  /*77ec0*/  IMAD.MOV.U32 R28, RZ, RZ, R26 ;  /* 0x000000ffff1c7224 */ /* 0x000fe200078e001a */
[----:B------:R0:W-:Y:S01]  /*77ed0*/  STL.64 [R1+0x190], R24 ;  /* 0x0001901801007387 */ /* 0x0001e20000100a00 */
[----:B------:R-:W-:-:S03]  /*77ee0*/  IMAD.MOV.U32 R29, RZ, RZ, R27 ;  /* 0x000000ffff1d7224 */ /* 0x000fc600078e001b */
[----:B------:R-:W2:Y:S04]  /*77ef0*/  LDL.LU.64 R26, [R1+0x3de8] ;  /* 0x003de800011a7983 */ /* 0x000ea80000300a00 */
[----:B0-----:R-:W2:Y:S04]  /*77f00*/  LDL.LU.64 R24, [R1+0x3de0] ;  /* 0x003de00001187983 */ /* 0x001ea80000300a00 */
[----:B------:R-:W2:Y:S04]  /*77f10*/  LDL.LU R2, [R1+0x430] ;  /* 0x0004300001027983 */ /* 0x000ea80000300800 */
[----:B------:R-:W3:Y:S04]  /*77f20*/  LDL.LU R3, [R1+0x434] ;  /* 0x0004340001037983 */ /* 0x000ee80000300800 */
[----:B------:R0:W-:Y:S04]  /*77f30*/  STL [R1+0x3d14], R28 ;  /* 0x003d141c01007387 */ /* 0x0001e80000100800 */
[----:B0-----:R-:W4:Y:S04]  /*77f40*/  LDL.LU R28, [R1+0xafc] ;  /* 0x000afc00011c7983 */ /* 0x001f280000300800 */
[----:B------:R0:W-:Y:S04]  /*77f50*/  STL [R1+0x3d10], R29 ;  /* 0x003d101d01007387 */ /* 0x0001e80000100800 */
[----:B0-----:R-:W4:Y:S01]  /*77f60*/  LDL.LU R29, [R1+0xae0] ;  /* 0x000ae000011d7983 */ /* 0x001f220000300800 */
[----:B--2---:R-:W-:-:S02]  /*77f70*/  F2FP.F16.E4M3.UNPACK_B R2, R2.H1 ;  /* 0x00000002ff02723e */ /* 0x004fc400030006ff */
[----:B---3--:R-:W-:-:S07]  /*77f80*/  F2FP.F16.E4M3.UNPACK_B R3, R3.H1 ;  /* 0x00000003ff03723e */ /* 0x008fce00030006ff */
[----:B------:R-:W-:-:S15]  /*77f90*/  HMMA.16816.F32 R24, R20, R2, R24 ;  /* 0x000000021418723c */ /* 0x000fde0000001818 */
[----:B------:R-:W-:-:S04]  /*77fa0*/  NOP ;  /* 0x0000000000007918 */ /* 0x000fc80000000000 */
[----:B------:R-:W-:Y:S04]  /*77fb0*/  STL.64 [R1+0x1b0], R24 ;  /* 0x0001b01801007387 */ /* 0x000fe80000100a00 */
[----:B------:R0:W-:Y:S04]  /*77fc0*/  STL.64 [R1+0x1b8], R26 ;  /* 0x0001b81a01007387 */ /* 0x0001e80000100a00 */
[----:B0-----:R-:W2:Y:S04]  /*77fd0*/  LDL.LU.64 R26, [R1+0x3dd8] ;  /* 0x003dd800011a7983 */ /* 0x001ea80000300a00 */
[----:B------:R-:W5:Y:S04]  /*77fe0*/  LDL.LU.64 R24, [R1+0x3dd0] ;  /* 0x003dd00001187983 */ /* 0x000f680000300a00 */
[----:B------:R-:W3:Y:S04]  /*77ff0*/  LDL.LU R2, [R1+0x420] ;  /* 0x0004200001027983 */ /* 0x000ee80000300800 */
[----:B------:R-:W2:Y:S01]  /*78000*/  LDL.LU R3, [R1+0x424] ;  /* 0x0004240001037983 */ /* 0x000ea20000300800 */
[----:B-----5:R-:W-:-:S03]  /*78010*/  IMAD R24, R24, 0x100, R0 ;  /* 0x0000010018187824 */ /* 0x020fc600078e0200 */
[----:B------:R-:W5:Y:S01]  /*78020*/  LDL.LU R0, [R1+0x3dcc] ;  /* 0x003dcc0001007983 */ /* 0x000f620000300800 */
[----:B---3--:R-:W-:Y:S02]  /*78030*/  F2FP.F16.E4M3.UNPACK_B R2, R2.H1 ;  /* 0x00000002ff02723e */ /* 0x008fe400030006ff */
[----:B--2---:R-:W-:-:S07]  /*78040*/  F2FP.F16.E4M3.UNPACK_B R3, R3.H1 ;  /* 0x00000003ff03723e */ /* 0x004fce00030006ff */
[----:B------:R-:W-:Y:S01]  /*78050*/  HMMA.16816.F32 R20, R20, R2, R16 ;  /* 0x000000021414723c */ /* 0x000fe20000001810 */
[----:B-----5:R-:W-:Y:S02]  /*78060*/  IMAD R26, R26, 0x100, R0 ;  /* 0x000001001a1a7824 */ /* 0x020fe400078e0200 */
[----:B------:R-:W2:Y:S04]  /*78070*/  LDL.LU R0, [R1+0x3dc8] ;  /* 0x003dc80001007983 */ /* 0x000ea80000300800 */
[----:B------:R-:W3:Y:S04]  /*78080*/  LDL.LU.64 R18, [R1+0x3dc0] ;  /* 0x003dc00001127983 */ /* 0x000ee80000300a00 */
[----:B------:R-:W3:Y:S08]  /*78090*/  LDL.LU.64 R16, [R1+0x3db8] ;  /* 0x003db80001107983 */ /* 0x000ef00000300a00 */
[----:B------:R-:W-:Y:S04]  /*780a0*/  STL [R1+0x180], R20 ;  /* 0x0001801401007387 */ /* 0x000fe80000100800 */
[----:B------:R0:W-:Y:S04]  /*780b0*/  STL [R1+0x18c], R23 ;  /* 0x00018c1701007387 */ /* 0x0001e80000100800 */
[----:B------:R-:W5:Y:S04]  /*780c0*/  LDL R2, [R1+0x248] ;  /* 0x0002480001027983 */ /* 0x000f680000100800 */
[----:B------:R-:W2:Y:S01]  /*780d0*/  LDL R3, [R1+0x24c] ;  /* 0x00024c0001037983 */ /* 0x000ea20000100800 */
[----:B----4-:R-:W-:-:S02]  /*780e0*/  IMAD R25, R25, 0x100, R29 ;  /* 0x0000010019197824 */ /* 0x010fc400078e021d */
[----:B------:R-:W-:Y:S02]  /*780f0*/  IMAD.MOV.U32 R29, RZ, RZ, R22 ;  /* 0x000000ffff1d7224 */ /* 0x000fe400078e0016 */
[----:B------:R-:W4:Y:S01]  /*78100*/  LDL R22, [R1+0x278] ;  /* 0x0002780001167983 */ /* 0x000f220000100800 */
[----:B------:R-:W-:-:S03]  /*78110*/  IMAD R27, R27, 0x100, R28 ;  /* 0x000001001b1b7824 */ /* 0x000fc600078e021c */
[----:B0-----:R-:W3:Y:S01]  /*78120*/  LDL R23, [R1+0x27c] ;  /* 0x00027c0001177983 */ /* 0x001ee20000100800 */
[----:B------:R-:W-:Y:S02]  /*78130*/  F2FP.F16.E4M3.UNPACK_B R24, R24 ;  /* 0x00000018ff18723e */ /* 0x000fe400020006ff */
[----:B------:R-:W-:Y:S02]  /*78140*/  F2FP.F16.E4M3.UNPACK_B R26, R26 ;  /* 0x0000001aff1a723e */ /* 0x000fe400020006ff */
[----:B------:R-:W-:Y:S02]  /*78150*/  F2FP.F16.E4M3.UNPACK_B R25, R25 ;  /* 0x00000019ff19723e */ /* 0x000fe400020006ff */
[----:B------:R-:W-:Y:S02]  /*78160*/  F2FP.F16.E4M3.UNPACK_B R27, R27 ;  /* 0x0000001bff1b723e */ /* 0x000fe400020006ff */
[----:B-----5:R-:W-:Y:S02]  /*78170*/  F2FP.F16.E4M3.UNPACK_B R2, R2 ;  /* 0x00000002ff02723e */ /* 0x020fe400020006ff */
[----:B--2---:R-:W-:-:S07]  /*78180*/  F2FP.F16.E4M3.UNPACK_B R3, R3 ;  /* 0x00000003ff03723e */ /* 0x004fce00020006ff */
[----:B------:R-:W-:-:S15]  /*78190*/  HMMA.16816.F32 R4, R24, R2, R4 ;  /* 0x000000021804723c */ /* 0x000fde0000001804 */
[----:B------:R-:W-:-:S04]  /*781a0*/  NOP ;  /* 0x0000000000007918 */ /* 0x000fc80000000000 */
[----:B------:R-:W-:Y:S04]  /*781b0*/  STL.64 [R1+0x1e0], R4 ;  /* 0x0001e00401007387 */ /* 0x000fe80000100a00 */
[----:B------:R0:W-:Y:S04]  /*781c0*/  STL.64 [R1+0x1e8], R6 ;  /* 0x0001e80601007387 */ /* 0x0001e80000100a00 */
[----:B0-----:R-:W2:Y:S04]  /*781d0*/  LDL.LU.64 R6, [R1+0x3db0] ;  /* 0x003db00001067983 */ /* 0x001ea80000300a00 */
[----:B------:R-:W2:Y:S01]  /*781e0*/  LDL.LU.64 R4, [R1+0x3da8] ;  /* 0x003da80001047983 */ /* 0x000ea20000300a00 */
[----:B----4-:R-:W-:-:S02]  /*781f0*/  F2FP.F16.E4M3.UNPACK_B R2, R22 ;  /* 0x00000016ff02723e */ /* 0x010fc400020006ff */
[----:B---3--:R-:W-:-:S07]  /*78200*/  F2FP.F16.E4M3.UNPACK_B R3, R23 ;  /* 0x00000017ff03723e */ /* 0x008fce00020006ff */
[----:B------:R-:W-:Y:S01]  /*78210*/  HMMA.16816.F32 R12, R24, R2, R12 ;  /* 0x00000002180c723c */ /* 0x000fe2000000180c */
[----:B------:R-:W-:Y:S02]  /*78220*/  F2FP.F16.E4M3.UNPACK_B R2, R8 ;  /* 0x00000008ff02723e */ /* 0x000fe400020006ff */
[----:B------:R-:W-:-:S15]  /*78230*/  F2FP.F16.E4M3.UNPACK_B R3, R9 ;  /* 0x00000009ff03723e */ /* 0x000fde00020006ff */
[----:B------:R-:W-:Y:S01]  /*78240*/  NOP ;  /* 0x0000000000007918 */ /* 0x000fe20000000000 */
[----:B------:R-:W-:Y:S04]  /*78250*/  STL.64 [R1+0x1f0], R12 ;  /* 0x0001f00c01007387 */ /* 0x000fe80000100a00 */
[----:B------:R0:W-:Y:S02]  /*78260*/  STL.64 [R1+0x1f8], R14 ;  /* 0x0001f80e01007387 */ /* 0x0001e40000100a00 */
[----:B0-----:R-:W-:Y:S01]  /*78270*/  HMMA.16816.F32 R12, R24, R2, R16 ;  /* 0x00000002180c723c */ /* 0x001fe20000001810 */
[----:B------:R-:W-:Y:S02]  /*78280*/  F2FP.F16.E4M3.UNPACK_B R2, R10 ;  /* 0x0000000aff02723e */ /* 0x000fe400020006ff */
[----:B------:R-:W-:-:S15]  /*78290*/  F2FP.F16.E4M3.UNPACK_B R3, R11 ;  /* 0x0000000bff03723e */ /* 0x000fde00020006ff */
[----:B------:R-:W-:Y:S01]  /*782a0*/  NOP ;  /* 0x0000000000007918 */ /* 0x000fe20000000000 */
[----:B------:R-:W-:Y:S04]  /*782b0*/  STL.64 [R1+0x210], R12 ;  /* 0x0002100c01007387 */ /* 0x000fe80000100a00 */
[----:B------:R-:W-:Y:S04]  /*782c0*/  STL.64 [R1+0x218], R14 ;  /* 0x0002180e01007387 */ /* 0x000fe80000100a00 */
[----:B------:R-:W3:Y:S01]  /*782d0*/  LDL.LU R16, [R1] ;  /* 0x0000000001107983 */ /* 0x000ee20000300800 */
[----:B--2---:R-:W-:-:S15]  /*782e0*/  HMMA.16816.F32 R4, R24, R2, R4 ;  /* 0x000000021804723c */ /* 0x004fde0000001804 */
[----:B------:R-:W-:-:S04]  /*782f0*/  NOP ;  /* 0x0000000000007918 */ /* 0x000fc80000000000 */
[----:B------:R-:W-:Y:S04]  /*78300*/  STL.64 [R1+0x200], R4 ;  /* 0x0002000401007387 */ /* 0x000fe80000100a00 */
[----:B------:R-:W-:Y:S04]  /*78310*/  STL.64 [R1+0x208], R6 ;  /* 0x0002080601007387 */ /* 0x000fe80000100a00 */
[----:B------:R-:W3:Y:S04]  /*78320*/  LDL.LU R17, [R1+0x4] ;  /* 0x0000040001117983 */ /* 0x000ee80000300800 */
[----:B------:R-:W2:Y:S04]  /*78330*/  LDL.LU R18, [R1+0x8] ;  /* 0x0000080001127983 */ /* 0x000ea80000300800 */
[----:B------:R-:W2:Y:S04]  /*78340*/  LDL.LU R19, [R1+0xc] ;  /* 0x00000c0001137983 */ /* 0x000ea80000300800 */
[----:B------:R-:W4:Y:S04]  /*78350*/  LDL.LU R8, [R1+0x90] ;  /* 0x0000900001087983 */ /* 0x000f280000300800 */
[----:B------:R-:W4:Y:S04]  /*78360*/  LDL.LU R9, [R1+0x94] ;  /* 0x0000940001097983 */ /* 0x000f280000300800 */
[----:B------:R-:W5:Y:S04]  /*78370*/  LDL.LU R10, [R1+0x98] ;  /* 0x00009800010a7983 */ /* 0x000f680000300800 */
[----:B------:R-:W5:Y:S04]  /*78380*/  LDL.LU R11, [R1+0x9c] ;  /* 0x00009c00010b7983 */ /* 0x000f680000300800 */
[----:B-----5:R-:W-:Y:S04]  /*78390*/  STL.64 [R1+0x3da0], R10 ;  /* 0x003da00a01007387 */ /* 0x020fe80000100a00 */
[----:B----4-:R0:W-:Y:S04]  /*783a0*/  STL.64 [R1+0x3d98], R8 ;  /* 0x003d980801007387 */ /* 0x0101e80000100a00 */
[----:B0-----:R-:W4:Y:S04]  /*783b0*/  LDL.LU R8, [R1+0xd0] ;  /* 0x0000d00001087983 */ /* 0x001f280000300800 */
[----:B------:R-:W4:Y:S04]  /*783c0*/  LDL.LU R9, [R1+0xd4] ;  /* 0x0000d40001097983 */ /* 0x000f280000300800 */
[----:B------:R-:W4:Y:S04]  /*783d0*/  LDL.LU R10, [R1+0xd8] ;  /* 0x0000d800010a7983 */ /* 0x000f280000300800 */
[----:B------:R-:W4:Y:S04]  /*783e0*/  LDL.LU R11, [R1+0xdc] ;  /* 0x0000dc00010b7983 */ /* 0x000f280000300800 */
[----:B------:R-:W5:Y:S04]  /*783f0*/  LDL R2, [R1+0x258] ;  /* 0x0002580001027983 */ /* 0x000f680000100800 */
[----:B------:R-:W4:Y:S04]  /*78400*/  LDL R3, [R1+0x25c] ;  /* 0x00025c0001037983 */ /* 0x000f280000100800 */
[----:B--2---:R-:W-:Y:S04]  /*78410*/  STL.64 [R1+0x3d70], R18 ;  /* 0x003d701201007387 */ /* 0x004fe80000100a00 */
[----:B---3--:R0:W-:Y:S04]  /*78420*/  STL.64 [R1+0x3d68], R16 ;  /* 0x003d681001007387 */ /* 0x0081e80000100a00 */
        /* <DEDUP_REMOVED lines=10> */
[----:B-----5:R-:W-:-:S02]  /*784d0*/  F2FP.F16.E4M3.UNPACK_B R2, R2 ;  /* 0x00000002ff02723e */ /* 0x020fc400020006ff */
[----:B----4-:R-:W-:-:S07]  /*784e0*/  F2FP.F16.E4M3.UNPACK_B R3, R3 ;  /* 0x00000003ff03723e */ /* 0x010fce00020006ff */
[----:B------:R-:W-:Y:S01]  /*784f0*/  HMMA.16816.F32 R8, R24, R2, R8 ;  /* 0x000000021808723c */ /* 0x000fe20000001808 */
[----:B------:R-:W-:Y:S01]  /*78500*/  IMAD.MOV.U32 R28, RZ, RZ, R21 ;  /* 0x000000ffff1c7224 */ /* 0x000fe200078e0015 */
[----:B---3--:R-:W-:Y:S04]  /*78510*/  STL.64 [R1+0x3d90], R18 ;  /* 0x003d901201007387 */ /* 0x008fe80000100a00 */
[----:B--2---:R0:W-:Y:S04]  /*78520*/  STL.64 [R1+0x3d88], R16 ;  /* 0x003d881001007387 */ /* 0x0041e80000100a00 */
[----:B0-----:R-:W2:Y:S04]  /*78530*/  LDL.LU R16, [R1+0x50] ;  /* 0x0000500001107983 */ /* 0x001ea80000300800 */
[----:B------:R-:W2:Y:S04]  /*78540*/  LDL.LU R17, [R1+0x54] ;  /* 0x0000540001117983 */ /* 0x000ea80000300800 */
[----:B------:R-:W2:Y:S04]  /*78550*/  LDL.LU R18, [R1+0x58] ;  /* 0x0000580001127983 */ /* 0x000ea80000300800 */
[----:B------:R-:W2:Y:S04]  /*78560*/  LDL.LU R19, [R1+0x5c] ;  /* 0x00005c0001137983 */ /* 0x000ea80000300800 */
[----:B------:R-:W3:Y:S04]  /*78570*/  LDL.LU R12, [R1+0x10] ;  /* 0x00001000010c7983 */ /* 0x000ee80000300800 */
[----:B------:R-:W3:Y:S04]  /*78580*/  LDL.LU R13, [R1+0x14] ;  /* 0x00001400010d7983 */ /* 0x000ee80000300800 */
[----:B------:R-:W3:Y:S04]  /*78590*/  LDL.LU R14, [R1+0x18] ;  /* 0x00001800010e7983 */ /* 0x000ee80000300800 */
[----:B------:R-:W3:Y:S04]  /*785a0*/  LDL.LU R15, [R1+0x1c] ;  /* 0x00001c00010f7983 */ /* 0x000ee80000300800 */
[----:B------:R-:W4:Y:S04]  /*785b0*/  LDL R20, [R1+0x2f8] ;  /* 0x0002f80001147983 */ /* 0x000f280000100800 */
[----:B------:R-:W5:Y:S04]  /*785c0*/  LDL R21, [R1+0x2fc] ;  /* 0x0002fc0001157983 */ /* 0x000f680000100800 */
[----:B------:R-:W2:Y:S04]  /*785d0*/  LDL.LU R4, [R1+0x60] ;  /* 0x0000600001047983 */ /* 0x000ea80000300800 */
[----:B------:R-:W2:Y:S04]  /*785e0*/  LDL.LU R5, [R1+0x64] ;  /* 0x0000640001057983 */ /* 0x000ea80000300800 */
[----:B------:R-:W2:Y:S04]  /*785f0*/  LDL.LU R6, [R1+0x68] ;  /* 0x0000680001067983 */ /* 0x000ea80000300800 */
[----:B------:R-:W2:Y:S04]  /*78600*/  LDL.LU R7, [R1+0x6c] ;  /* 0x00006c0001077983 */ /* 0x000ea80000300800 */
[----:B------:R-:W2:Y:S04]  /*78610*/  LDL R22, [R1+0x308] ;  /* 0x0003080001167983 */ /* 0x000ea80000100800 */
[----:B------:R-:W2:Y:S04]  /*78620*/  LDL R23, [R1+0x30c] ;  /* 0x00030c0001177983 */ /* 0x000ea80000100800 */
[----:B------:R-:W-:Y:S04]  /*78630*/  STL.64 [R1+0x1d0], R8 ;  /* 0x0001d00801007387 */ /* 0x000fe80000100a00 */
[----:B------:R0:W-:Y:S04]  /*78640*/  STL.64 [R1+0x1d8], R10 ;  /* 0x0001d80a01007387 */ /* 0x0001e80000100a00 */
[----:B0-----:R-:W2:Y:S04]  /*78650*/  LDL.LU.64 R10, [R1+0x3da0] ;  /* 0x003da000010a7983 */ /* 0x001ea80000300a00 */
[----:B------:R-:W2:Y:S04]  /*78660*/  LDL.LU.64 R8, [R1+0x3d98] ;  /* 0x003d980001087983 */ /* 0x000ea80000300a00 */
[----:B------:R-:W2:Y:S04]  /*78670*/  LDL R2, [R1+0x268] ;  /* 0x0002680001027983 */ /* 0x000ea80000100800 */
[----:B------:R-:W3:Y:S01]  /*78680*/  LDL R3, [R1+0x26c] ;  /* 0x00026c0001037983 */ /* 0x000ee20000100800 */
[----:B--2---:R-:W-:-:S02]  /*78690*/  F2FP.F16.E4M3.UNPACK_B R2, R2 ;  /* 0x00000002ff02723e */ /* 0x004fc400020006ff */
[----:B---3--:R-:W-:-:S07]  /*786a0*/  F2FP.F16.E4M3.UNPACK_B R3, R3 ;  /* 0x00000003ff03723e */ /* 0x008fce00020006ff */
[----:B------:R-:W-:Y:S01]  /*786b0*/  HMMA.16816.F32 R8, R24, R2, R8 ;  /* 0x000000021808723c */ /* 0x000fe20000001808 */
[----:B------:R-:W2:Y:S04]  /*786c0*/  LDL R2, [R1+0x288] ;  /* 0x0002880001027983 */ /* 0x000ea80000100800 */
[----:B------:R-:W3:-:S14]  /*786d0*/  LDL R3, [R1+0x28c] ;  /* 0x00028c0001037983 */ /* 0x000edc0000100800 */
[----:B------:R0:W-:Y:S04]  /*786e0*/  STL.64 [R1+0x1c0], R8 ;  /* 0x0001c00801007387 */ /* 0x0001e80000100a00 */
[----:B------:R1:W-:Y:S04]  /*786f0*/  STL.64 [R1+0x1c8], R10 ;  /* 0x0001c80a01007387 */ /* 0x0003e80000100a00 */
[----:B0-----:R-:W4:Y:S04]  /*78700*/  LDL.LU R8, [R1+0x40] ;  /* 0x0000400001087983 */ /* 0x001f280000300800 */
[----:B------:R-:W4:Y:S04]  /*78710*/  LDL.LU R9, [R1+0x44] ;  /* 0x0000440001097983 */ /* 0x000f280000300800 */
[----:B-1----:R-:W4:Y:S01]  /*78720*/  LDL.LU R10, [R1+0x48] ;  /* 0x00004800010a7983 */ /* 0x002f220000300800 */
[----:B------:R-:W-:-:S03]  /*78730*/  IMAD.MOV.U32 R11, RZ, RZ, R0 ;  /* 0x000000ffff0b7224 */ /* 0x000fc600078e0000 */
[----:B------:R-:W4:Y:S01]  /*78740*/  LDL R0, [R1+0x31c] ;  /* 0x00031c0001007983 */ /* 0x000f220000100800 */
[----:B--2---:R-:W-:Y:S02]  /*78750*/  F2FP.F16.E4M3.UNPACK_B R2, R2 ;  /* 0x00000002ff02723e */ /* 0x004fe400020006ff */
[----:B---3--:R-:W-:-:S07]  /*78760*/  F2FP.F16.E4M3.UNPACK_B R3, R3 ;  /* 0x00000003ff03723e */ /* 0x008fce00020006ff */
[----:B------:R-:W-:-:S15]  /*78770*/  HMMA.16816.F32 R16, R24, R2, R16 ;  /* 0x000000021810723c */ /* 0x000fde0000001810 */
[----:B------:R-:W-:-:S04]  /*78780*/  NOP ;  /* 0x0000000000007918 */ /* 0x000fc80000000000 */
[----:B------:R-:W-:Y:S04]  /*78790*/  STL.64 [R1+0x160], R16 ;  /* 0x0001601001007387 */ /* 0x000fe80000100a00 */
[----:B------:R0:W-:Y:S04]  /*787a0*/  STL.64 [R1+0x168], R18 ;  /* 0x0001681201007387 */ /* 0x0001e80000100a00 */
[----:B0-----:R-:W2:Y:S04]  /*787b0*/  LDL.LU.64 R18, [R1+0x3d90] ;  /* 0x003d900001127983 */ /* 0x001ea80000300a00 */
[----:B------:R-:W2:Y:S04]  /*787c0*/  LDL.LU.64 R16, [R1+0x3d88] ;  /* 0x003d880001107983 */ /* 0x000ea80000300a00 */
[----:B------:R-:W3:Y:S04]  /*787d0*/  LDL R2, [R1+0x2a8] ;  /* 0x0002a80001027983 */ /* 0x000ee80000100800 */
[----:B------:R-:W2:Y:S01]  /*787e0*/  LDL R3, [R1+0x2ac] ;  /* 0x0002ac0001037983 */ /* 0x000ea20000100800 */
[----:B---3--:R-:W-:-:S02]  /*787f0*/  F2FP.F16.E4M3.UNPACK_B R2, R2 ;  /* 0x00000002ff02723e */ /* 0x008fc400020006ff */
[----:B--2---:R-:W-:-:S07]  /*78800*/  F2FP.F16.E4M3.UNPACK_B R3, R3 ;  /* 0x00000003ff03723e */ /* 0x004fce00020006ff */
        /* <DEDUP_REMOVED lines=25> */
[----:B------:R-:W3:Y:S04]  /*789a0*/  LDL.LU.64 R12, [R1+0x3d58] ;  /* 0x003d5800010c7983 */ /* 0x000ee80000300a00 */
[----:B------:R-:W2:Y:S04]  /*789b0*/  LDL R2, [R1+0x2e8] ;  /* 0x0002e80001027983 */ /* 0x000ea80000100800 */
[----:B------:R-:W3:Y:S01]  /*789c0*/  LDL R3, [R1+0x2ec] ;  /* 0x0002ec0001037983 */ /* 0x000ee20000100800 */
[----:B--2---:R-:W-:-:S02]  /*789d0*/  F2FP.F16.E4M3.UNPACK_B R2, R2 ;  /* 0x00000002ff02723e */ /* 0x004fc400020006ff */
[----:B---3--:R-:W-:-:S07]  /*789e0*/  F2FP.F16.E4M3.UNPACK_B R3, R3 ;  /* 0x00000003ff03723e */ /* 0x008fce00020006ff */
[----:B------:R-:W-:Y:S01]  /*789f0*/  HMMA.16816.F32 R16, R24, R2, R16 ;  /* 0x000000021810723c */ /* 0x000fe20000001810 */
[----:B----4-:R-:W-:Y:S02]  /*78a00*/  F2FP.F16.E4M3.UNPACK_B R2, R20 ;  /* 0x00000014ff02723e */ /* 0x010fe400020006ff */
[----:B-----5:R-:W-:-:S07]  /*78a10*/  F2FP.F16.E4M3.UNPACK_B R3, R21 ;  /* 0x00000015ff03723e */ /* 0x020fce00020006ff */
[----:B------:R-:W-:Y:S09]  /*78a20*/  HMMA.16816.F32 R4, R24, R2, R4 ;  /* 0x000000021804723c */ /* 0x000ff20000001804 */
        /* <DEDUP_REMOVED lines=8> */
[----:B------:R-:W-:-:S02]  /*78ab0*/  F2FP.F16.E4M3.UNPACK_B R2, R22 ;  /* 0x00000016ff02723e */ /* 0x000fc400020006ff */
[----:B------:R-:W-:Y:S01]  /*78ac0*/  F2FP.F16.E4M3.UNPACK_B R3, R23 ;  /* 0x00000017ff03723e */ /* 0x000fe200020006ff */
[----:B------:R-:W-:Y:S02]  /*78ad0*/  IMAD.MOV.U32 R20, RZ, RZ, R12 ;  /* 0x000000ffff147224 */ /* 0x000fe400078e000c */
[----:B------:R-:W-:Y:S01]  /*78ae0*/  IMAD.MOV.U32 R21, RZ, RZ, R13 ;  /* 0x000000ffff157224 */ /* 0x000fe200078e000d */
[----:B------:R-:W4:Y:S04]  /*78af0*/  LDL.LU R12, [R1+0x3d34] ;  /* 0x003d3400010c7983 */ /* 0x000f280000300800 */
[----:B------:R-:W4:Y:S01]  /*78b00*/  LDL.LU R13, [R1+0x3d30] ;  /* 0x003d3000010d7983 */ /* 0x000f220000300800 */
[----:B------:R-:W-:Y:S02]  /*78b10*/  IMAD.MOV.U32 R22, RZ, RZ, R14 ;  /* 0x000000ffff167224 */ /* 0x000fe400078e000e */
[----:B------:R-:W-:Y:S01]  /*78b20*/  IMAD.MOV.U32 R23, RZ, RZ, R15 ;  /* 0x000000ffff177224 */ /* 0x000fe200078e000f */
[----:B------:R-:W4:Y:S04]  /*78b30*/  LDL.LU R14, [R1+0x3d2c] ;  /* 0x003d2c00010e7983 */ /* 0x000f280000300800 */
[----:B------:R-:W4:Y:S01]  /*78b40*/  LDL.LU R15, [R1+0x3d28] ;  /* 0x003d2800010f7983 */ /* 0x000f220000300800 */
[----:B---3--:R-:W-:Y:S03]  /*78b50*/  HMMA.16816.F32 R4, R24, R2, R4 ;  /* 0x000000021804723c */ /* 0x008fe60000001804 */
[----:B------:R-:W3:-:S15]  /*78b60*/  LDL R3, [R1+0x318] ;  /* 0x0003180001037983 */ /* 0x000ede0000100800 */
[----:B------:R-:W-:Y:S01]  /*78b70*/  NOP ;  /* 0x0000000000007918 */ /* 0x000fe20000000000 */
[----:B------:R0:W-:Y:S04]  /*78b80*/  STL.64 [R1], R4 ;  /* 0x0000000401007387 */ /* 0x0001e80000100a00 */
[----:B------:R1:W-:Y:S04]  /*78b90*/  STL.64 [R1+0x8], R6 ;  /* 0x0000080601007387 */ /* 0x0003e80000100a00 */
[----:B0-----:R-:W5:Y:S04]  /*78ba0*/  LDL R4, [R1+0x368] ;  /* 0x0003680001047983 */ /* 0x001f680000100800 */
[----:B------:R-:W2:Y:S04]  /*78bb0*/  LDL R5, [R1+0x36c] ;  /* 0x00036c0001057983 */ /* 0x000ea80000100800 */
[----:B-1----:R-:W2:Y:S04]  /*78bc0*/  LDL R6, [R1+0x378] ;  /* 0x0003780001067983 */ /* 0x002ea80000100800 */
[----:B------:R-:W2:Y:S01]  /*78bd0*/  LDL R7, [R1+0x37c] ;  /* 0x00037c0001077983 */ /* 0x000ea20000100800 */
[----:B---3--:R-:W-:-:S02]  /*78be0*/  F2FP.F16.E4M3.UNPACK_B R2, R3 ;  /* 0x00000003ff02723e */ /* 0x008fc400020006ff */
[----:B------:R-:W-:-:S07]  /*78bf0*/  F2FP.F16.E4M3.UNPACK_B R3, R0 ;  /* 0x00000000ff03723e */ /* 0x000fce00020006ff */
[----:B------:R-:W-:-:S15]  /*78c00*/  HMMA.16816.F32 R8, R24, R2, R8 ;  /* 0x000000021808723c */ /* 0x000fde0000001808 */
[----:B------:R-:W-:-:S04]  /*78c10*/  NOP ;  /* 0x0000000000007918 */ /* 0x000fc80000000000 */
[----:B------:R-:W-:Y:S04]  /*78c20*/  STL.64 [R1+0x40], R8 ;  /* 0x0000400801007387 */ /* 0x000fe80000100a00 */
[----:B------:R0:W-:Y:S04]  /*78c30*/  STL.64 [R1+0x48], R10 ;  /* 0x0000480a01007387 */ /* 0x0001e80000100a00 */
[----:B0-----:R-:W3:Y:S04]  /*78c40*/  LDL.LU.64 R10, [R1+0x3d20] ;  /* 0x003d2000010a7983 */ /* 0x001ee80000300a00 */
[----:B------:R-:W3:Y:S04]  /*78c50*/  LDL.LU.64 R8, [R1+0x3d18] ;  /* 0x003d180001087983 */ /* 0x000ee80000300a00 */
[----:B------:R-:W2:Y:S04]  /*78c60*/  LDL R2, [R1+0x328] ;  /* 0x0003280001027983 */ /* 0x000ea80000100800 */
[----:B------:R-:W3:Y:S04]  /*78c70*/  LDL R3, [R1+0x32c] ;  /* 0x00032c0001037983 */ /* 0x000ee80000100800 */
[----:B------:R-:W4:Y:S01]  /*78c80*/  LDL.LU R0, [R1+0x3dc] ;  /* 0x0003dc0001007983 */ /* 0x000f220000300800 */
[----:B--2---:R-:W-:-:S02]  /*78c90*/  F2FP.F16.E4M3.UNPACK_B R2, R2 ;  /* 0x00000002ff02723e */ /* 0x004fc400020006ff */
[----:B---3--:R-:W-:-:S07]  /*78ca0*/  F2FP.F16.E4M3.UNPACK_B R3, R3 ;  /* 0x00000003ff03723e */ /* 0x008fce00020006ff */
[----:B------:R-:W-:-:S15]  /*78cb0*/  HMMA.16816.F32 R8, R24, R2, R8 ;  /* 0x000000021808723c */ /* 0x000fde0000001808 */
[----:B------:R-:W-:-:S04]  /*78cc0*/  NOP ;  /* 0x0000000000007918 */ /* 0x000fc80000000000 */
[----:B------:R0:W-:Y:S04]  /*78cd0*/  STL.64 [R1+0x30], R8 ;  /* 0x0000300801007387 */ /* 0x0001e80000100a00 */
[----:B------:R1:W-:Y:S04]  /*78ce0*/  STL.64 [R1+0x38], R10 ;  /* 0x0000380a01007387 */ /* 0x0003e80000100a00 */
[----:B0-----:R-:W2:Y:S04]  /*78cf0*/  LDL R8, [R1+0x338] ;  /* 0x0003380001087983 */ /* 0x001ea80000100800 */
[----:B------:R-:W3:Y:S04]  /*78d00*/  LDL R9, [R1+0x33c] ;  /* 0x00033c0001097983 */ /* 0x000ee80000100800 */
[----:B-1----:R-:W4:Y:S04]  /*78d10*/  LDL R10, [R1+0x348] ;  /* 0x00034800010a7983 */ /* 0x002f280000100800 */
[----:B------:R-:W5:Y:S01]  /*78d20*/  LDL R11, [R1+0x34c] ;  /* 0x00034c00010b7983 */ /* 0x000f620000100800 */
[----:B--2---:R-:W-:-:S02]  /*78d30*/  F2FP.F16.E4M3.UNPACK_B R2, R8 ;  /* 0x00000008ff02723e */ /* 0x004fc400020006ff */
[----:B---3--:R-:W-:-:S07]  /*78d40*/  F2FP.F16.E4M3.UNPACK_B R3, R9 ;  /* 0x00000009ff03723e */ /* 0x008fce00020006ff */
[----:B----4-:R-:W-:Y:S01]  /*78d50*/  HMMA.16816.F32 R12, R24, R2, R12 ;  /* 0x00000002180c723c */ /* 0x010fe2000000180c */
[----:B------:R-:W-:Y:S02]  /*78d60*/  F2FP.F16.E4M3.UNPACK_B R2, R10 ;  /* 0x0000000aff02723e */ /* 0x000fe400020006ff */
[----:B-----5:R-:W-:-:S07]  /*78d70*/  F2FP.F16.E4M3.UNPACK_B R3, R11 ;  /* 0x0000000bff03723e */ /* 0x020fce00020006ff */
[----:B------:R-:W-:Y:S09]  /*78d80*/  HMMA.16816.F32 R16, R24, R2, R16 ;  /* 0x000000021810723c */ /* 0x000ff20000001810 */
[----:B------:R0:W-:Y:S04]  /*78d90*/  STL.64 [R1+0x20], R12 ;  /* 0x0000200c01007387 */ /* 0x0001e80000100a00 */
[----:B------:R1:W-:Y:S04]  /*78da0*/  STL.64 [R1+0x28], R14 ;  /* 0x0000280e01007387 */ /* 0x0003e80000100a00 */
[----:B0-----:R-:W2:Y:S04]  /*78db0*/  LDL.LU R12, [R1+0x70] ;  /* 0x00007000010c7983 */ /* 0x001ea80000300800 */
[----:B------:R-:W2:Y:S04]  /*78dc0*/  LDL.LU R13, [R1+0x74] ;  /* 0x00007400010d7983 */ /* 0x000ea80000300800 */
[----:B-1----:R-:W2:Y:S04]  /*78dd0*/  LDL.LU R14, [R1+0x78] ;  /* 0x00007800010e7983 */ /* 0x002ea80000300800 */
[----:B------:R-:W2:Y:S04]  /*78de0*/  LDL.LU R15, [R1+0x7c] ;  /* 0x00007c00010f7983 */ /* 0x000ea80000300800 */
[----:B------:R-:W3:Y:S04]  /*78df0*/  LDL.LU R8, [R1+0xc0] ;  /* 0x0000c00001087983 */ /* 0x000ee80000300800 */
[----:B------:R-:W3:Y:S04]  /*78e00*/  LDL.LU R9, [R1+0xc4] ;  /* 0x0000c40001097983 */ /* 0x000ee80000300800 */
[----:B------:R-:W3:Y:S04]  /*78e10*/  LDL.LU R10, [R1+0xc8] ;  /* 0x0000c800010a7983 */ /* 0x000ee80000300800 */
[----:B------:R-:W3:Y:S04]  /*78e20*/  LDL.LU R11, [R1+0xcc] ;  /* 0x0000cc00010b7983 */ /* 0x000ee80000300800 */
[----:B------:R-:W4:Y:S04]  /*78e30*/  LDL R2, [R1+0x358] ;  /* 0x0003580001027983 */ /* 0x000f280000100800 */
[----:B------:R-:W5:Y:S04]  /*78e40*/  LDL R3, [R1+0x35c] ;  /* 0x00035c0001037983 */ /* 0x000f680000100800 */
[----:B------:R0:W-:Y:S04]  /*78e50*/  STL.64 [R1+0x10], R16 ;  /* 0x0000101001007387 */ /* 0x0001e80000100a00 */
[----:B------:R1:W-:Y:S04]  /*78e60*/  STL.64 [R1+0x18], R18 ;  /* 0x0000181201007387 */ /* 0x0003e80000100a00 */
[----:B0-----:R-:W3:Y:S04]  /*78e70*/  LDL.LU R16, [R1+0x80] ;  /* 0x0000800001107983 */ /* 0x001ee80000300800 */
[----:B------:R-:W3:Y:S04]  /*78e80*/  LDL.LU R17, [R1+0x84] ;  /* 0x0000840001117983 */ /* 0x000ee80000300800 */
[----:B-1----:R-:W3:Y:S04]  /*78e90*/  LDL.LU R18, [R1+0x88] ;  /* 0x0000880001127983 */ /* 0x002ee80000300800 */
[----:B------:R-:W3:Y:S01]  /*78ea0*/  LDL.LU R19, [R1+0x8c] ;  /* 0x00008c0001137983 */ /* 0x000ee20000300800 */
[----:B----4-:R-:W-:-:S02]  /*78eb0*/  F2FP.F16.E4M3.UNPACK_B R2, R2 ;  /* 0x00000002ff02723e */ /* 0x010fc400020006ff */
[----:B-----5:R-:W-:-:S07]  /*78ec0*/  F2FP.F16.E4M3.UNPACK_B R3, R3 ;  /* 0x00000003ff03723e */ /* 0x020fce00020006ff */
[----:B--2---:R-:W-:Y:S01]  /*78ed0*/  HMMA.16816.F32 R12, R24, R2, R12 ;  /* 0x00000002180c723c */ /* 0x004fe2000000180c */
[----:B------:R-:W-:Y:S02]  /*78ee0*/  F2FP.F16.E4M3.UNPACK_B R2, R4 ;  /* 0x00000004ff02723e */ /* 0x000fe400020006ff */
[----:B------:R-:W-:-:S07]  /*78ef0*/  F2FP.F16.E4M3.UNPACK_B R3, R5 ;  /* 0x00000005ff03723e */ /* 0x000fce00020006ff */
[----:B---3--:R-:W-:Y:S01]  /*78f00*/  HMMA.16816.F32 R16, R24, R2, R16 ;  /* 0x000000021810723c */ /* 0x008fe20000001810 */
[----:B------:R-:W-:Y:S02]  /*78f10*/  F2FP.F16.E4M3.UNPACK_B R2, R6 ;  /* 0x00000006ff02723e */ /* 0x000fe400020006ff */
[----:B------:R-:W-:-:S06]  /*78f20*/  F2FP.F16.E4M3.UNPACK_B R3, R7 ;  /* 0x00000007ff03723e */ /* 0x000fcc00020006ff */
[----:B------:R0:W-:Y:S04]  /*78f30*/  STL.64 [R1+0x60], R12 ;  /* 0x0000600c01007387 */ /* 0x0001e80000100a00 */
[----:B------:R1:W-:Y:S01]  /*78f40*/  STL.64 [R1+0x68], R14 ;  /* 0x0000680e01007387 */ /* 0x0003e20000100a00 */
[----:B------:R-:W-:Y:S03]  /*78f50*/  HMMA.16816.F32 R4, R24, R2, R20 ;  /* 0x000000021804723c */ /* 0x000fe60000001814 */
[----:B0-----:R-:W2:Y:S04]  /*78f60*/  LDL.LU R12, [R1+0xf0] ;  /* 0x0000f000010c7983 */ /* 0x001ea80000300800 */
[----:B------:R-:W2:Y:S04]  /*78f70*/  LDL.LU R13, [R1+0xf4] ;  /* 0x0000f400010d7983 */ /* 0x000ea80000300800 */
[----:B-1----:R-:W2:Y:S04]  /*78f80*/  LDL.LU R14, [R1+0xf8] ;  /* 0x0000f800010e7983 */ /* 0x002ea80000300800 */
[----:B------:R-:W2:Y:S04]  /*78f90*/  LDL.LU R15, [R1+0xfc] ;  /* 0x0000fc00010f7983 */ /* 0x000ea80000300800 */
[----:B------:R0:W-:Y:S04]  /*78fa0*/  STL.64 [R1+0x50], R16 ;  /* 0x0000501001007387 */ /* 0x0001e80000100a00 */
[----:B------:R1:W-:Y:S04]  /*78fb0*/  STL.64 [R1+0x58], R18 ;  /* 0x0000581201007387 */ /* 0x0003e80000100a00 */
[----:B------:R-:W3:Y:S04]  /*78fc0*/  LDL R2, [R1+0x388] ;  /* 0x0003880001027983 */ /* 0x000ee80000100800 */
[----:B------:R-:W4:Y:S04]  /*78fd0*/  LDL R3, [R1+0x38c] ;  /* 0x00038c0001037983 */ /* 0x000f280000100800 */
[----:B0-----:R-:W5:Y:S04]  /*78fe0*/  LDL.LU R16, [R1+0x100] ;  /* 0x0001000001107983 */ /* 0x001f680000300800 */
[----:B------:R-:W5:Y:S04]  /*78ff0*/  LDL.LU R17, [R1+0x104] ;  /* 0x0001040001117983 */ /* 0x000f680000300800 */
[----:B-1----:R-:W5:Y:S04]  /*79000*/  LDL.LU R18, [R1+0x108] ;  /* 0x0001080001127983 */ /* 0x002f680000300800 */
[----:B------:R-:W5:Y:S04]  /*79010*/  LDL.LU R19, [R1+0x10c] ;  /* 0x00010c0001137983 */ /* 0x000f680000300800 */
[----:B------:R-:W2:Y:S04]  /*79020*/  LDL.LU R20, [R1+0x110] ;  /* 0x0001100001147983 */ /* 0x000ea80000300800 */
[----:B------:R-:W2:Y:S04]  /*79030*/  LDL.LU R21, [R1+0x114] ;  /* 0x0001140001157983 */ /* 0x000ea80000300800 */
[----:B------:R-:W2:Y:S04]  /*79040*/  LDL.LU R22, [R1+0x118] ;  /* 0x0001180001167983 */ /* 0x000ea80000300800 */
[----:B------:R-:W2:Y:S04]  /*79050*/  LDL.LU R23, [R1+0x11c] ;  /* 0x00011c0001177983 */ /* 0x000ea80000300800 */
[----:B------:R-:W-:Y:S04]  /*79060*/  STL.64 [R1+0x3bc8], R6 ;  /* 0x003bc80601007387 */ /* 0x000fe80000100a00 */
[----:B------:R0:W-:Y:S04]  /*79070*/  STL.64 [R1+0x3bc0], R4 ;  /* 0x003bc00401007387 */ /* 0x0001e80000100a00 */
[----:B0-----:R-:W2:Y:S04]  /*79080*/  LDL.LU R4, [R1+0x140] ;  /* 0x0001400001047983 */ /* 0x001ea80000300800 */
[----:B------:R-:W2:Y:S04]  /*79090*/  LDL.LU R5, [R1+0x144] ;  /* 0x0001440001057983 */ /* 0x000ea80000300800 */
[----:B------:R-:W2:Y:S04]  /*790a0*/  LDL.LU R6, [R1+0x148] ;  /* 0x0001480001067983 */ /* 0x000ea80000300800 */
[----:B------:R-:W2:Y:S01]  /*790b0*/  LDL.LU R7, [R1+0x14c] ;  /* 0x00014c0001077983 */ /* 0x000ea20000300800 */
[----:B---3--:R-:W-:-:S02]  /*790c0*/  F2FP.F16.E4M3.UNPACK_B R2, R2 ;  /* 0x00000002ff02723e */ /* 0x008fc400020006ff */
[----:B----4-:R-:W-:-:S07]  /*790d0*/  F2FP.F16.E4M3.UNPACK_B R3, R3 ;  /* 0x00000003ff03723e */ /* 0x010fce00020006ff */
[----:B------:R-:W-:Y:S01]  /*790e0*/  HMMA.16816.F32 R8, R24, R2, R8 ;  /* 0x000000021808723c */ /* 0x000fe20000001808 */
[----:B------:R-:W3:Y:S04]  /*790f0*/  LDL R2, [R1+0x398] ;  /* 0x0003980001027983 */ /* 0x000ee80000100800 */
[----:B------:R-:W4:-:S14]  /*79100*/  LDL R3, [R1+0x39c] ;  /* 0x00039c0001037983 */ /* 0x000f1c0000100800 */
[----:B------:R0:W-:Y:S04]  /*79110*/  STL.64 [R1+0x3bd8], R10 ;  /* 0x003bd80a01007387 */ /* 0x0001e80000100a00 */
[----:B0-----:R-:W5:Y:S04]  /*79120*/  LDL R10, [R1+0x3cc] ;  /* 0x0003cc00010a7983 */ /* 0x001f680000100800 */
[----:B------:R-:W5:Y:S04]  /*79130*/  LDL R11, [R1+0x3d8] ;  /* 0x0003d800010b7983 */ /* 0x000f680000100800 */
[----:B------:R0:W-:Y:S04]  /*79140*/  STL.64 [R1+0x3bd0], R8 ;  /* 0x003bd00801007387 */ /* 0x0001e80000100a00 */
[----:B0-----:R-:W5:Y:S04]  /*79150*/  LDL R8, [R1+0x3bc] ;  /* 0x0003bc0001087983 */ /* 0x001f680000100800 */
[----:B------:R-:W5:Y:S01]  /*79160*/  LDL R9, [R1+0x3c8] ;  /* 0x0003c80001097983 */ /* 0x000f620000100800 */
[----:B---3--:R-:W-:-:S02]  /*79170*/  F2FP.F16.E4M3.UNPACK_B R2, R2 ;  /* 0x00000002ff02723e */ /* 0x008fc400020006ff */
[----:B----4-:R-:W-:-:S07]  /*79180*/  F2FP.F16.E4M3.UNPACK_B R3, R3 ;  /* 0x00000003ff03723e */ /* 0x010fce00020006ff */
[----:B--2---:R-:W-:Y:S01]  /*79190*/  HMMA.16816.F32 R12, R24, R2, R12 ;  /* 0x00000002180c723c */ /* 0x004fe2000000180c */
[----:B------:R-:W2:Y:S04]  /*791a0*/  LDL R2, [R1+0x3a8] ;  /* 0x0003a80001027983 */ /* 0x000ea80000100800 */
[----:B------:R-:W3:-:S14]  /*791b0*/  LDL R3, [R1+0x3ac] ;  /* 0x0003ac0001037983 */ /* 0x000edc0000100800 */
[----:B------:R-:W-:Y:S04]  /*791c0*/  STL.64 [R1+0x3be8], R14 ;  /* 0x003be80e01007387 */ /* 0x000fe80000100a00 */
[----:B------:R0:W-:Y:S04]  /*791d0*/  STL.64 [R1+0x3be0], R12 ;  /* 0x003be00c01007387 */ /* 0x0001e80000100a00 */
[----:B0-----:R-:W4:Y:S04]  /*791e0*/  LDL.LU R12, [R1+0x130] ;  /* 0x00013000010c7983 */ /* 0x001f280000300800 */
[----:B------:R-:W4:Y:S04]  /*791f0*/  LDL.LU R13, [R1+0x134] ;  /* 0x00013400010d7983 */ /* 0x000f280000300800 */
[----:B------:R-:W4:Y:S04]  /*79200*/  LDL.LU R14, [R1+0x138] ;  /* 0x00013800010e7983 */ /* 0x000f280000300800 */
[----:B------:R-:W4:Y:S01]  /*79210*/  LDL.LU R15, [R1+0x13c] ;  /* 0x00013c00010f7983 */ /* 0x000f220000300800 */
[----:B--2---:R-:W-:-:S02]  /*79220*/  F2FP.F16.E4M3.UNPACK_B R2, R2 ;  /* 0x00000002ff02723e */ /* 0x004fc400020006ff */
[----:B---3--:R-:W-:-:S07]  /*79230*/  F2FP.F16.E4M3.UNPACK_B R3, R3 ;  /* 0x00000003ff03723e */ /* 0x008fce00020006ff */
[----:B-----5:R-:W-:Y:S01]  /*79240*/  HMMA.16816.F32 R16, R24, R2, R16 ;  /* 0x000000021810723c */ /* 0x020fe20000001810 */
[----:B------:R-:W2:-:S15]  /*79250*/  LDL R3, [R1+0x3b8] ;  /* 0x0003b80001037983 */ /* 0x000e9e0000100800 */
[----:B------:R-:W-:-:S03]  /*79260*/  NOP ;  /* 0x0000000000007918 */ /* 0x000fc60000000000 */
[----:B------:R-:W-:Y:S04]  /*79270*/  STL [R1+0x3bbc], R16 ;  /* 0x003bbc1001007387 */ /* 0x000fe80000100800 */
[----:B------:R-:W-:Y:S04]  /*79280*/  STL [R1+0x3bb8], R17 ;  /* 0x003bb81101007387 */ /* 0x000fe80000100800 */
[----:B------:R-:W-:Y:S04]  /*79290*/  STL [R1+0x3bb4], R18 ;  /* 0x003bb41201007387 */ /* 0x000fe80000100800 */
[----:B------:R-:W-:Y:S01]  /*792a0*/  STL [R1+0x3bb0], R19 ;  /* 0x003bb01301007387 */ /* 0x000fe20000100800 */
[----:B--2---:R-:W-:-:S02]  /*792b0*/  F2FP.F16.E4M3.UNPACK_B R2, R3 ;  /* 0x00000003ff02723e */ /* 0x004fc400020006ff */
[----:B------:R-:W-:-:S07]  /*792c0*/  F2FP.F16.E4M3.UNPACK_B R3, R8 ;  /* 0x00000008ff03723e */ /* 0x000fce00020006ff */
[----:B------:R-:W-:Y:S01]  /*792d0*/  HMMA.16816.F32 R20, R24, R2, R20 ;  /* 0x000000021814723c */ /* 0x000fe20000001814 */
[----:B------:R-:W-:Y:S02]  /*792e0*/  F2FP.F16.E4M3.UNPACK_B R2, R9 ;  /* 0x00000009ff02723e */ /* 0x000fe400020006ff */
[----:B------:R-:W-:-:S07]  /*792f0*/  F2FP.F16.E4M3.UNPACK_B R3, R10 ;  /* 0x0000000aff03723e */ /* 0x000fce00020006ff */
[----:B----4-:R-:W-:Y:S01]  /*79300*/  HMMA.16816.F32 R12, R24, R2, R12 ;  /* 0x00000002180c723c */ /* 0x010fe2000000180c */
[----:B------:R-:W-:Y:S02]  /*79310*/  IMAD.MOV.U32 R9, RZ, RZ, R28 ;  /* 0x000000ffff097224 */ /* 0x000fe400078e001c */
[----:B------:R-:W-:-:S06]  /*79320*/  IMAD.MOV.U32 R10, RZ, RZ, R29 ;  /* 0x000000ffff0a7224 */ /* 0x000fcc00078e001d */
[----:B------:R-:W-:Y:S04]  /*79330*/  STL [R1+0x3bac], R20 ;  /* 0x003bac1401007387 */ /* 0x000fe80000100800 */
[----:B------:R-:W-:Y:S04]  /*79340*/  STL [R1+0x3ba8], R21 ;  /* 0x003ba81501007387 */ /* 0x000fe80000100800 */
[----:B------:R-:W-:Y:S04]  /*79350*/  STL [R1+0x3ba4], R22 ;  /* 0x003ba41601007387 */ /* 0x000fe80000100800 */
[----:B------:R-:W-:Y:S01]  /*79360*/  STL [R1+0x3ba0], R23 ;  /* 0x003ba01701007387 */ /* 0x000fe20000100800 */
[----:B------:R-:W-:-:S03]  /*79370*/  F2FP.F16.E4M3.UNPACK_B R2, R11 ;  /* 0x0000000bff02723e */ /* 0x000fc600020006ff */
[----:B------:R-:W-:Y:S04]  /*79380*/  STL.64 [R1+0x80], R12 ;  /* 0x0000800c01007387 */ /* 0x000fe80000100a00 */
[----:B------:R-:W-:Y:S04]  /*79390*/  STL.64 [R1+0x88], R14 ;  /* 0x0000880e01007387 */ /* 0x000fe80000100a00 */
[----:B------:R-:W-:Y:S04]  /*793a0*/  STL [R1+0x3b9c], R0 ;  /* 0x003b9c0001007387 */ /* 0x000fe80000100800 */
[----:B------:R-:W2:Y:S04]  /*793b0*/  LDL.LU R8, [R1+0x180] ;  /* 0x0001800001087983 */ /* 0x000ea80000300800 */
[----:B------:R-:W3:Y:S04]  /*793c0*/  LDL.LU R28, [R1+0x3d14] ;  /* 0x003d1400011c7983 */ /* 0x000ee80000300800 */
[----:B------:R-:W4:Y:S04]  /*793d0*/  LDL.LU R29, [R1+0x3d10] ;  /* 0x003d1000011d7983 */ /* 0x000f280000300800 */
[----:B------:R-:W5:Y:S01]  /*793e0*/  LDL.LU R11, [R1+0x18c] ;  /* 0x00018c00010b7983 */ /* 0x000f620000300800 */
[----:B------:R-:W-:-:S03]  /*793f0*/  F2FP.F16.E4M3.UNPACK_B R3, R0 ;  /* 0x00000000ff03723e */ /* 0x000fc600020006ff */
[----:B-----5:R-:W-:Y:S04]  /*79400*/  STL.64 [R1+0x3cd0], R10 ;  /* 0x003cd00a01007387 */ /* 0x020fe80000100a00 */
[----:B--2---:R0:W-:Y:S04]  /*79410*/  STL.64 [R1+0x3cc8], R8 ;  /* 0x003cc80801007387 */ /* 0x0041e80000100a00 */
[----:B0-----:R-:W2:Y:S04]  /*79420*/  LDL.LU R8, [R1+0x190] ;  /* 0x0001900001087983 */ /* 0x001ea80000300800 */
[----:B------:R-:W2:Y:S01]  /*79430*/  LDL.LU R9, [R1+0x194] ;  /* 0x0001940001097983 */ /* 0x000ea20000300800 */
[----:B---3--:R-:W-:-:S02]  /*79440*/  IMAD.MOV.U32 R10, RZ, RZ, R28 ;  /* 0x000000ffff0a7224 */ /* 0x008fc400078e001c */
[----:B----4-:R-:W-:Y:S01]  /*79450*/  IMAD.MOV.U32 R11, RZ, RZ, R29 ;  /* 0x000000ffff0b7224 */ /* 0x010fe200078e001d */
[----:B------:R-:W3:Y:S04]  /*79460*/  LDL.LU R28, [R1+0x3d0c] ;  /* 0x003d0c00011c7983 */ /* 0x000ee80000300800 */
[----:B------:R-:W4:Y:S04]  /*79470*/  LDL.LU R29, [R1+0x3d08] ;  /* 0x003d0800011d7983 */ /* 0x000f280000300800 */
[----:B------:R-:W5:Y:S04]  /*79480*/  LDL.LU R16, [R1+0x150] ;  /* 0x0001500001107983 */ /* 0x000f680000300800 */
[----:B------:R-:W5:Y:S04]  /*79490*/  LDL.LU R17, [R1+0x154] ;  /* 0x0001540001117983 */ /* 0x000f680000300800 */
[----:B------:R-:W5:Y:S01]  /*794a0*/  LDL.LU R18, [R1+0x158] ;  /* 0x0001580001127983 */ /* 0x000f620000300800 */
[----:B------:R-:W-:Y:S03]  /*794b0*/  HMMA.16816.F32 R4, R24, R2, R4 ;  /* 0x000000021804723c */ /* 0x000fe60000001804 */
[----:B------:R-:W5:Y:S04]  /*794c0*/  LDL.LU R19, [R1+0x15c] ;  /* 0x00015c0001137983 */ /* 0x000f680000300800 */
[----:B------:R-:W3:Y:S04]  /*794d0*/  LDL R2, [R1+0x3e8] ;  /* 0x0003e80001027983 */ /* 0x000ee80000100800 */
[----:B------:R-:W4:Y:S04]  /*794e0*/  LDL R3, [R1+0x3ec] ;  /* 0x0003ec0001037983 */ /* 0x000f280000100800 */
[----:B------:R-:W-:Y:S04]  /*794f0*/  STL.64 [R1+0x3ce0], R10 ;  /* 0x003ce00a01007387 */ /* 0x000fe80000100a00 */
[----:B--2---:R0:W-:Y:S04]  /*79500*/  STL.64 [R1+0x3cd8], R8 ;  /* 0x003cd80801007387 */ /* 0x0041e80000100a00 */
[----:B0-----:R-:W2:Y:S04]  /*79510*/  LDL.LU R8, [R1+0x1a0] ;  /* 0x0001a00001087983 */ /* 0x001ea80000300800 */
[----:B------:R-:W2:Y:S04]  /*79520*/  LDL.LU R9, [R1+0x1a4] ;  /* 0x0001a40001097983 */ /* 0x000ea80000300800 */
[----:B------:R-:W2:Y:S04]  /*79530*/  LDL.LU R10, [R1+0x1a8] ;  /* 0x0001a800010a7983 */ /* 0x000ea80000300800 */
[----:B------:R-:W2:Y:S01]  /*79540*/  LDL.LU R11, [R1+0x1ac] ;  /* 0x0001ac00010b7983 */ /* 0x000ea20000300800 */
[----:B---3--:R-:W-:-:S02]  /*79550*/  F2FP.F16.E4M3.UNPACK_B R2, R2 ;  /* 0x00000002ff02723e */ /* 0x008fc400020006ff */
[----:B----4-:R-:W-:Y:S01]  /*79560*/  F2FP.F16.E4M3.UNPACK_B R3, R3 ;  /* 0x00000003ff03723e */ /* 0x010fe200020006ff */
[----:B--2---:R-:W-:Y:S04]  /*79570*/  STL.64 [R1+0x3cf0], R10 ;  /* 0x003cf00a01007387 */ /* 0x004fe80000100a00 */
[----:B------:R0:W-:Y:S04]  /*79580*/  STL.64 [R1+0x3ce8], R8 ;  /* 0x003ce80801007387 */ /* 0x0001e80000100a00 */
[----:B0-----:R-:W2:Y:S04]  /*79590*/  LDL.LU R8, [R1+0x170] ;  /* 0x0001700001087983 */ /* 0x001ea80000300800 */
[----:B------:R-:W2:Y:S01]  /*795a0*/  LDL.LU R9, [R1+0x174] ;  /* 0x0001740001097983 */ /* 0x000ea20000300800 */
[----:B------:R-:W-:-:S02]  /*795b0*/  IMAD.MOV.U32 R10, RZ, RZ, R29 ;  /* 0x000000ffff0a7224 */ /* 0x000fc400078e001d */
[----:B------:R-:W-:-:S05]  /*795c0*/  IMAD.MOV.U32 R11, RZ, RZ, R28 ;  /* 0x000000ffff0b7224 */ /* 0x000fca00078e001c */
[----:B------:R-:W-:Y:S01]  /*795d0*/  STL.64 [R1+0x3d00], R10 ;  /* 0x003d000a01007387 */ /* 0x000fe20000100a00 */
[----:B------:R-:W-:Y:S02]  /*795e0*/  IMAD.MOV.U32 R20, RZ, RZ, R4 ;  /* 0x000000ffff147224 */ /* 0x000fe400078e0004 */
[----:B------:R-:W-:Y:S02]  /*795f0*/  IMAD.MOV.U32 R22, RZ, RZ, R6 ;  /* 0x000000ffff167224 */ /* 0x000fe400078e0006 */
[----:B------:R-:W-:Y:S02]  /*79600*/  IMAD.MOV.U32 R23, RZ, RZ, R7 ;  /* 0x000000ffff177224 */ /* 0x000fe400078e0007 */
[----:B------:R-:W-:Y:S01]  /*79610*/  IMAD.MOV.U32 R21, RZ, RZ, R5 ;  /* 0x000000ffff157224 */ /* 0x000fe200078e0005 */
[----:B--2---:R5:W-:Y:S04]  /*79620*/  STL.64 [R1+0x3cf8], R8 ;  /* 0x003cf80801007387 */ /* 0x004be80000100a00 */
[----:B------:R-:W2:Y:S04]  /*79630*/  LDL R0, [R1+0x41c] ;  /* 0x00041c0001007983 */ /* 0x000ea80000100800 */
[----:B------:R-:W3:Y:S04]  /*79640*/  LDL R12, [R1+0x428] ;  /* 0x00042800010c7983 */ /* 0x000ee80000100800 */
[----:B------:R-:W4:Y:S04]  /*79650*/  LDL R13, [R1+0x42c] ;  /* 0x00042c00010d7983 */ /* 0x000f280000100800 */
        /* <DEDUP_REMOVED lines=8> */
[----:B-----5:R-:W-:Y:S03]  /*796e0*/  HMMA.16816.F32 R8, R24, R2, R16 ;  /* 0x000000021808723c */ /* 0x020fe60000001810 */
[----:B------:R-:W-:Y:S04]  /*796f0*/  STL.64 [R1+0x3bf8], R22 ;  /* 0x003bf81601007387 */ /* 0x000fe80000100a00 */
[----:B------:R0:W-:Y:S04]  /*79700*/  STL.64 [R1+0x3bf0], R20 ;  /* 0x003bf01401007387 */ /* 0x0001e80000100a00 */
[----:B0-----:R-:W5:Y:S04]  /*79710*/  LDL.LU R20, [R1+0x1b0] ;  /* 0x0001b00001147983 */ /* 0x001f680000300800 */
[----:B------:R-:W5:Y:S04]  /*79720*/  LDL.LU R21, [R1+0x1b4] ;  /* 0x0001b40001157983 */ /* 0x000f680000300800 */
[----:B------:R-:W5:Y:S04]  /*79730*/  LDL.LU R22, [R1+0x1b8] ;  /* 0x0001b80001167983 */ /* 0x000f680000300800 */
[----:B------:R-:W5:Y:S01]  /*79740*/  LDL.LU R23, [R1+0x1bc] ;  /* 0x0001bc0001177983 */ /* 0x000f620000300800 */
[----:B------:R-:W-:-:S02]  /*79750*/  IMAD.MOV.U32 R18, RZ, RZ, R10 ;  /* 0x000000ffff127224 */ /* 0x000fc400078e000a */
[----:B------:R-:W-:Y:S02]  /*79760*/  IMAD.MOV.U32 R19, RZ, RZ, R11 ;  /* 0x000000ffff137224 */ /* 0x000fe400078e000b */
[----:B------:R-:W-:Y:S02]  /*79770*/  IMAD.MOV.U32 R16, RZ, RZ, R8 ;  /* 0x000000ffff107224 */ /* 0x000fe400078e0008 */
[----:B------:R-:W-:Y:S01]  /*79780*/  IMAD.MOV.U32 R17, RZ, RZ, R9 ;  /* 0x000000ffff117224 */ /* 0x000fe200078e0009 */
[----:B------:R-:W2:Y:S04]  /*79790*/  LDL.LU.64 R10, [R1+0x3d00] ;  /* 0x003d0000010a7983 */ /* 0x000ea80000300a00 */
[----:B------:R-:W2:Y:S04]  /*797a0*/  LDL.LU.64 R8, [R1+0x3cf8] ;  /* 0x003cf80001087983 */ /* 0x000ea80000300a00 */
[----:B------:R-:W2:Y:S04]  /*797b0*/  LDL R2, [R1+0x3f8] ;  /* 0x0003f80001027983 */ /* 0x000ea80000100800 */
[----:B------:R-:W3:Y:S04]  /*797c0*/  LDL R3, [R1+0x3fc] ;  /* 0x0003fc0001037983 */ /* 0x000ee80000100800 */
[----:B------:R0:W-:Y:S04]  /*797d0*/  STL.64 [R1+0x3c08], R18 ;  /* 0x003c081201007387 */ /* 0x0001e80000100a00 */
[----:B0-----:R-:W4:Y:S04]  /*797e0*/  LDL R18, [R1+0x438] ;  /* 0x0004380001127983 */ /* 0x001f280000100800 */
[----:B------:R-:W4:Y:S04]  /*797f0*/  LDL R19, [R1+0x43c] ;  /* 0x00043c0001137983 */ /* 0x000f280000100800 */
[----:B------:R0:W-:Y:S04]  /*79800*/  STL.64 [R1+0x3c00], R16 ;  /* 0x003c001001007387 */ /* 0x0001e80000100a00 */
[----:B0-----:R-:W4:Y:S04]  /*79810*/  LDL R16, [R1+0x408] ;  /* 0x0004080001107983 */ /* 0x001f280000100800 */
[----:B------:R-:W4:Y:S01]  /*79820*/  LDL R17, [R1+0x40c] ;  /* 0x00040c0001117983 */ /* 0x000f220000100800 */
[----:B--2---:R-:W-:-:S02]  /*79830*/  F2FP.F16.E4M3.UNPACK_B R2, R2 ;  /* 0x00000002ff02723e */ /* 0x004fc400020006ff */
[----:B---3--:R-:W-:-:S07]  /*79840*/  F2FP.F16.E4M3.UNPACK_B R3, R3 ;  /* 0x00000003ff03723e */ /* 0x008fce00020006ff */
[----:B------:R-:W-:-:S15]  /*79850*/  HMMA.16816.F32 R8, R24, R2, R8 ;  /* 0x000000021808723c */ /* 0x000fde0000001808 */
[----:B------:R-:W-:-:S04]  /*79860*/  NOP ;  /* 0x0000000000007918 */ /* 0x000fc80000000000 */
[----:B------:R-:W-:Y:S04]  /*79870*/  STL.64 [R1+0x110], R8 ;  /* 0x0001100801007387 */ /* 0x000fe80000100a00 */
[----:B------:R0:W-:Y:S04]  /*79880*/  STL.64 [R1+0x118], R10 ;  /* 0x0001180a01007387 */ /* 0x0001e80000100a00 */
[----:B0-----:R-:W2:Y:S04]  /*79890*/  LDL.LU.64 R10, [R1+0x3cf0] ;  /* 0x003cf000010a7983 */ /* 0x001ea80000300a00 */
[----:B------:R-:W2:Y:S04]  /*798a0*/  LDL.LU.64 R8, [R1+0x3ce8] ;  /* 0x003ce80001087983 */ /* 0x000ea80000300a00 */
[----:B------:R-:W3:Y:S02]  /*798b0*/  LDL R3, [R1+0x418] ;  /* 0x0004180001037983 */ /* 0x000ee40000100800 */
[----:B---3--:R-:W-:-:S02]  /*798c0*/  F2FP.F16.E4M3.UNPACK_B R2, R3 ;  /* 0x00000003ff02723e */ /* 0x008fc400020006ff */
[----:B------:R-:W-:-:S07]  /*798d0*/  F2FP.F16.E4M3.UNPACK_B R3, R0 ;  /* 0x00000000ff03723e */ /* 0x000fce00020006ff */
[----:B--2---:R-:W-:-:S15]  /*798e0*/  HMMA.16816.F32 R8, R24, R2, R8 ;  /* 0x000000021808723c */ /* 0x004fde0000001808 */
[----:B------:R-:W-:-:S04]  /*798f0*/  NOP ;  /* 0x0000000000007918 */ /* 0x000fc80000000000 */
[----:B------:R-:W-:Y:S04]  /*79900*/  STL.64 [R1+0x230], R8 ;  /* 0x0002300801007387 */ /* 0x000fe80000100a00 */
[----:B------:R0:W-:Y:S01]  /*79910*/  STL [R1+0x238], R10 ;  /* 0x0002380a01007387 */ /* 0x0001e20000100800 */
[----:B------:R-:W-:-:S03]  /*79920*/  IMAD.MOV.U32 R0, RZ, RZ, R11 ;  /* 0x000000ffff007224 */ /* 0x000fc600078e000b */
[----:B0-----:R-:W2:Y:S04]  /*79930*/  LDL.LU.64 R10, [R1+0x3ce0] ;  /* 0x003ce000010a7983 */ /* 0x001ea80000300a00 */
[----:B------:R-:W2:Y:S01]  /*79940*/  LDL.LU.64 R8, [R1+0x3cd8] ;  /* 0x003cd80001087983 */ /* 0x000ea20000300a00 */
[----:B----4-:R-:W-:Y:S02]  /*79950*/  F2FP.F16.E4M3.UNPACK_B R2, R16 ;  /* 0x00000010ff02723e */ /* 0x010fe400020006ff */
[----:B------:R-:W-:Y:S01]  /*79960*/  F2FP.F16.E4M3.UNPACK_B R3, R17 ;  /* 0x00000011ff03723e */ /* 0x000fe200020006ff */
[----:B------:R-:W-:Y:S06]  /*79970*/  STL [R1+0x3cc0], R0 ;  /* 0x003cc00001007387 */ /* 0x000fec0000100800 */
[----:B--2---:R-:W-:-:S15]  /*79980*/  HMMA.16816.F32 R8, R24, R2, R8 ;  /* 0x000000021808723c */ /* 0x004fde0000001808 */
[----:B------:R-:W-:-:S04]  /*79990*/  NOP ;  /* 0x0000000000007918 */ /* 0x000fc80000000000 */
[----:B------:R-:W-:Y:S04]  /*799a0*/  STL.64 [R1+0x150], R8 ;  /* 0x0001500801007387 */ /* 0x000fe80000100a00 */
[----:B------:R0:W-:Y:S04]  /*799b0*/  STL.64 [R1+0x158], R10 ;  /* 0x0001580a01007387 */ /* 0x0001e80000100a00 */
[----:B0-----:R-:W2:Y:S04]  /*799c0*/  LDL.LU.64 R10, [R1+0x3cd0] ;  /* 0x003cd000010a7983 */ /* 0x001ea80000300a00 */
[----:B------:R-:W2:Y:S01]  /*799d0*/  LDL.LU.64 R8, [R1+0x3cc8] ;  /* 0x003cc80001087983 */ /* 0x000ea20000300a00 */
[----:B------:R-:W-:-:S02]  /*799e0*/  F2FP.F16.E4M3.UNPACK_B R2, R18 ;  /* 0x00000012ff02723e */ /* 0x000fc400020006ff */
[----:B------:R-:W-:-:S07]  /*799f0*/  F2FP.F16.E4M3.UNPACK_B R3, R19 ;  /* 0x00000013ff03723e */ /* 0x000fce00020006ff */
[----:B-----5:R-:W-:Y:S01]  /*79a00*/  HMMA.16816.F32 R16, R24, R2, R20 ;  /* 0x000000021810723c */ /* 0x020fe20000001814 */
[----:B------:R-:W-:Y:S02]  /*79a10*/  F2FP.F16.E4M3.UNPACK_B R2, R12 ;  /* 0x0000000cff02723e */ /* 0x000fe400020006ff */
[----:B------:R-:W-:Y:S01]  /*79a20*/  F2FP.F16.E4M3.UNPACK_B R3, R13 ;  /* 0x0000000dff03723e */ /* 0x000fe200020006ff */
[----:B------:R-:W-:Y:S02]  /*79a30*/  IMAD R28, R28, 0x100, R14 ;  /* 0x000001001c1c7824 */ /* 0x000fe400078e020e */
[----:B------:R-:W-:-:S13]  /*79a40*/  IMAD R29, R29, 0x100, R15 ;  /* 0x000001001d1d7824 */ /* 0x000fda00078e020f */
[----:B------:R-:W-:Y:S04]  /*79a50*/  STL.64 [R1+0x220], R16 ;  /* 0x0002201001007387 */ /* 0x000fe80000100a00 */
[----:B------:R-:W-:Y:S04]  /*79a60*/  STL.64 [R1+0x228], R18 ;  /* 0x0002281201007387 */ /* 0x000fe80000100a00 */
[----:B------:R-:W3:Y:S01]  /*79a70*/  LDL.LU R12, [R1+0x120] ;  /* 0x00012000010c7983 */ /* 0x000ee20000300800 */
[----:B--2---:R-:W-:-:S15]  /*79a80*/  HMMA.16816.F32 R8, R24, R2, R8 ;  /* 0x000000021808723c */ /* 0x004fde0000001808 */
[----:B------:R-:W-:-:S04]  /*79a90*/  NOP ;  /* 0x0000000000007918 */ /* 0x000fc80000000000 */
[----:B------:R-:W-:Y:S04]  /*79aa0*/  STL.64 [R1+0x140], R8 ;  /* 0x0001400801007387 */ /* 0x000fe80000100a00 */
[----:B------:R-:W-:Y:S04]  /*79ab0*/  STL.64 [R1+0x148], R10 ;  /* 0x0001480a01007387 */ /* 0x000fe80000100a00 */
[----:B------:R-:W3:Y:S04]  /*79ac0*/  LDL.LU R13, [R1+0x124] ;  /* 0x00012400010d7983 */ /* 0x000ee80000300800 */
[----:B------:R-:W2:Y:S04]  /*79ad0*/  LDL.LU R14, [R1+0x128] ;  /* 0x00012800010e7983 */ /* 0x000ea80000300800 */
[----:B------:R-:W2:Y:S04]  /*79ae0*/  LDL.LU R15, [R1+0x12c] ;  /* 0x00012c00010f7983 */ /* 0x000ea80000300800 */
[----:B--2---:R-:W-:Y:S04]  /*79af0*/  STL.64 [R1+0x3c68], R14 ;  /* 0x003c680e01007387 */ /* 0x004fe80000100a00 */
[----:B---3--:R0:W-:Y:S04]  /*79b00*/  STL.64 [R1+0x3c60], R12 ;  /* 0x003c600c01007387 */ /* 0x0081e80000100a00 */
[----:B------:R-:W2:Y:S04]  /*79b10*/  LDL.LU R20, [R1+0x160] ;  /* 0x0001600001147983 */ /* 0x000ea80000300800 */
[----:B------:R-:W2:Y:S04]  /*79b20*/  LDL.LU R21, [R1+0x164] ;  /* 0x0001640001157983 */ /* 0x000ea80000300800 */
[----:B------:R-:W3:Y:S04]  /*79b30*/  LDL.LU R22, [R1+0x168] ;  /* 0x0001680001167983 */ /* 0x000ee80000300800 */
[----:B------:R-:W3:Y:S04]  /*79b40*/  LDL.LU R23, [R1+0x16c] ;  /* 0x00016c0001177983 */ /* 0x000ee80000300800 */
[----:B---3--:R-:W-:Y:S04]  /*79b50*/  STL.64 [R1+0x3c78], R22 ;  /* 0x003c781601007387 */ /* 0x008fe80000100a00 */
[----:B--2---:R-:W-:Y:S04]  /*79b60*/  STL.64 [R1+0x3c70], R20 ;  /* 0x003c701401007387 */ /* 0x004fe80000100a00 */
        /* <DEDUP_REMOVED lines=16> */
[----:B------:R-:W4:Y:S04]  /*79c70*/  LDL.LU R2, [R1+0x248] ;  /* 0x0002480001027983 */ /* 0x000f280000300800 */
[----:B------:R-:W5:Y:S04]  /*79c80*/  LDL.LU R3, [R1+0x24c] ;  /* 0x00024c0001037983 */ /* 0x000f680000300800 */
[----:B---3--:R-:W-:Y:S04]  /*79c90*/  STL.64 [R1+0x3ca8], R14 ;  /* 0x003ca80e01007387 */ /* 0x008fe80000100a00 */
[----:B--2---:R0:W-:Y:S04]  /*79ca0*/  STL.64 [R1+0x3ca0], R12 ;  /* 0x003ca00c01007387 */ /* 0x0041e80000100a00 */
[----:B0-----:R-:W2:Y:S04]  /*79cb0*/  LDL.LU R12, [R1+0x1f0] ;  /* 0x0001f000010c7983 */ /* 0x001ea80000300800 */
[----:B------:R-:W2:Y:S04]  /*79cc0*/  LDL.LU R13, [R1+0x1f4] ;  /* 0x0001f400010d7983 */ /* 0x000ea80000300800 */
[----:B------:R-:W3:Y:S04]  /*79cd0*/  LDL.LU R14, [R1+0x1f8] ;  /* 0x0001f800010e7983 */ /* 0x000ee80000300800 */
[----:B------:R-:W3:Y:S01]  /*79ce0*/  LDL.LU R15, [R1+0x1fc] ;  /* 0x0001fc00010f7983 */ /* 0x000ee20000300800 */
[----:B------:R-:W-:-:S02]  /*79cf0*/  IMAD R0, R5, 0x100, R4 ;  /* 0x0000010005007824 */ /* 0x000fc400078e0204 */
[----:B------:R-:W-:-:S04]  /*79d00*/  IMAD R4, R7, 0x100, R6 ;  /* 0x0000010007047824 */ /* 0x000fc800078e0206 */
[----:B------:R-:W-:Y:S01]  /*79d10*/  IMAD.MOV.U32 R27, RZ, RZ, R4 ;  /* 0x000000ffff1b7224 */ /* 0x000fe200078e0004 */
[----:B---3--:R-:W-:Y:S04]  /*79d20*/  STL.64 [R1+0x3cb8], R14 ;  /* 0x003cb80e01007387 */ /* 0x008fe80000100a00 */
[----:B--2---:R0:W-:Y:S04]  /*79d30*/  STL.64 [R1+0x3cb0], R12 ;  /* 0x003cb00c01007387 */ /* 0x0041e80000100a00 */
[----:B0-----:R-:W2:Y:S04]  /*79d40*/  LDL.LU R12, [R1+0x1e0] ;  /* 0x0001e000010c7983 */ /* 0x001ea80000300800 */
[----:B------:R-:W2:Y:S04]  /*79d50*/  LDL.LU R13, [R1+0x1e4] ;  /* 0x0001e400010d7983 */ /* 0x000ea80000300800 */
[----:B------:R-:W2:Y:S04]  /*79d60*/  LDL.LU R14, [R1+0x1e8] ;  /* 0x0001e800010e7983 */ /* 0x000ea80000300800 */
[----:B------:R-:W2:Y:S01]  /*79d70*/  LDL.LU R15, [R1+0x1ec] ;  /* 0x0001ec00010f7983 */ /* 0x000ea20000300800 */
[----:B----4-:R-:W-:-:S02]  /*79d80*/  F2FP.F16.E4M3.UNPACK_B R2, R2.H1 ;  /* 0x00000002ff02723e */ /* 0x010fc400030006ff */
[----:B-----5:R-:W-:Y:S02]  /*79d90*/  F2FP.F16.E4M3.UNPACK_B R3, R3.H1 ;  /* 0x00000003ff03723e */ /* 0x020fe400030006ff */
[----:B------:R-:W-:Y:S02]  /*79da0*/  F2FP.F16.E4M3.UNPACK_B R24, R28 ;  /* 0x0000001cff18723e */ /* 0x000fe400020006ff */
[----:B------:R-:W-:Y:S02]  /*79db0*/  F2FP.F16.E4M3.UNPACK_B R26, R29 ;  /* 0x0000001dff1a723e */ /* 0x000fe400020006ff */
[----:B------:R-:W-:Y:S02]  /*79dc0*/  F2FP.F16.E4M3.UNPACK_B R25, R0 ;  /* 0x00000000ff19723e */ /* 0x000fe400020006ff */
[----:B------:R-:W-:Y:S01]  /*79dd0*/  F2FP.F16.E4M3.UNPACK_B R27, R27 ;  /* 0x0000001bff1b723e */ /* 0x000fe200020006ff */
[----:B------:R-:W3:Y:S04]  /*79de0*/  LDL.LU R20, [R1+0x1d0] ;  /* 0x0001d00001147983 */ /* 0x000ee80000300800 */
[----:B------:R-:W3:Y:S04]  /*79df0*/  LDL.LU R21, [R1+0x1d4] ;  /* 0x0001d40001157983 */ /* 0x000ee80000300800 */
[----:B------:R-:W3:Y:S04]  /*79e00*/  LDL.LU R22, [R1+0x1d8] ;  /* 0x0001d80001167983 */ /* 0x000ee80000300800 */
        /* <DEDUP_REMOVED lines=54> */
[----:B------:R-:W-:Y:S01]  /*7a170*/  HMMA.16816.F32 R20, R24, R2, R20 ;  /* 0x000000021814723c */ /* 0x000fe20000001814 */
[----:B----4-:R-:W-:Y:S02]  /*7a180*/  F2FP.F16.E4M3.UNPACK_B R2, R16.H1 ;  /* 0x00000010ff02723e */ /* 0x010fe400030006ff */
[----:B-----5:R-:W-:-:S15]  /*7a190*/  F2FP.F16.E4M3.UNPACK_B R3, R17.H1 ;  /* 0x00000011ff03723e */ /* 0x020fde00030006ff */
[----:B------:R-:W-:Y:S01]  /*7a1a0*/  NOP ;  /* 0x0000000000007918 */ /* 0x000fe20000000000 */
[----:B------:R-:W-:Y:S04]  /*7a1b0*/  STL.64 [R1+0x1d0], R20 ;  /* 0x0001d01401007387 */ /* 0x000fe80000100a00 */
[----:B------:R0:W-:Y:S04]  /*7a1c0*/  STL.64 [R1+0x1d8], R22 ;  /* 0x0001d81601007387 */ /* 0x0001e80000100a00 */
[----:B0-----:R-:W3:Y:S04]  /*7a1d0*/  LDL.LU.64 R22, [R1+0x3c78] ;  /* 0x003c780001167983 */ /* 0x001ee80000300a00 */
[----:B------:R-:W3:Y:S01]  /*7a1e0*/  LDL.LU.64 R20, [R1+0x3c70] ;  /* 0x003c700001147983 */ /* 0x000ee20000300a00 */
[----:B--2---:R-:W-:-:S15]  /*7a1f0*/  HMMA.16816.F32 R12, R24, R2, R12 ;  /* 0x00000002180c723c */ /* 0x004fde000000180c */
[----:B------:R-:W-:-:S04]  /*7a200*/  NOP ;  /* 0x0000000000007918 */ /* 0x000fc80000000000 */
[----:B------:R-:W-:Y:S04]  /*7a210*/  STL.64 [R1+0x1c0], R12 ;  /* 0x0001c00c01007387 */ /* 0x000fe80000100a00 */
[----:B------:R0:W-:Y:S04]  /*7a220*/  STL.64 [R1+0x1c8], R14 ;  /* 0x0001c80e01007387 */ /* 0x0001e80000100a00 */
[----:B0-----:R-:W2:Y:S04]  /*7a230*/  LDL.LU.64 R14, [R1+0x3c68] ;  /* 0x003c6800010e7983 */ /* 0x001ea80000300a00 */
[----:B------:R-:W2:Y:S01]  /*7a240*/  LDL.LU.64 R12, [R1+0x3c60] ;  /* 0x003c6000010c7983 */ /* 0x000ea20000300a00 */
[----:B------:R-:W-:-:S02]  /*7a250*/  F2FP.F16.E4M3.UNPACK_B R2, R18.H1 ;  /* 0x00000012ff02723e */ /* 0x000fc400030006ff */
[----:B------:R-:W-:-:S07]  /*7a260*/  F2FP.F16.E4M3.UNPACK_B R3, R19.H1 ;  /* 0x00000013ff03723e */ /* 0x000fce00030006ff */
[----:B---3--:R-:W-:Y:S01]  /*7a270*/  HMMA.16816.F32 R16, R24, R2, R20 ;  /* 0x000000021810723c */ /* 0x008fe20000001814 */
[----:B------:R-:W-:Y:S02]  /*7a280*/  F2FP.F16.E4M3.UNPACK_B R2, R8.H1 ;  /* 0x00000008ff02723e */ /* 0x000fe400030006ff */
[----:B------:R-:W-:-:S15]  /*7a290*/  F2FP.F16.E4M3.UNPACK_B R3, R9.H1 ;  /* 0x00000009ff03723e */ /* 0x000fde00030006ff */
[----:B------:R-:W-:Y:S01]  /*7a2a0*/  NOP ;  /* 0x0000000000007918 */ /* 0x000fe20000000000 */
[----:B------:R-:W-:Y:S04]  /*7a2b0*/  STL.64 [R1+0x1b0], R16 ;  /* 0x0001b01001007387 */ /* 0x000fe80000100a00 */
[----:B------:R-:W-:Y:S01]  /*7a2c0*/  STL.64 [R1+0x1b8], R18 ;  /* 0x0001b81201007387 */ /* 0x000fe20000100a00 */
[----:B--2---:R-:W-:Y:S01]  /*7a2d0*/  HMMA.16816.F32 R12, R24, R2, R12 ;  /* 0x00000002180c723c */ /* 0x004fe2000000180c */
[----:B------:R-:W-:Y:S02]  /*7a2e0*/  F2FP.F16.E4M3.UNPACK_B R2, R10.H1 ;  /* 0x0000000aff02723e */ /* 0x000fe400030006ff */
[----:B------:R-:W-:-:S07]  /*7a2f0*/  F2FP.F16.E4M3.UNPACK_B R3, R11.H1 ;  /* 0x0000000bff03723e */ /* 0x000fce00030006ff */
[----:B------:R-:W-:Y:S09]  /*7a300*/  HMMA.16816.F32 R4, R24, R2, R4 ;  /* 0x000000021804723c */ /* 0x000ff20000001804 */
[----:B------:R0:W-:Y:S04]  /*7a310*/  STL.64 [R1+0x180], R12 ;  /* 0x0001800c01007387 */ /* 0x0001e80000100a00 */
[----:B------:R1:W-:Y:S04]  /*7a320*/  STL.64 [R1+0x188], R14 ;  /* 0x0001880e01007387 */ /* 0x0003e80000100a00 */
[----:B0-----:R-:W2:Y:S04]  /*7a330*/  LDL.LU R12, [R1+0x10] ;  /* 0x00001000010c7983 */ /* 0x001ea80000300800 */
[----:B------:R-:W-:Y:S04]  /*7a340*/  STL.64 [R1+0x170], R4 ;  /* 0x0001700401007387 */ /* 0x000fe80000100a00 */
[----:B------:R-:W-:Y:S04]  /*7a350*/  STL.64 [R1+0x178], R6 ;  /* 0x0001780601007387 */ /* 0x000fe80000100a00 */
[----:B------:R-:W2:Y:S04]  /*7a360*/  LDL.LU R13, [R1+0x14] ;  /* 0x00001400010d7983 */ /* 0x000ea80000300800 */
[----:B-1----:R-:W3:Y:S04]  /*7a370*/  LDL.LU R14, [R1+0x18] ;  /* 0x00001800010e7983 */ /* 0x002ee80000300800 */
        /* <DEDUP_REMOVED lines=9> */
[----:B0-----:R-:W2:Y:S04]  /*7a410*/  LDL.LU R12, [R1] ;  /* 0x00000000010c7983 */ /* 0x001ea80000300800 */
        /* <DEDUP_REMOVED lines=29> */
[----:B------:R-:W4:Y:S04]  /*7a5f0*/  LDL.LU R20, [R1+0x20] ;  /* 0x0000200001147983 */ /* 0x000f280000300800 */
[----:B------:R-:W4:Y:S04]  /*7a600*/  LDL.LU R21, [R1+0x24] ;  /* 0x0000240001157983 */ /* 0x000f280000300800 */
[----:B------:R-:W4:Y:S04]  /*7a610*/  LDL.LU R22, [R1+0x28] ;  /* 0x0000280001167983 */ /* 0x000f280000300800 */
[----:B------:R-:W4:Y:S04]  /*7a620*/  LDL.LU R23, [R1+0x2c] ;  /* 0x00002c0001177983 */ /* 0x000f280000300800 */
[----:B------:R-:W5:Y:S04]  /*7a630*/  LDL.LU R8, [R1+0x60] ;  /* 0x0000600001087983 */ /* 0x000f680000300800 */
[----:B------:R-:W5:Y:S04]  /*7a640*/  LDL.LU R9, [R1+0x64] ;  /* 0x0000640001097983 */ /* 0x000f680000300800 */
[----:B------:R-:W5:Y:S04]  /*7a650*/  LDL.LU R10, [R1+0x68] ;  /* 0x00006800010a7983 */ /* 0x000f680000300800 */
[----:B------:R-:W5:Y:S04]  /*7a660*/  LDL.LU R11, [R1+0x6c] ;  /* 0x00006c00010b7983 */ /* 0x000f680000300800 */
        /* <DEDUP_REMOVED lines=61> */
[----:B------:R-:W3:Y:S04]  /*7aa40*/  LDL.LU.64 R16, [R1+0x3c00] ;  /* 0x003c000001107983 */ /* 0x000ee80000300a00 */
[----:B------:R-:W2:Y:S04]  /*7aa50*/  LDL.LU R2, [R1+0x338] ;  /* 0x0003380001027983 */ /* 0x000ea80000300800 */
[----:B------:R-:W3:Y:S01]  /*7aa60*/  LDL.LU R3, [R1+0x33c] ;  /* 0x00033c0001037983 */ /* 0x000ee20000300800 */
[----:B--2---:R-:W-:-:S02]  /*7aa70*/  F2FP.F16.E4M3.UNPACK_B R2, R2.H1 ;  /* 0x00000002ff02723e */ /* 0x004fc400030006ff */
[----:B---3--:R-:W-:-:S07]  /*7aa80*/  F2FP.F16.E4M3.UNPACK_B R3, R3.H1 ;  /* 0x00000003ff03723e */ /* 0x008fce00030006ff */
[----:B----4-:R-:W-:-:S15]  /*7aa90*/  HMMA.16816.F32 R20, R24, R2, R20 ;  /* 0x000000021814723c */ /* 0x010fde0000001814 */
[----:B------:R-:W-:-:S04]  /*7aaa0*/  NOP ;  /* 0x0000000000007918 */ /* 0x000fc80000000000 */
[----:B------:R-:W-:Y:S04]  /*7aab0*/  STL.64 [R1+0xb0], R20 ;  /* 0x0000b01401007387 */ /* 0x000fe80000100a00 */
[----:B------:R0:W-:Y:S04]  /*7aac0*/  STL.64 [R1+0xb8], R22 ;  /* 0x0000b81601007387 */ /* 0x0001e80000100a00 */
[----:B0-----:R-:W2:Y:S04]  /*7aad0*/  LDL.LU.64 R22, [R1+0x3bf8] ;  /* 0x003bf80001167983 */ /* 0x001ea80000300a00 */
[----:B------:R-:W3:Y:S04]  /*7aae0*/  LDL.LU.64 R20, [R1+0x3bf0] ;  /* 0x003bf00001147983 */ /* 0x000ee80000300a00 */
[----:B------:R-:W4:Y:S04]  /*7aaf0*/  LDL.LU R2, [R1+0x348] ;  /* 0x0003480001027983 */ /* 0x000f280000300800 */
[----:B------:R-:W2:Y:S01]  /*7ab00*/  LDL.LU R3, [R1+0x34c] ;  /* 0x00034c0001037983 */ /* 0x000ea20000300800 */
[----:B----4-:R-:W-:-:S02]  /*7ab10*/  F2FP.F16.E4M3.UNPACK_B R2, R2.H1 ;  /* 0x00000002ff02723e */ /* 0x010fc400030006ff */
[----:B--2---:R-:W-:-:S07]  /*7ab20*/  F2FP.F16.E4M3.UNPACK_B R3, R3.H1 ;  /* 0x00000003ff03723e */ /* 0x004fce00030006ff */
[----:B------:R-:W-:-:S15]  /*7ab30*/  HMMA.16816.F32 R12, R24, R2, R12 ;  /* 0x00000002180c723c */ /* 0x000fde000000180c */
[----:B------:R-:W-:-:S04]  /*7ab40*/  NOP ;  /* 0x0000000000007918 */ /* 0x000fc80000000000 */
[----:B------:R-:W-:Y:S04]  /*7ab50*/  STL.64 [R1+0xa0], R12 ;  /* 0x0000a00c01007387 */ /* 0x000fe80000100a00 */
[----:B------:R0:W-:Y:S04]  /*7ab60*/  STL.64 [R1+0xa8], R14 ;  /* 0x0000a80e01007387 */ /* 0x0001e80000100a00 */
[----:B0-----:R-:W2:Y:S04]  /*7ab70*/  LDL.LU.64 R14, [R1+0x3be8] ;  /* 0x003be800010e7983 */ /* 0x001ea80000300a00 */
[----:B------:R-:W2:Y:S04]  /*7ab80*/  LDL.LU.64 R12, [R1+0x3be0] ;  /* 0x003be000010c7983 */ /* 0x000ea80000300a00 */
[----:B------:R-:W4:Y:S04]  /*7ab90*/  LDL.LU R2, [R1+0x358] ;  /* 0x0003580001027983 */ /* 0x000f280000300800 */
[----:B------:R-:W2:Y:S01]  /*7aba0*/  LDL.LU R3, [R1+0x35c] ;  /* 0x00035c0001037983 */ /* 0x000ea20000300800 */
[----:B----4-:R-:W-:-:S02]  /*7abb0*/  F2FP.F16.E4M3.UNPACK_B R2, R2.H1 ;  /* 0x00000002ff02723e */ /* 0x010fc400030006ff */
[----:B--2---:R-:W-:-:S07]  /*7abc0*/  F2FP.F16.E4M3.UNPACK_B R3, R3.H1 ;  /* 0x00000003ff03723e */ /* 0x004fce00030006ff */
[----:B-----5:R-:W-:-:S15]  /*7abd0*/  HMMA.16816.F32 R8, R24, R2, R8 ;  /* 0x000000021808723c */ /* 0x020fde0000001808 */
[----:B------:R-:W-:-:S04]  /*7abe0*/  NOP ;  /* 0x0000000000007918 */ /* 0x000fc80000000000 */
[----:B------:R-:W-:Y:S04]  /*7abf0*/  STL.64 [R1+0x90], R8 ;  /* 0x0000900801007387 */ /* 0x000fe80000100a00 */
[----:B------:R0:W-:Y:S04]  /*7ac00*/  STL.64 [R1+0x98], R10 ;  /* 0x0000980a01007387 */ /* 0x0001e80000100a00 */
[----:B0-----:R-:W2:Y:S04]  /*7ac10*/  LDL.LU.64 R10, [R1+0x3bd8] ;  /* 0x003bd800010a7983 */ /* 0x001ea80000300a00 */
[----:B------:R-:W2:Y:S04]  /*7ac20*/  LDL.LU.64 R8, [R1+0x3bd0] ;  /* 0x003bd00001087983 */ /* 0x000ea80000300a00 */
[----:B------:R-:W4:Y:S04]  /*7ac30*/  LDL.LU R2, [R1+0x368] ;  /* 0x0003680001027983 */ /* 0x000f280000300800 */
[----:B------:R-:W5:Y:S01]  /*7ac40*/  LDL.LU R3, [R1+0x36c] ;  /* 0x00036c0001037983 */ /* 0x000f620000300800 */
[----:B----4-:R-:W-:-:S02]  /*7ac50*/  F2FP.F16.E4M3.UNPACK_B R2, R2.H1 ;  /* 0x00000002ff02723e */ /* 0x010fc400030006ff */
[----:B-----5:R-:W-:-:S07]  /*7ac60*/  F2FP.F16.E4M3.UNPACK_B R3, R3.H1 ;  /* 0x00000003ff03723e */ /* 0x020fce00030006ff */
[----:B------:R-:W-:-:S15]  /*7ac70*/  HMMA.16816.F32 R4, R24, R2, R4 ;  /* 0x000000021804723c */ /* 0x000fde0000001804 */
[----:B------:R-:W-:-:S04]  /*7ac80*/  NOP ;  /* 0x0000000000007918 */ /* 0x000fc80000000000 */
[----:B------:R-:W-:Y:S04]  /*7ac90*/  STL.64 [R1+0x70], R4 ;  /* 0x0000700401007387 */ /* 0x000fe80000100a00 */
[----:B------:R0:W-:Y:S04]  /*7aca0*/  STL.64 [R1+0x78], R6 ;  /* 0x0000780601007387 */ /* 0x0001e80000100a00 */
[----:B0-----:R-:W4:Y:S04]  /*7acb0*/  LDL.LU.64 R6, [R1+0x3bc8] ;  /* 0x003bc80001067983 */ /* 0x001f280000300a00 */
[----:B------:R-:W4:Y:S01]  /*7acc0*/  LDL.LU.64 R4, [R1+0x3bc0] ;  /* 0x003bc00001047983 */ /* 0x000f220000300a00 */
[----:B------:R-:W-:-:S02]  /*7acd0*/  F2FP.F16.E4M3.UNPACK_B R2, R29.H1 ;  /* 0x0000001dff02723e */ /* 0x000fc400030006ff */
[----:B------:R-:W-:-:S07]  /*7ace0*/  F2FP.F16.E4M3.UNPACK_B R3, R28.H1 ;  /* 0x0000001cff03723e */ /* 0x000fce00030006ff */
[----:B----4-:R-:W-:Y:S01]  /*7acf0*/  HMMA.16816.F32 R4, R24, R2, R4 ;  /* 0x000000021804723c */ /* 0x010fe20000001804 */
[----:B------:R-:W4:Y:S04]  /*7ad00*/  LDL.LU R2, [R1+0x388] ;  /* 0x0003880001027983 */ /* 0x000f280000300800 */
[----:B------:R-:W5:-:S14]  /*7ad10*/  LDL.LU R3, [R1+0x38c] ;  /* 0x00038c0001037983 */ /* 0x000f5c0000300800 */
[----:B------:R0:W-:Y:S04]  /*7ad20*/  STL.64 [R1+0x40], R4 ;  /* 0x0000400401007387 */ /* 0x0001e80000100a00 */
[----:B------:R1:W-:Y:S04]  /*7ad30*/  STL.64 [R1+0x48], R6 ;  /* 0x0000480601007387 */ /* 0x0003e80000100a00 */
[----:B0-----:R-:W3:Y:S04]  /*7ad40*/  LDL.LU R4, [R1+0x398] ;  /* 0x0003980001047983 */ /* 0x001ee80000300800 */
[----:B------:R-:W3:Y:S04]  /*7ad50*/  LDL.LU R5, [R1+0x39c] ;  /* 0x00039c0001057983 */ /* 0x000ee80000300800 */
[----:B-1----:R-:W3:Y:S04]  /*7ad60*/  LDL.LU R6, [R1+0x3a8] ;  /* 0x0003a80001067983 */ /* 0x002ee80000300800 */
[----:B------:R-:W3:Y:S04]  /*7ad70*/  LDL.LU R7, [R1+0x3ac] ;  /* 0x0003ac0001077983 */ /* 0x000ee80000300800 */
[----:B------:R-:W3:Y:S04]  /*7ad80*/  LDL.LU R29, [R1+0x3b8] ;  /* 0x0003b800011d7983 */ /* 0x000ee80000300800 */
[----:B------:R-:W3:Y:S01]  /*7ad90*/  LDL.LU R28, [R1+0x3bc] ;  /* 0x0003bc00011c7983 */ /* 0x000ee20000300800 */
[----:B----4-:R-:W-:-:S02]  /*7ada0*/  F2FP.F16.E4M3.UNPACK_B R2, R2.H1 ;  /* 0x00000002ff02723e */ /* 0x010fc400030006ff */
[----:B-----5:R-:W-:-:S07]  /*7adb0*/  F2FP.F16.E4M3.UNPACK_B R3, R3.H1 ;  /* 0x00000003ff03723e */ /* 0x020fce00030006ff */
[----:B--2---:R-:W-:Y:S01]  /*7adc0*/  HMMA.16816.F32 R8, R24, R2, R8 ;  /* 0x000000021808723c */ /* 0x004fe20000001808 */
[----:B---3--:R-:W-:Y:S02]  /*7add0*/  F2FP.F16.E4M3.UNPACK_B R2, R4.H1 ;  /* 0x00000004ff02723e */ /* 0x008fe400030006ff */
[----:B------:R-:W-:-:S15]  /*7ade0*/  F2FP.F16.E4M3.UNPACK_B R3, R5.H1 ;  /* 0x00000005ff03723e */ /* 0x000fde00030006ff */
[----:B------:R-:W-:Y:S01]  /*7adf0*/  NOP ;  /* 0x0000000000007918 */ /* 0x000fe20000000000 */
[----:B------:R-:W-:Y:S04]  /*7ae00*/  STL.64 [R1+0x20], R8 ;  /* 0x0000200801007387 */ /* 0x000fe80000100a00 */
[----:B------:R0:W-:Y:S02]  /*7ae10*/  STL.64 [R1+0x28], R10 ;  /* 0x0000280a01007387 */ /* 0x0001e40000100a00 */
[----:B0-----:R-:W-:Y:S01]  /*7ae20*/  HMMA.16816.F32 R8, R24, R2, R12 ;  /* 0x000000021808723c */ /* 0x001fe2000000180c */
[----:B------:R-:W-:Y:S01]  /*7ae30*/  IMAD.MOV.U32 R4, RZ, RZ, R16 ;  /* 0x000000ffff047224 */ /* 0x000fe200078e0010 */
[----:B------:R-:W-:Y:S01]  /*7ae40*/  F2FP.F16.E4M3.UNPACK_B R2, R6.H1 ;  /* 0x00000006ff02723e */ /* 0x000fe200030006ff */
[----:B------:R-:W-:Y:S01]  /*7ae50*/  IMAD.MOV.U32 R5, RZ, RZ, R17 ;  /* 0x000000ffff057224 */ /* 0x000fe200078e0011 */
[----:B------:R-:W-:Y:S01]  /*7ae60*/  F2FP.F16.E4M3.UNPACK_B R3, R7.H1 ;  /* 0x00000007ff03723e */ /* 0x000fe200030006ff */
[----:B------:R-:W-:-:S02]  /*7ae70*/  IMAD.MOV.U32 R6, RZ, RZ, R18 ;  /* 0x000000ffff067224 */ /* 0x000fc400078e0012 */
[----:B------:R-:W-:-:S12]  /*7ae80*/  IMAD.MOV.U32 R7, RZ, RZ, R19 ;  /* 0x000000ffff077224 */ /* 0x000fd800078e0013 */
        /* <DEDUP_REMOVED lines=10> */
[----:B------:R-:W-:Y:S04]  /*7af30*/  STL.64 [R1+0x3b90], R6 ;  /* 0x003b900601007387 */ /* 0x000fe80000100a00 */
[----:B------:R0:W-:Y:S02]  /*7af40*/  STL.64 [R1+0x3b88], R4 ;  /* 0x003b880401007387 */ /* 0x0001e40000100a00 */
[----:B0-----:R-:W-:-:S02]  /*7af50*/  IMAD.MOV.U32 R4, RZ, RZ, R20 ;  /* 0x000000ffff047224 */ /* 0x001fc400078e0014 */
[----:B------:R-:W-:Y:S01]  /*7af60*/  IMAD.MOV.U32 R5, RZ, RZ, R21 ;  /* 0x000000ffff057224 */ /* 0x000fe200078e0015 */
[----:B------:R-:W4:Y:S04]  /*7af70*/  LDL.LU R20, [R1+0x3bac] ;  /* 0x003bac0001147983 */ /* 0x000f280000300800 */
[----:B------:R-:W4:Y:S01]  /*7af80*/  LDL.LU R21, [R1+0x3ba8] ;  /* 0x003ba80001157983 */ /* 0x000f220000300800 */
[----:B------:R-:W-:Y:S02]  /*7af90*/  IMAD.MOV.U32 R6, RZ, RZ, R22 ;  /* 0x000000ffff067224 */ /* 0x000fe400078e0016 */
[----:B------:R-:W-:Y:S01]  /*7afa0*/  IMAD.MOV.U32 R7, RZ, RZ, R23 ;  /* 0x000000ffff077224 */ /* 0x000fe200078e0017 */
[----:B------:R-:W4:Y:S04]  /*7afb0*/  LDL.LU R22, [R1+0x3ba4] ;  /* 0x003ba40001167983 */ /* 0x000f280000300800 */
[----:B------:R-:W4:Y:S04]  /*7afc0*/  LDL.LU R23, [R1+0x3ba0] ;  /* 0x003ba00001177983 */ /* 0x000f280000300800 */
[----:B------:R-:W5:Y:S04]  /*7afd0*/  LDL.LU R12, [R1+0x3f8] ;  /* 0x0003f800010c7983 */ /* 0x000f680000300800 */
[----:B------:R-:W2:Y:S01]  /*7afe0*/  LDL.LU R13, [R1+0x3fc] ;  /* 0x0003fc00010d7983 */ /* 0x000ea20000300800 */
[----:B---3--:R-:W-:Y:S01]  /*7aff0*/  HMMA.16816.F32 R16, R24, R2, R16 ;  /* 0x000000021810723c */ /* 0x008fe20000001810 */
[----:B------:R-:W-:-:S02]  /*7b000*/  F2FP.F16.E4M3.UNPACK_B R2, R29.H1 ;  /* 0x0000001dff02723e */ /* 0x000fc400030006ff */
[----:B------:R-:W-:-:S15]  /*7b010*/  F2FP.F16.E4M3.UNPACK_B R3, R28.H1 ;  /* 0x0000001cff03723e */ /* 0x000fde00030006ff */
[----:B------:R-:W-:Y:S01]  /*7b020*/  NOP ;  /* 0x0000000000007918 */ /* 0x000fe20000000000 */
[----:B------:R0:W-:Y:S04]  /*7b030*/  STL.64 [R1], R16 ;  /* 0x0000001001007387 */ /* 0x0001e80000100a00 */
[----:B------:R1:W-:Y:S01]  /*7b040*/  STL.64 [R1+0x8], R18 ;  /* 0x0000081201007387 */ /* 0x0003e20000100a00 */
[----:B----4-:R-:W-:Y:S03]  /*7b050*/  HMMA.16816.F32 R20, R24, R2, R20 ;  /* 0x000000021814723c */ /* 0x010fe60000001814 */
[----:B0-----:R-:W3:Y:S04]  /*7b060*/  LDL.LU R16, [R1+0x110] ;  /* 0x0001100001107983 */ /* 0x001ee80000300800 */
[----:B------:R-:W3:Y:S04]  /*7b070*/  LDL.LU R17, [R1+0x114] ;  /* 0x0001140001117983 */ /* 0x000ee80000300800 */
[----:B-1----:R-:W3:Y:S04]  /*7b080*/  LDL.LU R18, [R1+0x118] ;  /* 0x0001180001127983 */ /* 0x002ee80000300800 */
[----:B------:R-:W3:Y:S04]  /*7b090*/  LDL.LU R19, [R1+0x11c] ;  /* 0x00011c0001137983 */ /* 0x000ee80000300800 */
[----:B------:R-:W4:Y:S04]  /*7b0a0*/  LDL.LU R2, [R1+0x3c8] ;  /* 0x0003c80001027983 */ /* 0x000f280000300800 */
[----:B------:R-:W2:Y:S04]  /*7b0b0*/  LDL.LU R3, [R1+0x3cc] ;  /* 0x0003cc0001037983 */ /* 0x000ea80000300800 */
[----:B------:R-:W-:Y:S04]  /*7b0c0*/  STL.64 [R1+0x3a38], R22 ;  /* 0x003a381601007387 */ /* 0x000fe80000100a00 */
[----:B------:R0:W-:Y:S04]  /*7b0d0*/  STL.64 [R1+0x3a30], R20 ;  /* 0x003a301401007387 */ /* 0x0001e80000100a00 */
[----:B0-----:R-:W3:Y:S04]  /*7b0e0*/  LDL.LU R20, [R1+0x230] ;  /* 0x0002300001147983 */ /* 0x001ee80000300800 */
[----:B------:R-:W3:Y:S04]  /*7b0f0*/  LDL.LU R21, [R1+0x234] ;  /* 0x0002340001157983 */ /* 0x000ee80000300800 */
[----:B------:R-:W3:Y:S01]  /*7b100*/  LDL.LU R22, [R1+0x238] ;  /* 0x0002380001167983 */ /* 0x000ee20000300800 */
[----:B------:R-:W-:-:S03]  /*7b110*/  IMAD.MOV.U32 R23, RZ, RZ, R0 ;  /* 0x000000ffff177224 */ /* 0x000fc600078e0000 */
[----:B------:R-:W3:Y:S04]  /*7b120*/  LDL.LU R0, [R1+0x3b9c] ;  /* 0x003b9c0001007983 */ /* 0x000ee80000300800 */
[----:B------:R-:W3:Y:S04]  /*7b130*/  LDL.LU R14, [R1+0x418] ;  /* 0x00041800010e7983 */ /* 0x000ee80000300800 */
[----:B------:R-:W3:Y:S04]  /*7b140*/  LDL.LU R15, [R1+0x41c] ;  /* 0x00041c00010f7983 */ /* 0x000ee80000300800 */
[----:B------:R-:W3:Y:S04]  /*7b150*/  LDL.LU R29, [R1+0x408] ;  /* 0x00040800011d7983 */ /* 0x000ee80000300800 */
[----:B------:R-:W3:Y:S01]  /*7b160*/  LDL.LU R28, [R1+0x40c] ;  /* 0x00040c00011c7983 */ /* 0x000ee20000300800 */
[----:B----4-:R-:W-:-:S02]  /*7b170*/  F2FP.F16.E4M3.UNPACK_B R2, R2.H1 ;  /* 0x00000002ff02723e */ /* 0x010fc400030006ff */
[----:B--2---:R-:W-:-:S07]  /*7b180*/  F2FP.F16.E4M3.UNPACK_B R3, R3.H1 ;  /* 0x00000003ff03723e */ /* 0x004fce00030006ff */
[----:B------:R-:W-:Y:S01]  /*7b190*/  HMMA.16816.F32 R8, R24, R2, R8 ;  /* 0x000000021808723c */ /* 0x000fe20000001808 */
[----:B------:R-:W2:-:S15]  /*7b1a0*/  LDL.LU R3, [R1+0x3d8] ;  /* 0x0003d80001037983 */ /* 0x000e9e0000300800 */
[----:B------:R-:W-:-:S03]  /*7b1b0*/  NOP ;  /* 0x0000000000007918 */ /* 0x000fc60000000000 */
[----:B------:R0:W-:Y:S04]  /*7b1c0*/  STL.64 [R1+0x3a48], R10 ;  /* 0x003a480a01007387 */ /* 0x0001e80000100a00 */
[----:B0-----:R-:W4:Y:S04]  /*7b1d0*/  LDL.LU R10, [R1+0x3e8] ;  /* 0x0003e800010a7983 */ /* 0x001f280000300800 */
[----:B------:R-:W4:Y:S04]  /*7b1e0*/  LDL.LU R11, [R1+0x3ec] ;  /* 0x0003ec00010b7983 */ /* 0x000f280000300800 */
[----:B------:R-:W-:Y:S01]  /*7b1f0*/  STL.64 [R1+0x3a40], R8 ;  /* 0x003a400801007387 */ /* 0x000fe20000100a00 */
[----:B--2---:R-:W-:-:S02]  /*7b200*/  F2FP.F16.E4M3.UNPACK_B R2, R3.H1 ;  /* 0x00000003ff02723e */ /* 0x004fc400030006ff */
[----:B---3--:R-:W-:Y:S02]  /*7b210*/  F2FP.F16.E4M3.UNPACK_B R3, R0.H1 ;  /* 0x00000000ff03723e */ /* 0x008fe400030006ff */
[----:B------:R-:W2:Y:S05]  /*7b220*/  LDL.LU R0, [R1+0x3b98] ;  /* 0x003b980001007983 */ /* 0x000eaa0000300800 */
[----:B------:R-:W-:-:S15]  /*7b230*/  HMMA.16816.F32 R4, R24, R2, R4 ;  /* 0x000000021804723c */ /* 0x000fde0000001804 */
[----:B------:R-:W-:-:S04]  /*7b240*/  NOP ;  /* 0x0000000000007918 */ /* 0x000fc80000000000 */
[----:B------:R-:W-:Y:S04]  /*7b250*/  STL.64 [R1+0x30], R4 ;  /* 0x0000300401007387 */ /* 0x000fe80000100a00 */
[----:B------:R0:W-:Y:S04]  /*7b260*/  STL.64 [R1+0x38], R6 ;  /* 0x0000380601007387 */ /* 0x0001e80000100a00 */
[----:B0-----:R-:W3:Y:S04]  /*7b270*/  LDL.LU.64 R6, [R1+0x3b90] ;  /* 0x003b900001067983 */ /* 0x001ee80000300a00 */
[----:B------:R-:W3:Y:S01]  /*7b280*/  LDL.LU.64 R4, [R1+0x3b88] ;  /* 0x003b880001047983 */ /* 0x000ee20000300a00 */
[----:B----4-:R-:W-:-:S02]  /*7b290*/  F2FP.F16.E4M3.UNPACK_B R2, R10.H1 ;  /* 0x0000000aff02723e */ /* 0x010fc400030006ff */
[----:B------:R-:W-:-:S07]  /*7b2a0*/  F2FP.F16.E4M3.UNPACK_B R3, R11.H1 ;  /* 0x0000000bff03723e */ /* 0x000fce00030006ff */
[----:B---3--:R-:W-:Y:S01]  /*7b2b0*/  HMMA.16816.F32 R4, R24, R2, R4 ;  /* 0x000000021804723c */ /* 0x008fe20000001804 */
[----:B-----5:R-:W-:Y:S02]  /*7b2c0*/  F2FP.F16.E4M3.UNPACK_B R2, R12.H1 ;  /* 0x0000000cff02723e */ /* 0x020fe400030006ff */
[----:B------:R-:W-:-:S15]  /*7b2d0*/  F2FP.F16.E4M3.UNPACK_B R3, R13.H1 ;  /* 0x0000000dff03723e */ /* 0x000fde00030006ff */
[----:B------:R-:W-:Y:S01]  /*7b2e0*/  NOP ;  /* 0x0000000000007918 */ /* 0x000fe20000000000 */
[----:B------:R-:W-:Y:S04]  /*7b2f0*/  STL.64 [R1+0x3a18], R6 ;  /* 0x003a180601007387 */ /* 0x000fe80000100a00 */
[----:B------:R2:W-:Y:S02]  /*7b300*/  STL.64 [R1+0x3a10], R4 ;  /* 0x003a100401007387 */ /* 0x0005e40000100a00 */
[----:B--2---:R-:W-:-:S05]  /*7b310*/  LOP3.LUT R4, R0, 0x40, RZ, 0x3c, !PT ;  /* 0x0000004000047812 */ /* 0x004fca00078e3cff */
[----:B------:R-:W0:Y:S01]  /*7b320*/  LDSM.16.M88.4 R8, [R4+UR6] ;  /* 0x000000060408783b */ /* 0x000e220008000200 */
[----:B------:R-:W-:Y:S01]  /*7b330*/  HMMA.16816.F32 R16, R24, R2, R16 ;  /* 0x000000021810723c */ /* 0x000fe20000001810 */
[----:B------:R-:W-:Y:S02]  /*7b340*/  F2FP.F16.E4M3.UNPACK_B R12, R14.H1 ;  /* 0x0000000eff0c723e */ /* 0x000fe400030006ff */
[----:B------:R-:W-:Y:S02]  /*7b350*/  F2FP.F16.E4M3.UNPACK_B R13, R15.H1 ;  /* 0x0000000fff0d723e */ /* 0x000fe400030006ff */
[----:B------:R-:W-:Y:S02]  /*7b360*/  F2FP.F16.E4M3.UNPACK_B R3, R28.H1 ;  /* 0x0000001cff03723e */ /* 0x000fe400030006ff */
[----:B------:R-:W-:-:S12]  /*7b370*/  F2FP.F16.E4M3.UNPACK_B R2, R29.H1 ;  /* 0x0000001dff02723e */ /* 0x000fd800030006ff */
[----:B------:R1:W-:Y:S04]  /*7b380*/  STL [R1+0x3a28], R16 ;  /* 0x003a281001007387 */ /* 0x0003e80000100800 */
[----:B------:R2:W-:Y:S04]  /*7b390*/  STL [R1+0x3a24], R17 ;  /* 0x003a241101007387 */ /* 0x0005e80000100800 */
[----:B------:R3:W-:Y:S04]  /*7b3a0*/  STL [R1+0x3a20], R18 ;  /* 0x003a201201007387 */ /* 0x0007e80000100800 */
[----:B------:R4:W-:Y:S04]  /*7b3b0*/  STL [R1+0x3a08], R19 ;  /* 0x003a081301007387 */ /* 0x0009e80000100800 */
[----:B-1----:R-:W5:Y:S04]  /*7b3c0*/  LDL.LU R16, [R1+0x150] ;  /* 0x0001500001107983 */ /* 0x002f680000300800 */
[----:B--2---:R-:W5:Y:S04]  /*7b3d0*/  LDL.LU R17, [R1+0x154] ;  /* 0x0001540001117983 */ /* 0x004f680000300800 */
[----:B---3--:R-:W5:Y:S04]  /*7b3e0*/  LDL.LU R18, [R1+0x158] ;  /* 0x0001580001127983 */ /* 0x008f680000300800 */
[----:B----4-:R-:W5:Y:S01]  /*7b3f0*/  LDL.LU R19, [R1+0x15c] ;  /* 0x00015c0001137983 */ /* 0x010f620000300800 */
[----:B------:R-:W-:Y:S03]  /*7b400*/  HMMA.16816.F32 R12, R24, R12, R20 ;  /* 0x0000000c180c723c */ /* 0x000fe60000001814 */
[----:B0-----:R-:W-:Y:S04]  /*7b410*/  STL.64 [R1+0x4e0], R8 ;  /* 0x0004e00801007387 */ /* 0x001fe80000100a00 */
[----:B------:R0:W-:Y:S04]  /*7b420*/  STL.64 [R1+0x4e8], R10 ;  /* 0x0004e80a01007387 */ /* 0x0001e80000100a00 */
[----:B------:R-:W2:Y:S04]  /*7b430*/  LDL.LU R28, [R1+0x428] ;  /* 0x00042800011c7983 */ /* 0x000ea80000300800 */
[----:B------:R-:W3:Y:S04]  /*7b440*/  LDL.LU R29, [R1+0x42c] ;  /* 0x00042c00011d7983 */ /* 0x000ee80000300800 */
[----:B------:R-:W4:Y:S04]  /*7b450*/  LDL.LU R20, [R1+0x220] ;  /* 0x0002200001147983 */ /* 0x000f280000300800 */
[----:B------:R-:W4:Y:S04]  /*7b460*/  LDL.LU R21, [R1+0x224] ;  /* 0x0002240001157983 */ /* 0x000f280000300800 */
[----:B------:R-:W2:Y:S04]  /*7b470*/  LDL.LU R22, [R1+0x228] ;  /* 0x0002280001167983 */ /* 0x000ea80000300800 */
[----:B------:R-:W2:Y:S01]  /*7b480*/  LDL.LU R23, [R1+0x22c] ;  /* 0x00022c0001177983 */ /* 0x000ea20000300800 */
[----:B0-----:R-:W-:-:S03]  /*7b490*/  IMAD.MOV.U32 R11, RZ, RZ, R9 ;  /* 0x000000ffff0b7224 */ /* 0x001fc600078e0009 */
[----:B--2---:R-:W-:Y:S04]  /*7b4a0*/  STL.64 [R1+0x3b80], R22 ;  /* 0x003b801601007387 */ /* 0x004fe80000100a00 */
[----:B----4-:R-:W-:Y:S04]  /*7b4b0*/  STL.64 [R1+0x3b78], R20 ;  /* 0x003b781401007387 */ /* 0x010fe80000100a00 */
[----:B------:R-:W0:Y:S04]  /*7b4c0*/  LDSM.16.M88.4 R20, [R4+UR6+0x800] ;  /* 0x000800060414783b */ /* 0x000e280008000200 */
[----:B------:R-:W-:Y:S04]  /*7b4d0*/  STL [R1+0x3a04], R12 ;  /* 0x003a040c01007387 */ /* 0x000fe80000100800 */
[----:B------:R-:W-:Y:S04]  /*7b4e0*/  STL [R1+0x3a00], R13 ;  /* 0x003a000d01007387 */ /* 0x000fe80000100800 */
[----:B------:R-:W-:Y:S04]  /*7b4f0*/  STL [R1+0x39fc], R14 ;  /* 0x0039fc0e01007387 */ /* 0x000fe80000100800 */
[----:B------:R1:W-:Y:S04]  /*7b500*/  STL [R1+0x39f8], R15 ;  /* 0x0039f80f01007387 */ /* 0x0003e80000100800 */
[----:B-1----:R-:W2:Y:S04]  /*7b510*/  LDL.LU R15, [R1+0x43c] ;  /* 0x00043c00010f7983 */ /* 0x002ea80000300800 */
[----:B0-----:R-:W-:Y:S01]  /*7b520*/  STL.64 [R1+0x4d0], R20 ;  /* 0x0004d01401007387 */ /* 0x001fe20000100a00 */
[----:B------:R-:W-:-:S03]  /*7b530*/  IMAD.MOV.U32 R14, RZ, RZ, R20 ;  /* 0x000000ffff0e7224 */ /* 0x000fc600078e0014 */
[----:B------:R5:W-:Y:S01]  /*7b540*/  STL.64 [R1+0x4d8], R22 ;  /* 0x0004d81601007387 */ /* 0x000be20000100a00 */
[----:B------:R-:W-:-:S03]  /*7b550*/  IMAD.MOV.U32 R10, RZ, RZ, R21 ;  /* 0x000000ffff0a7224 */ /* 0x000fc600078e0015 */
[----:B------:R-:W4:Y:S04]  /*7b560*/  LDL.LU R0, [R1+0x11ac] ;  /* 0x0011ac0001007983 */ /* 0x000f280000300800 */
[----:B------:R-:W2:Y:S04]  /*7b570*/  LDL.LU R5, [R1+0x11bc] ;  /* 0x0011bc0001057983 */ /* 0x000ea80000300800 */
[----:B------:R-:W2:Y:S04]  /*7b580*/  LDL.LU R6, [R1+0x11d4] ;  /* 0x0011d40001067983 */ /* 0x000ea80000300800 */
[----:B------:R-:W2:Y:S01]  /*7b590*/  LDL.LU R7, [R1+0x11cc] ;  /* 0x0011cc0001077983 */ /* 0x000ea20000300800 */
[----:B-----5:R-:W-:-:S15]  /*7b5a0*/  HMMA.16816.F32 R20, R24, R2, R16 ;  /* 0x000000021814723c */ /* 0x020fde0000001810 */
[----:B------:R-:W-:-:S04]  /*7b5b0*/  NOP ;  /* 0x0000000000007918 */ /* 0x000fc80000000000 */
[----:B------:R-:W-:Y:S02]  /*7b5c0*/  IMAD.MOV.U32 R19, RZ, RZ, R20 ;  /* 0x000000ffff137224 */ /* 0x000fe400078e0014 */
[----:B------:R-:W-:Y:S01]  /*7b5d0*/  IMAD.MOV.U32 R12, RZ, RZ, R22 ;  /* 0x000000ffff0c7224 */ /* 0x000fe200078e0016 */
[----:B------:R-:W-:Y:S01]  /*7b5e0*/  STL [R1+0x64], R21 ;  /* 0x0000641501007387 */ /* 0x000fe20000100800 */
[----:B------:R-:W-:-:S03]  /*7b5f0*/  IMAD.MOV.U32 R13, RZ, RZ, R23 ;  /* 0x000000ffff0d7224 */ /* 0x000fc600078e0017 */
[----:B------:R-:W0:Y:S04]  /*7b600*/  LDSM.16.M88.4 R20, [R4+UR6+0x1000] ;  /* 0x001000060414783b */ /* 0x000e280008000200 */
[----:B------:R-:W5:Y:S04]  /*7b610*/  LDL.LU R3, [R1+0x438] ;  /* 0x0004380001037983 */ /* 0x000f680000300800 */
[----:B------:R-:W-:Y:S04]  /*7b620*/  STL.64 [R1+0x3a60], R12 ;  /* 0x003a600c01007387 */ /* 0x000fe80000100a00 */
[----:B------:R1:W-:Y:S04]  /*7b630*/  STL [R1+0x3a2c], R19 ;  /* 0x003a2c1301007387 */ /* 0x0003e80000100800 */
[----:B------:R-:W3:Y:S04]  /*7b640*/  LDL.LU R16, [R1+0x140] ;  /* 0x0001400001107983 */ /* 0x000ee80000300800 */
[----:B------:R-:W3:Y:S04]  /*7b650*/  LDL.LU R17, [R1+0x144] ;  /* 0x0001440001117983 */ /* 0x000ee80000300800 */
[----:B------:R-:W3:Y:S04]  /*7b660*/  LDL.LU R18, [R1+0x148] ;  /* 0x0001480001127983 */ /* 0x000ee80000300800 */
[----:B-1----:R-:W3:Y:S04]  /*7b670*/  LDL.LU R19, [R1+0x14c] ;  /* 0x00014c0001137983 */ /* 0x002ee80000300800 */
[----:B0-----:R-:W-:Y:S04]  /*7b680*/  STL.64 [R1+0x4c0], R20 ;  /* 0x0004c01401007387 */ /* 0x001fe80000100a00 */
[----:B------:R0:W-:Y:S01]  /*7b690*/  STL.64 [R1+0x4c8], R22 ;  /* 0x0004c81601007387 */ /* 0x0001e20000100a00 */
[----:B------:R-:W-:-:S02]  /*7b6a0*/  IMAD.MOV.U32 R9, RZ, RZ, R20 ;  /* 0x000000ffff097224 */ /* 0x000fc400078e0014 */
[----:B------:R-:W-:Y:S01]  /*7b6b0*/  IMAD.MOV.U32 R8, RZ, RZ, R21 ;  /* 0x000000ffff087224 */ /* 0x000fe200078e0015 */
[----:B0-----:R-:W3:Y:S04]  /*7b6c0*/  LDL.LU.64 R22, [R1+0x3b80] ;  /* 0x003b800001167983 */ /* 0x001ee80000300a00 */
[----:B------:R-:W3:Y:S04]  /*7b6d0*/  LDL.LU.64 R20, [R1+0x3b78] ;  /* 0x003b780001147983 */ /* 0x000ee80000300a00 */
[----:B------:R0:W-:Y:S04]  /*7b6e0*/  STL [R1+0x3b60], R9 ;  /* 0x003b600901007387 */ /* 0x0001e80000100800 */
[----:B0-----:R-:W4:Y:S01]  /*7b6f0*/  LDL.LU R9, [R1+0x11c0] ;  /* 0x0011c00001097983 */ /* 0x001f220000300800 */
[----:B-----5:R-:W-:-:S02]  /*7b700*/  F2FP.F16.E4M3.UNPACK_B R2, R3.H1 ;  /* 0x00000003ff02723e */ /* 0x020fc400030006ff */
[----:B--2---:R-:W-:-:S07]  /*7b710*/  F2FP.F16.E4M3.UNPACK_B R3, R15.H1 ;  /* 0x0000000fff03723e */ /* 0x004fce00030006ff */
[----:B---3--:R-:W-:Y:S01]  /*7b720*/  HMMA.16816.F32 R20, R24, R2, R20 ;  /* 0x000000021814723c */ /* 0x008fe20000001814 */
[----:B------:R-:W2:Y:S04]  /*7b730*/  LDL.LU R2, [R1+0x11c8] ;  /* 0x0011c80001027983 */ /* 0x000ea80000300800 */
[----:B------:R-:W2:-:S14]  /*7b740*/  LDL.LU R3, [R1+0x11c4] ;  /* 0x0011c40001037983 */ /* 0x000e9c0000300800 */
[----:B------:R-:W-:Y:S04]  /*7b750*/  STL.64 [R1+0x200], R20 ;  /* 0x0002001401007387 */ /* 0x000fe80000100a00 */
[----:B------:R-:W-:Y:S04]  /*7b760*/  STL.64 [R1+0x208], R22 ;  /* 0x0002081601007387 */ /* 0x000fe80000100a00 */
[----:B------:R-:W3:Y:S04]  /*7b770*/  LDL R15, [R1+0x4e0] ;  /* 0x0004e000010f7983 */ /* 0x000ee80000100800 */
[----:B------:R-:W0:Y:S04]  /*7b780*/  LDSM.16.M88.4 R20, [R4+UR6+0x1800] ;  /* 0x001800060414783b */ /* 0x000e280008000200 */
[----:B0-----:R-:W-:Y:S04]  /*7b790*/  STL.64 [R1+0x4b0], R20 ;  /* 0x0004b01401007387 */ /* 0x001fe80000100a00 */
[----:B------:R-:W-:Y:S04]  /*7b7a0*/  STL.64 [R1+0x4b8], R22 ;  /* 0x0004b81601007387 */ /* 0x000fe80000100a00 */
[----:B---3--:R0:W-:Y:S04]  /*7b7b0*/  STL.64 [R1+0x3b70], R14 ;  /* 0x003b700e01007387 */ /* 0x0081e80000100a00 */
[----:B0-----:R-:W3:Y:S01]  /*7b7c0*/  LDL.LU R15, [R1+0x11b4] ;  /* 0x0011b400010f7983 */ /* 0x001ee20000300800 */
[----:B------:R-:W-:-:S02]  /*7b7d0*/  F2FP.F16.E4M3.UNPACK_B R28, R28.H1 ;  /* 0x0000001cff1c723e */ /* 0x000fc400030006ff */
[----:B------:R-:W-:Y:S01]  /*7b7e0*/  F2FP.F16.E4M3.UNPACK_B R29, R29.H1 ;  /* 0x0000001dff1d723e */ /* 0x000fe200030006ff */
[----:B------:R-:W-:Y:S02]  /*7b7f0*/  IMAD.MOV.U32 R13, RZ, RZ, R20 ;  /* 0x000000ffff0d7224 */ /* 0x000fe400078e0014 */
[----:B------:R-:W-:-:S05]  /*7b800*/  IMAD.MOV.U32 R12, RZ, RZ, R21 ;  /* 0x000000ffff0c7224 */ /* 0x000fca00078e0015 */
[----:B------:R0:W-:Y:S01]  /*7b810*/  STL.64 [R1+0x3b68], R12 ;  /* 0x003b680c01007387 */ /* 0x0001e20000100a00 */
[----:B--2---:R-:W-:Y:S02]  /*7b820*/  IMAD R2, R3, 0x100, R2 ;  /* 0x0000010003027824 */ /* 0x004fe400078e0202 */
[----:B----4-:R-:W-:Y:S02]  /*7b830*/  IMAD R3, R5, 0x100, R9 ;  /* 0x0000010005037824 */ /* 0x010fe400078e0209 */
[----:B------:R-:W-:Y:S01]  /*7b840*/  IMAD R9, R7, 0x100, R6 ;  /* 0x0000010007097824 */ /* 0x000fe200078e0206 */
[----:B------:R-:W2:Y:S04]  /*7b850*/  LDL.LU R20, [R1+0x190] ;  /* 0x0001900001147983 */ /* 0x000ea80000300800 */
[----:B------:R-:W2:Y:S04]  /*7b860*/  LDL.LU R21, [R1+0x194] ;  /* 0x0001940001157983 */ /* 0x000ea80000300800 */
[----:B------:R-:W2:Y:S04]  /*7b870*/  LDL.LU R22, [R1+0x198] ;  /* 0x0001980001167983 */ /* 0x000ea80000300800 */
[----:B------:R-:W2:Y:S01]  /*7b880*/  LDL.LU R23, [R1+0x19c] ;  /* 0x00019c0001177983 */ /* 0x000ea20000300800 */
[----:B---3--:R-:W-:-:S02]  /*7b890*/  IMAD R0, R0, 0x100, R15 ;  /* 0x0000010000007824 */ /* 0x008fc400078e020f */
[----:B0-----:R-:W-:-:S15]  /*7b8a0*/  HMMA.16816.F32 R12, R24, R28, R16 ;  /* 0x0000001c180c723c */ /* 0x001fde0000001810 */
[----:B------:R-:W-:-:S04]  /*7b8b0*/  NOP ;  /* 0x0000000000007918 */ /* 0x000fc80000000000 */
[----:B------:R-:W-:Y:S02]  /*7b8c0*/  IMAD.MOV.U32 R28, RZ, RZ, R12 ;  /* 0x000000ffff1c7224 */ /* 0x000fe400078e000c */
[----:B------:R-:W-:Y:S02]  /*7b8d0*/  IMAD.MOV.U32 R7, RZ, RZ, R13 ;  /* 0x000000ffff077224 */ /* 0x000fe400078e000d */
[----:B------:R-:W-:Y:S02]  /*7b8e0*/  IMAD.MOV.U32 R6, RZ, RZ, R14 ;  /* 0x000000ffff067224 */ /* 0x000fe400078e000e */
[----:B------:R-:W-:Y:S02]  /*7b8f0*/  IMAD.MOV.U32 R5, RZ, RZ, R15 ;  /* 0x000000ffff057224 */ /* 0x000fe400078e000f */
[----:B------:R-:W0:Y:S01]  /*7b900*/  LDSM.16.M88.4 R12, [R4+UR6+0x2000] ;  /* 0x00200006040c783b */ /* 0x000e220008000200 */
[----:B------:R-:W-:Y:S01]  /*7b910*/  F2FP.F16.E4M3.UNPACK_B R24, R0 ;  /* 0x00000000ff18723e */ /* 0x000fe200020006ff */
[----:B0-----:R-:W-:-:S02]  /*7b920*/  IMAD.MOV.U32 R17, RZ, RZ, R12 ;  /* 0x000000ffff117224 */ /* 0x001fc400078e000c */
[----:B------:R-:W-:Y:S01]  /*7b930*/  IMAD.MOV.U32 R16, RZ, RZ, R13 ;  /* 0x000000ffff107224 */ /* 0x000fe200078e000d */
[----:B------:R-:W-:Y:S04]  /*7b940*/  STL.64 [R1+0x490], R12 ;  /* 0x0004900c01007387 */ /* 0x000fe80000100a00 */
[----:B------:R0:W-:Y:S01]  /*7b950*/  STL.64 [R1+0x498], R14 ;  /* 0x0004980e01007387 */ /* 0x0001e20000100a00 */
[----:B------:R-:W-:-:S03]  /*7b960*/  IMAD.MOV.U32 R0, RZ, RZ, R15 ;  /* 0x000000ffff007224 */ /* 0x000fc600078e000f */
[----:B0-----:R-:W3:Y:S04]  /*7b970*/  LDL.LU.64 R14, [R1+0x3b70] ;  /* 0x003b7000010e7983 */ /* 0x001ee80000300a00 */
[----:B------:R-:W4:Y:S04]  /*7b980*/  LDL.LU.64 R12, [R1+0x3b68] ;  /* 0x003b6800010c7983 */ /* 0x000f280000300a00 */
[----:B------:R0:W-:Y:S04]  /*7b990*/  STL.64 [R1+0x3b48], R16 ;  /* 0x003b481001007387 */ /* 0x0001e80000100a00 */
[----:B0-----:R-:W5:Y:S04]  /*7b9a0*/  LDL.LU R16, [R1+0x1a0] ;  /* 0x0001a00001107983 */ /* 0x001f680000300800 */
[----:B------:R-:W5:Y:S04]  /*7b9b0*/  LDL.LU R17, [R1+0x1a4] ;  /* 0x0001a40001117983 */ /* 0x000f680000300800 */
[----:B------:R-:W2:Y:S04]  /*7b9c0*/  LDL.LU R18, [R1+0x1a8] ;  /* 0x0001a80001127983 */ /* 0x000ea80000300800 */
[----:B------:R-:W2:Y:S01]  /*7b9d0*/  LDL.LU R19, [R1+0x1ac] ;  /* 0x0001ac0001137983 */ /* 0x000ea20000300800 */
[----:B------:R-:W-:-:S02]  /*7b9e0*/  F2FP.F16.E4M3.UNPACK_B R26, R2 ;  /* 0x00000002ff1a723e */ /* 0x000fc400020006ff */
[----:B------:R-:W-:Y:S02]  /*7b9f0*/  F2FP.F16.E4M3.UNPACK_B R25, R3 ;  /* 0x00000003ff19723e */ /* 0x000fe400020006ff */
[----:B------:R-:W-:Y:S02]  /*7ba00*/  F2FP.F16.E4M3.UNPACK_B R27, R9 ;  /* 0x00000009ff1b723e */ /* 0x000fe400020006ff */
[----:B------:R-:W-:Y:S01]  /*7ba10*/  F2FP.F16.E4M3.UNPACK_B R3, R11 ;  /* 0x0000000bff03723e */ /* 0x000fe200020006ff */
[----:B--2---:R-:W-:Y:S04]  /*7ba20*/  STL.64 [R1+0x3b58], R18 ;  /* 0x003b581201007387 */ /* 0x004fe80000100a00 */
[----:B-----5:R-:W-:Y:S04]  /*7ba30*/  STL.64 [R1+0x3b50], R16 ;  /* 0x003b501001007387 */ /* 0x020fe80000100a00 */
[----:B------:R-:W0:Y:S01]  /*7ba40*/  LDSM.16.M88.4 R16, [R4+UR6+0x2800] ;  /* 0x002800060410783b */ /* 0x000e220008000200 */
[----:B---3--:R-:W-:-:S03]  /*7ba50*/  F2FP.F16.E4M3.UNPACK_B R2, R15 ;  /* 0x0000000fff02723e */ /* 0x008fc600020006ff */
[----:B------:R1:W-:Y:S04]  /*7ba60*/  STL [R1+0x3898], R0 ;  /* 0x0038980001007387 */ /* 0x0003e80000100800 */
[----:B------:R-:W2:Y:S04]  /*7ba70*/  LDL.LU R9, [R1+0x3b60] ;  /* 0x003b600001097983 */ /* 0x000ea80000300800 */
[----:B0-----:R-:W-:Y:S01]  /*7ba80*/  STL [R1+0x4a0], R16 ;  /* 0x0004a01001007387 */ /* 0x001fe20000100800 */
[----:B------:R-:W-:-:S03]  /*7ba90*/  IMAD.MOV.U32 R11, RZ, RZ, R16 ;  /* 0x000000ffff0b7224 */ /* 0x000fc600078e0010 */
[----:B------:R0:W-:Y:S01]  /*7baa0*/  STL.64 [R1+0x4a8], R18 ;  /* 0x0004a81201007387 */ /* 0x0001e20000100a00 */
[----:B-1----:R-:W-:Y:S02]  /*7bab0*/  IMAD.MOV.U32 R0, RZ, RZ, R17 ;  /* 0x000000ffff007224 */ /* 0x002fe400078e0011 */
[----:B0-----:R-:W-:-:S15]  /*7bac0*/  HMMA.16816.F32 R16, R24, R2, R20 ;  /* 0x000000021810723c */ /* 0x001fde0000001814 */
[----:B------:R-:W-:-:S04]  /*7bad0*/  NOP ;  /* 0x0000000000007918 */ /* 0x000fc80000000000 */
[----:B------:R-:W-:Y:S04]  /*7bae0*/  STL.64 [R1+0x100], R16 ;  /* 0x0001001001007387 */ /* 0x000fe80000100a00 */
[----:B------:R-:W-:Y:S04]  /*7baf0*/  STL.64 [R1+0x108], R18 ;  /* 0x0001081201007387 */ /* 0x000fe80000100a00 */
[----:B------:R-:W0:Y:S04]  /*7bb00*/  LDSM.16.M88.4 R16, [R4+UR6+0x3000] ;  /* 0x003000060410783b */ /* 0x000e280008000200 */
[----:B------:R-:W3:Y:S04]  /*7bb10*/  LDL.LU R20, [R1+0x1f0] ;  /* 0x0001f00001147983 */ /* 0x000ee80000300800 */
[----:B------:R-:W3:Y:S04]  /*7bb20*/  LDL.LU R21, [R1+0x1f4] ;  /* 0x0001f40001157983 */ /* 0x000ee80000300800 */
[----:B------:R-:W3:Y:S04]  /*7bb30*/  LDL.LU R22, [R1+0x1f8] ;  /* 0x0001f80001167983 */ /* 0x000ee80000300800 */
[----:B------:R-:W3:Y:S01]  /*7bb40*/  LDL.LU R23, [R1+0x1fc] ;  /* 0x0001fc0001177983 */ /* 0x000ee20000300800 */
[----:B------:R-:W-:-:S02]  /*7bb50*/  F2FP.F16.E4M3.UNPACK_B R2, R14 ;  /* 0x0000000eff02723e */ /* 0x000fc400020006ff */
[----:B------:R-:W-:Y:S01]  /*7bb60*/  F2FP.F16.E4M3.UNPACK_B R3, R10 ;  /* 0x0000000aff03723e */ /* 0x000fe200020006ff */
[----:B0-----:R-:W-:Y:S04]  /*7bb70*/  STL.64 [R1+0x480], R16 ;  /* 0x0004801001007387 */ /* 0x001fe80000100a00 */
[----:B------:R0:W-:Y:S01]  /*7bb80*/  STL.64 [R1+0x488], R18 ;  /* 0x0004881201007387 */ /* 0x0001e20000100a00 */
[----:B------:R-:W-:Y:S02]  /*7bb90*/  IMAD.MOV.U32 R14, RZ, RZ, R16 ;  /* 0x000000ffff0e7224 */ /* 0x000fe400078e0010 */
[----:B------:R-:W-:Y:S01]  /*7bba0*/  IMAD.MOV.U32 R10, RZ, RZ, R17 ;  /* 0x000000ffff0a7224 */ /* 0x000fe200078e0011 */
[----:B0-----:R-:W5:Y:S04]  /*7bbb0*/  LDL.LU.64 R18, [R1+0x3b58] ;  /* 0x003b580001127983 */ /* 0x001f680000300a00 */
[----:B------:R-:W5:Y:S02]  /*7bbc0*/  LDL.LU.64 R16, [R1+0x3b50] ;  /* 0x003b500001107983 */ /* 0x000f640000300a00 */
[----:B-----5:R-:W-:-:S15]  /*7bbd0*/  HMMA.16816.F32 R16, R24, R2, R16 ;  /* 0x000000021810723c */ /* 0x020fde0000001810 */
[----:B------:R-:W-:-:S04]  /*7bbe0*/  NOP ;  /* 0x0000000000007918 */ /* 0x000fc80000000000 */
[----:B------:R-:W-:Y:S04]  /*7bbf0*/  STL.64 [R1+0x140], R16 ;  /* 0x0001401001007387 */ /* 0x000fe80000100a00 */
[----:B------:R-:W-:Y:S04]  /*7bc00*/  STL.64 [R1+0x148], R18 ;  /* 0x0001481201007387 */ /* 0x000fe80000100a00 */
[----:B------:R-:W0:Y:S01]  /*7bc10*/  LDSM.16.M88.4 R16, [R4+UR6+0x3800] ;  /* 0x003800060410783b */ /* 0x000e220008000200 */
[----:B--2---:R-:W-:Y:S02]  /*7bc20*/  F2FP.F16.E4M3.UNPACK_B R2, R9 ;  /* 0x00000009ff02723e */ /* 0x004fe400020006ff */
[----:B------:R-:W-:Y:S01]  /*7bc30*/  F2FP.F16.E4M3.UNPACK_B R3, R8 ;  /* 0x00000008ff03723e */ /* 0x000fe200020006ff */
[----:B0-----:R-:W-:-:S02]  /*7bc40*/  IMAD.MOV.U32 R9, RZ, RZ, R16 ;  /* 0x000000ffff097224 */ /* 0x001fc400078e0010 */
[----:B------:R-:W-:Y:S01]  /*7bc50*/  IMAD.MOV.U32 R8, RZ, RZ, R17 ;  /* 0x000000ffff087224 */ /* 0x000fe200078e0011 */
[----:B------:R0:W-:Y:S04]  /*7bc60*/  STL.64 [R1+0x470], R16 ;  /* 0x0004701001007387 */ /* 0x0001e80000100a00 */
[----:B------:R-:W-:Y:S04]  /*7bc70*/  STL.64 [R1+0x478], R18 ;  /* 0x0004781201007387 */ /* 0x000fe80000100a00 */
[----:B0-----:R-:W2:Y:S04]  /*7bc80*/  LDL.LU.64 R16, [R1+0x3b48] ;  /* 0x003b480001107983 */ /* 0x001ea80000300a00 */
[----:B------:R-:W-:Y:S04]  /*7bc90*/  STL [R1+0x3b30], R10 ;  /* 0x003b300a01007387 */ /* 0x000fe80000100800 */
[----:B------:R0:W-:Y:S04]  /*7bca0*/  STL.64 [R1+0x3b28], R8 ;  /* 0x003b280801007387 */ /* 0x0001e80000100a00 */
[----:B------:R1:W-:Y:S04]  /*7bcb0*/  STL [R1+0x3b34], R11 ;  /* 0x003b340b01007387 */ /* 0x0003e80000100800 */
[----:B0-----:R-:W5:Y:S04]  /*7bcc0*/  LDL.LU R8, [R1+0x1d0] ;  /* 0x0001d00001087983 */ /* 0x001f680000300800 */
[----:B------:R-:W5:Y:S04]  /*7bcd0*/  LDL.LU R9, [R1+0x1d4] ;  /* 0x0001d40001097983 */ /* 0x000f680000300800 */
[----:B------:R-:W2:Y:S04]  /*7bce0*/  LDL.LU R10, [R1+0x1d8] ;  /* 0x0001d800010a7983 */ /* 0x000ea80000300800 */
[----:B-1----:R-:W2:Y:S04]  /*7bcf0*/  LDL.LU R11, [R1+0x1dc] ;  /* 0x0001dc00010b7983 */ /* 0x002ea80000300800 */
[----:B--2---:R-:W-:Y:S04]  /*7bd00*/  STL.64 [R1+0x3b40], R10 ;  /* 0x003b400a01007387 */ /* 0x004fe80000100a00 */
[----:B-----5:R0:W-:Y:S04]  /*7bd10*/  STL.64 [R1+0x3b38], R8 ;  /* 0x003b380801007387 */ /* 0x0201e80000100a00 */
[----:B0-----:R-:W2:Y:S04]  /*7bd20*/  LDL.LU R8, [R1+0x1e0] ;  /* 0x0001e00001087983 */ /* 0x001ea80000300800 */
[----:B------:R-:W2:Y:S04]  /*7bd30*/  LDL.LU R9, [R1+0x1e4] ;  /* 0x0001e40001097983 */ /* 0x000ea80000300800 */
[----:B------:R-:W2:Y:S04]  /*7bd40*/  LDL.LU R10, [R1+0x1e8] ;  /* 0x0001e800010a7983 */ /* 0x000ea80000300800 */
[----:B------:R-:W2:Y:S02]  /*7bd50*/  LDL.LU R11, [R1+0x1ec] ;  /* 0x0001ec00010b7983 */ /* 0x000ea40000300800 */
[----:B--2---:R-:W-:-:S15]  /*7bd60*/  HMMA.16816.F32 R8, R24, R2, R8 ;  /* 0x000000021808723c */ /* 0x004fde0000001808 */
[----:B------:R-:W-:-:S04]  /*7bd70*/  NOP ;  /* 0x0000000000007918 */ /* 0x000fc80000000000 */
[----:B------:R-:W-:Y:S04]  /*7bd80*/  STL.64 [R1+0x190], R8 ;  /* 0x0001900801007387 */ /* 0x000fe80000100a00 */
[----:B------:R-:W-:Y:S04]  /*7bd90*/  STL.64 [R1+0x198], R10 ;  /* 0x0001980a01007387 */ /* 0x000fe80000100a00 */
[----:B------:R-:W0:Y:S01]  /*7bda0*/  LDSM.16.M88.4 R8, [R4+UR6+0x4000] ;  /* 0x004000060408783b */ /* 0x000e220008000200 */
[----:B----4-:R-:W-:Y:S02]  /*7bdb0*/  F2FP.F16.E4M3.UNPACK_B R2, R13 ;  /* 0x0000000dff02723e */ /* 0x010fe400020006ff */
[----:B------:R-:W-:Y:S01]  /*7bdc0*/  F2FP.F16.E4M3.UNPACK_B R3, R12 ;  /* 0x0000000cff03723e */ /* 0x000fe200020006ff */
[----:B0-----:R-:W-:Y:S01]  /*7bdd0*/  STL.64 [R1+0x450], R8 ;  /* 0x0004500801007387 */ /* 0x001fe20000100a00 */
[----:B------:R-:W-:-:S03]  /*7bde0*/  IMAD.MOV.U32 R13, RZ, RZ, R8 ;  /* 0x000000ffff0d7224 */ /* 0x000fc600078e0008 */
[----:B------:R3:W-:Y:S01]  /*7bdf0*/  STL.64 [R1+0x458], R10 ;  /* 0x0004580a01007387 */ /* 0x0007e20000100a00 */
[----:B------:R-:W-:Y:S02]  /*7be00*/  IMAD.MOV.U32 R12, RZ, RZ, R9 ;  /* 0x000000ffff0c7224 */ /* 0x000fe400078e0009 */
[----:B---3--:R-:W-:Y:S03]  /*7be10*/  HMMA.16816.F32 R8, R24, R2, R20 ;  /* 0x000000021808723c */ /* 0x008fe60000001814 */
[----:B------:R0:W-:Y:S04]  /*7be20*/  STL.64 [R1+0x3b18], R12 ;  /* 0x003b180c01007387 */ /* 0x0001e80000100a00 */
[----:B------:R1:W-:Y:S04]  /*7be30*/  STL [R1+0x3b20], R14 ;  /* 0x003b200e01007387 */ /* 0x0003e80000100800 */
[----:B0-----:R-:W2:Y:S04]  /*7be40*/  LDL.LU R12, [R1+0x1c0] ;  /* 0x0001c000010c7983 */ /* 0x001ea80000300800 */
[----:B------:R-:W2:Y:S04]  /*7be50*/  LDL.LU R13, [R1+0x1c4] ;  /* 0x0001c400010d7983 */ /* 0x000ea80000300800 */
[----:B-1----:R-:W2:Y:S04]  /*7be60*/  LDL.LU R14, [R1+0x1c8] ;  /* 0x0001c800010e7983 */ /* 0x002ea80000300800 */
[----:B------:R-:W2:Y:S04]  /*7be70*/  LDL.LU R15, [R1+0x1cc] ;  /* 0x0001cc00010f7983 */ /* 0x000ea80000300800 */
[----:B------:R-:W-:Y:S04]  /*7be80*/  STL.64 [R1+0x1e0], R8 ;  /* 0x0001e00801007387 */ /* 0x000fe80000100a00 */
[----:B------:R-:W-:Y:S04]  /*7be90*/  STL.64 [R1+0x1e8], R10 ;  /* 0x0001e80a01007387 */ /* 0x000fe80000100a00 */
[----:B------:R-:W0:Y:S04]  /*7bea0*/  LDSM.16.M88.4 R8, [R4+UR6+0x4800] ;  /* 0x004800060408783b */ /* 0x000e280008000200 */
[----:B------:R-:W3:Y:S04]  /*7beb0*/  LDL.LU R20, [R1+0x180] ;  /* 0x0001800001147983 */ /* 0x000ee80000300800 */
[----:B------:R-:W3:Y:S04]  /*7bec0*/  LDL.LU R21, [R1+0x184] ;  /* 0x0001840001157983 */ /* 0x000ee80000300800 */
[----:B------:R-:W3:Y:S04]  /*7bed0*/  LDL.LU R22, [R1+0x188] ;  /* 0x0001880001167983 */ /* 0x000ee80000300800 */
[----:B------:R-:W3:Y:S01]  /*7bee0*/  LDL.LU R23, [R1+0x18c] ;  /* 0x00018c0001177983 */ /* 0x000ee20000300800 */
[----:B------:R-:W-:-:S03]  /*7bef0*/  F2FP.F16.E4M3.UNPACK_B R3, R16 ;  /* 0x00000010ff03723e */ /* 0x000fc600020006ff */
[----:B0-----:R-:W-:Y:S04]  /*7bf00*/  STL.64 [R1+0x440], R8 ;  /* 0x0004400801007387 */ /* 0x001fe80000100a00 */
[----:B------:R0:W-:Y:S01]  /*7bf10*/  STL.64 [R1+0x448], R10 ;  /* 0x0004480a01007387 */ /* 0x0001e20000100a00 */
[----:B------:R-:W-:Y:S02]  /*7bf20*/  IMAD.MOV.U32 R18, RZ, RZ, R8 ;  /* 0x000000ffff127224 */ /* 0x000fe400078e0008 */
[----:B------:R-:W-:Y:S01]  /*7bf30*/  IMAD.MOV.U32 R16, RZ, RZ, R9 ;  /* 0x000000ffff107224 */ /* 0x000fe200078e0009 */
[----:B0-----:R-:W4:Y:S04]  /*7bf40*/  LDL.LU.64 R10, [R1+0x3b40] ;  /* 0x003b4000010a7983 */ /* 0x001f280000300a00 */
[----:B------:R-:W4:Y:S01]  /*7bf50*/  LDL.LU.64 R8, [R1+0x3b38] ;  /* 0x003b380001087983 */ /* 0x000f220000300a00 */
[----:B------:R-:W-:-:S07]  /*7bf60*/  F2FP.F16.E4M3.UNPACK_B R2, R17 ;  /* 0x00000011ff02723e */ /* 0x000fce00020006ff */
[----:B----4-:R-:W-:-:S15]  /*7bf70*/  HMMA.16816.F32 R8, R24, R2, R8 ;  /* 0x000000021808723c */ /* 0x010fde0000001808 */
[----:B------:R-:W-:-:S04]  /*7bf80*/  NOP ;  /* 0x0000000000007918 */ /* 0x000fc80000000000 */
[----:B------:R-:W-:Y:S04]  /*7bf90*/  STL.64 [R1+0x1d0], R8 ;  /* 0x0001d00801007387 */ /* 0x000fe80000100a00 */
[----:B------:R0:W-:Y:S04]  /*7bfa0*/  STL.64 [R1+0x1d8], R10 ;  /* 0x0001d80a01007387 */ /* 0x0001e80000100a00 */
[----:B0-----:R-:W4:Y:S01]  /*7bfb0*/  LDL.LU R11, [R1+0x3b34] ;  /* 0x003b3400010b7983 */ /* 0x001f220000300800 */
[----:B------:R-:W-:-:S03]  /*7bfc0*/  F2FP.F16.E4M3.UNPACK_B R3, R0 ;  /* 0x00000000ff03723e */ /* 0x000fc600020006ff */
[----:B------:R-:W-:Y:S01]  /*7bfd0*/  STL [R1+0x39f0], R0 ;  /* 0x0039f00001007387 */ /* 0x000fe20000100800 */
[----:B----4-:R-:W-:-:S03]  /*7bfe0*/  F2FP.F16.E4M3.UNPACK_B R2, R11 ;  /* 0x0000000bff02723e */ /* 0x010fc600020006ff */
[----:B------:R-:W0:Y:S04]  /*7bff0*/  LDSM.16.M88.4 R8, [R4+UR6+0x5000] ;  /* 0x005000060408783b */ /* 0x000e280008000200 */
[----:B--2---:R-:W-:Y:S01]  /*7c000*/  HMMA.16816.F32 R12, R24, R2, R12 ;  /* 0x00000002180c723c */ /* 0x004fe2000000180c */
[----:B0-----:R-:W-:Y:S01]  /*7c010*/  IMAD.MOV.U32 R17, RZ, RZ, R8 ;  /* 0x000000ffff117224 */ /* 0x001fe200078e0008 */
[----:B------:R-:W-:Y:S04]  /*7c020*/  STL.64 [R1+0x430], R8 ;  /* 0x0004300801007387 */ /* 0x000fe80000100a00 */
[----:B------:R0:W-:Y:S02]  /*7c030*/  STL.64 [R1+0x438], R10 ;  /* 0x0004380a01007387 */ /* 0x0001e40000100a00 */
[----:B0-----:R-:W-:-:S02]  /*7c040*/  IMAD.MOV.U32 R11, RZ, RZ, R9 ;  /* 0x000000ffff0b7224 */ /* 0x001fc400078e0009 */
[----:B------:R-:W2:Y:S04]  /*7c050*/  LDL.LU R10, [R1+0x3b30] ;  /* 0x003b3000010a7983 */ /* 0x000ea80000300800 */
[----:B------:R-:W4:Y:S04]  /*7c060*/  LDL.LU.64 R8, [R1+0x3b28] ;  /* 0x003b280001087983 */ /* 0x000f280000300a00 */
[----:B------:R-:W-:Y:S04]  /*7c070*/  STL [R1+0x3b10], R18 ;  /* 0x003b101201007387 */ /* 0x000fe80000100800 */
[----:B------:R0:W-:Y:S04]  /*7c080*/  STL.64 [R1+0x3b08], R16 ;  /* 0x003b081001007387 */ /* 0x0001e80000100a00 */
[----:B0-----:R-:W5:Y:S04]  /*7c090*/  LDL.LU R16, [R1+0x1b0] ;  /* 0x0001b00001107983 */ /* 0x001f680000300800 */
[----:B------:R-:W5:Y:S04]  /*7c0a0*/  LDL.LU R17, [R1+0x1b4] ;  /* 0x0001b40001117983 */ /* 0x000f680000300800 */
[----:B------:R-:W5:Y:S04]  /*7c0b0*/  LDL.LU R18, [R1+0x1b8] ;  /* 0x0001b80001127983 */ /* 0x000f680000300800 */
[----:B------:R-:W5:Y:S04]  /*7c0c0*/  LDL.LU R19, [R1+0x1bc] ;  /* 0x0001bc0001137983 */ /* 0x000f680000300800 */
[----:B------:R-:W-:Y:S04]  /*7c0d0*/  STL.64 [R1+0x1c0], R12 ;  /* 0x0001c00c01007387 */ /* 0x000fe80000100a00 */
[----:B------:R0:W-:Y:S04]  /*7c0e0*/  STL [R1+0x1c8], R14 ;  /* 0x0001c80e01007387 */ /* 0x0001e80000100800 */
[----:B0-----:R-:W3:Y:S01]  /*7c0f0*/  LDL.LU R14, [R1+0x3b20] ;  /* 0x003b2000010e7983 */ /* 0x001ee20000300800 */
[----:B------:R-:W-:-:S05]  /*7c100*/  IMAD.MOV.U32 R0, RZ, RZ, R15 ;  /* 0x000000ffff007224 */ /* 0x000fca00078e000f */
[----:B------:R-:W-:Y:S01]  /*7c110*/  STL [R1+0x39f4], R0 ;  /* 0x0039f40001007387 */ /* 0x000fe20000100800 */
[----:B--2---:R-:W-:Y:S02]  /*7c120*/  F2FP.F16.E4M3.UNPACK_B R3, R10 ;  /* 0x0000000aff03723e */ /* 0x004fe400020006ff */
[----:B---3--:R-:W-:Y:S02]  /*7c130*/  F2FP.F16.E4M3.UNPACK_B R2, R14 ;  /* 0x0000000eff02723e */ /* 0x008fe400020006ff */
[----:B------:R-:W0:Y:S05]  /*7c140*/  LDSM.16.M88.4 R12, [R4+UR6+0x5800] ;  /* 0x00580006040c783b */ /* 0x000e2a0008000200 */
[----:B-----5:R-:W-:Y:S01]  /*7c150*/  HMMA.16816.F32 R16, R24, R2, R16 ;  /* 0x000000021810723c */ /* 0x020fe20000001810 */
[----:B0-----:R0:W-:Y:S01]  /*7c160*/  STL.64 [R1+0x420], R12 ;  /* 0x0004200c01007387 */ /* 0x0011e20000100a00 */
[----:B------:R-:W-:-:S03]  /*7c170*/  IMAD.MOV.U32 R10, RZ, RZ, R12 ;  /* 0x000000ffff0a7224 */ /* 0x000fc600078e000c */
[----:B------:R-:W-:Y:S01]  /*7c180*/  STL.64 [R1+0x428], R14 ;  /* 0x0004280e01007387 */ /* 0x000fe20000100a00 */
[----:B------:R-:W-:-:S03]  /*7c190*/  IMAD.MOV.U32 R0, RZ, RZ, R13 ;  /* 0x000000ffff007224 */ /* 0x000fc600078e000d */
[----:B0-----:R-:W2:Y:S10]  /*7c1a0*/  LDL.LU.64 R12, [R1+0x3b18] ;  /* 0x003b1800010c7983 */ /* 0x001eb40000300a00 */
[----:B------:R-:W-:Y:S04]  /*7c1b0*/  STL.64 [R1+0x1b0], R16 ;  /* 0x0001b01001007387 */ /* 0x000fe80000100a00 */
[----:B------:R-:W-:Y:S04]  /*7c1c0*/  STL.64 [R1+0x1b8], R18 ;  /* 0x0001b81201007387 */ /* 0x000fe80000100a00 */
[----:B------:R-:W0:Y:S01]  /*7c1d0*/  LDSM.16.M88.4 R16, [R4+UR6+0x6000] ;  /* 0x006000060410783b */ /* 0x000e220008000200 */
[----:B----4-:R-:W-:-:S02]  /*7c1e0*/  F2FP.F16.E4M3.UNPACK_B R2, R9 ;  /* 0x00000009ff02723e */ /* 0x010fc400020006ff */
[----:B------:R-:W-:Y:S01]  /*7c1f0*/  F2FP.F16.E4M3.UNPACK_B R3, R8 ;  /* 0x00000008ff03723e */ /* 0x000fe200020006ff */
[----:B0-----:R-:W-:Y:S02]  /*7c200*/  IMAD.MOV.U32 R9, RZ, RZ, R16 ;  /* 0x000000ffff097224 */ /* 0x001fe400078e0010 */
[----:B------:R-:W-:Y:S01]  /*7c210*/  IMAD.MOV.U32 R8, RZ, RZ, R17 ;  /* 0x000000ffff087224 */ /* 0x000fe200078e0011 */
[----:B------:R-:W-:Y:S04]  /*7c220*/  STL.64 [R1+0x410], R16 ;  /* 0x0004101001007387 */ /* 0x000fe80000100a00 */
[----:B------:R-:W-:Y:S04]  /*7c230*/  STL.64 [R1+0x418], R18 ;  /* 0x0004181201007387 */ /* 0x000fe80000100a00 */
[----:B------:R-:W-:Y:S04]  /*7c240*/  STL.64 [R1+0x3b00], R10 ;  /* 0x003b000a01007387 */ /* 0x000fe80000100a00 */
[----:B------:R0:W-:Y:S04]  /*7c250*/  STL.64 [R1+0x3af8], R8 ;  /* 0x003af80801007387 */ /* 0x0001e80000100a00 */
[----:B0-----:R-:W3:Y:S04]  /*7c260*/  LDL.LU R8, [R1+0x170] ;  /* 0x0001700001087983 */ /* 0x001ee80000300800 */
[----:B------:R-:W3:Y:S04]  /*7c270*/  LDL.LU R9, [R1+0x174] ;  /* 0x0001740001097983 */ /* 0x000ee80000300800 */
[----:B------:R-:W3:Y:S04]  /*7c280*/  LDL.LU R10, [R1+0x178] ;  /* 0x00017800010a7983 */ /* 0x000ee80000300800 */
[----:B------:R-:W3:Y:S01]  /*7c290*/  LDL.LU R11, [R1+0x17c] ;  /* 0x00017c00010b7983 */ /* 0x000ee20000300800 */
[----:B------:R-:W-:-:S15]  /*7c2a0*/  HMMA.16816.F32 R16, R24, R2, R20 ;  /* 0x000000021810723c */ /* 0x000fde0000001814 */
[----:B------:R-:W-:-:S04]  /*7c2b0*/  NOP ;  /* 0x0000000000007918 */ /* 0x000fc80000000000 */
[----:B------:R-:W-:Y:S04]  /*7c2c0*/  STL.64 [R1+0x1a0], R16 ;  /* 0x0001a01001007387 */ /* 0x000fe80000100a00 */
[----:B------:R-:W-:Y:S04]  /*7c2d0*/  STL.64 [R1+0x1a8], R18 ;  /* 0x0001a81201007387 */ /* 0x000fe80000100a00 */
[----:B------:R-:W0:Y:S02]  /*7c2e0*/  LDSM.16.M88.4 R16, [R4+UR6+0x6800] ;  /* 0x006800060410783b */ /* 0x000e240008000200 */
[----:B0-----:R-:W-:Y:S01]  /*7c2f0*/  IMAD.MOV.U32 R20, RZ, RZ, R16 ;  /* 0x000000ffff147224 */ /* 0x001fe200078e0010 */
[----:B--2---:R-:W-:-:S02]  /*7c300*/  F2FP.F16.E4M3.UNPACK_B R3, R12 ;  /* 0x0000000cff03723e */ /* 0x004fc400020006ff */
[----:B------:R-:W-:Y:S01]  /*7c310*/  F2FP.F16.E4M3.UNPACK_B R2, R13 ;  /* 0x0000000dff02723e */ /* 0x000fe200020006ff */
[----:B------:R-:W2:Y:S04]  /*7c320*/  LDL.LU R12, [R1+0x120] ;  /* 0x00012000010c7983 */ /* 0x000ea80000300800 */
[----:B------:R-:W2:Y:S04]  /*7c330*/  LDL.LU R13, [R1+0x124] ;  /* 0x00012400010d7983 */ /* 0x000ea80000300800 */
[----:B------:R-:W2:Y:S04]  /*7c340*/  LDL.LU R14, [R1+0x128] ;  /* 0x00012800010e7983 */ /* 0x000ea80000300800 */
[----:B------:R-:W2:Y:S04]  /*7c350*/  LDL.LU R15, [R1+0x12c] ;  /* 0x00012c00010f7983 */ /* 0x000ea80000300800 */
[----:B------:R-:W-:Y:S04]  /*7c360*/  STL.64 [R1+0x400], R16 ;  /* 0x0004001001007387 */ /* 0x000fe80000100a00 */
[----:B------:R0:W-:Y:S02]  /*7c370*/  STL.64 [R1+0x408], R18 ;  /* 0x0004081201007387 */ /* 0x0001e40000100a00 */
[----:B0-----:R-:W-:-:S02]  /*7c380*/  IMAD.MOV.U32 R19, RZ, RZ, R17 ;  /* 0x000000ffff137224 */ /* 0x001fc400078e0011 */
[----:B------:R-:W4:Y:S04]  /*7c390*/  LDL.LU R18, [R1+0x3b10] ;  /* 0x003b100001127983 */ /* 0x000f280000300800 */
[----:B------:R-:W5:Y:S04]  /*7c3a0*/  LDL.LU.64 R16, [R1+0x3b08] ;  /* 0x003b080001107983 */ /* 0x000f680000300a00 */
[----:B------:R0:W-:Y:S04]  /*7c3b0*/  STL [R1+0x3ae4], R20 ;  /* 0x003ae41401007387 */ /* 0x0001e80000100800 */
[----:B0-----:R-:W2:Y:S04]  /*7c3c0*/  LDL.LU R20, [R1+0x160] ;  /* 0x0001600001147983 */ /* 0x001ea80000300800 */
[----:B------:R-:W2:Y:S04]  /*7c3d0*/  LDL.LU R21, [R1+0x164] ;  /* 0x0001640001157983 */ /* 0x000ea80000300800 */
[----:B------:R-:W2:Y:S04]  /*7c3e0*/  LDL.LU R22, [R1+0x168] ;  /* 0x0001680001167983 */ /* 0x000ea80000300800 */
[----:B------:R-:W2:Y:S01]  /*7c3f0*/  LDL.LU R23, [R1+0x16c] ;  /* 0x00016c0001177983 */ /* 0x000ea20000300800 */
        /* <DEDUP_REMOVED lines=8> */
[----:B----4-:R-:W-:-:S02]  /*7c480*/  F2FP.F16.E4M3.UNPACK_B R2, R18 ;  /* 0x00000012ff02723e */ /* 0x010fc400020006ff */
[----:B-----5:R-:W-:-:S07]  /*7c490*/  F2FP.F16.E4M3.UNPACK_B R3, R16 ;  /* 0x00000010ff03723e */ /* 0x020fce00020006ff */
[----:B--2---:R-:W-:Y:S01]  /*7c4a0*/  HMMA.16816.F32 R20, R24, R2, R20 ;  /* 0x000000021814723c */ /* 0x004fe20000001814 */
[----:B------:R-:W-:Y:S02]  /*7c4b0*/  IMAD.MOV.U32 R18, RZ, RZ, R8 ;  /* 0x000000ffff127224 */ /* 0x000fe400078e0008 */
[----:B------:R-:W-:Y:S02]  /*7c4c0*/  IMAD.MOV.U32 R16, RZ, RZ, R9 ;  /* 0x000000ffff107224 */ /* 0x000fe400078e0009 */
[----:B------:R-:W2:-:S14]  /*7c4d0*/  LDL.LU.64 R8, [R1+0x3af8] ;  /* 0x003af80001087983 */ /* 0x000e9c0000300a00 */
[----:B------:R-:W-:Y:S04]  /*7c4e0*/  STL.64 [R1+0x170], R20 ;  /* 0x0001701401007387 */ /* 0x000fe80000100a00 */
[----:B------:R-:W-:Y:S04]  /*7c4f0*/  STL.64 [R1+0x178], R22 ;  /* 0x0001781601007387 */ /* 0x000fe80000100a00 */
[----:B------:R-:W0:Y:S01]  /*7c500*/  LDSM.16.M88.4 R20, [R4+UR6+0x7800] ;  /* 0x007800060414783b */ /* 0x000e220008000200 */
[----:B------:R-:W-:-:S03]  /*7c510*/  F2FP.F16.E4M3.UNPACK_B R2, R17 ;  /* 0x00000011ff02723e */ /* 0x000fc600020006ff */
[----:B0-----:R0:W-:Y:S01]  /*7c520*/  STL.64 [R1+0x3e0], R20 ;  /* 0x0003e01401007387 */ /* 0x0011e20000100a00 */
[----:B------:R-:W-:-:S03]  /*7c530*/  IMAD.MOV.U32 R17, RZ, RZ, R20 ;  /* 0x000000ffff117224 */ /* 0x000fc600078e0014 */
[----:B------:R1:W-:Y:S04]  /*7c540*/  STL.64 [R1+0x3e8], R22 ;  /* 0x0003e81601007387 */ /* 0x0003e80000100a00 */
[----:B0-----:R-:W4:Y:S01]  /*7c550*/  LDL.LU R20, [R1+0xf0] ;  /* 0x0000f00001147983 */ /* 0x001f220000300800 */
[----:B---3--:R-:W-:Y:S01]  /*7c560*/  F2FP.F16.E4M3.UNPACK_B R3, R11 ;  /* 0x0000000bff03723e */ /* 0x008fe200020006ff */
[----:B------:R-:W-:Y:S02]  /*7c570*/  IMAD.MOV.U32 R11, RZ, RZ, R21 ;  /* 0x000000ffff0b7224 */ /* 0x000fe400078e0015 */
[----:B------:R-:W4:Y:S04]  /*7c580*/  LDL.LU R21, [R1+0xf4] ;  /* 0x0000f40001157983 */ /* 0x000f280000300800 */
[----:B-1----:R-:W3:Y:S04]  /*7c590*/  LDL.LU R22, [R1+0xf8] ;  /* 0x0000f80001167983 */ /* 0x002ee80000300800 */
[----:B------:R-:W3:Y:S04]  /*7c5a0*/  LDL.LU R23, [R1+0xfc] ;  /* 0x0000fc0001177983 */ /* 0x000ee80000300800 */
[----:B---3--:R-:W-:Y:S04]  /*7c5b0*/  STL.64 [R1+0x3af0], R22 ;  /* 0x003af01601007387 */ /* 0x008fe80000100a00 */
[----:B----4-:R0:W-:Y:S04]  /*7c5c0*/  STL.64 [R1+0x3ae8], R20 ;  /* 0x003ae81401007387 */ /* 0x0101e80000100a00 */
[----:B0-----:R-:W3:Y:S04]  /*7c5d0*/  LDL.LU R20, [R1+0x130] ;  /* 0x0001300001147983 */ /* 0x001ee80000300800 */
[----:B------:R-:W3:Y:S04]  /*7c5e0*/  LDL.LU R21, [R1+0x134] ;  /* 0x0001340001157983 */ /* 0x000ee80000300800 */
[----:B------:R-:W3:Y:S04]  /*7c5f0*/  LDL.LU R22, [R1+0x138] ;  /* 0x0001380001167983 */ /* 0x000ee80000300800 */
[----:B------:R-:W3:Y:S04]  /*7c600*/  LDL.LU R23, [R1+0x13c] ;  /* 0x00013c0001177983 */ /* 0x000ee80000300800 */
[----:B------:R-:W-:Y:S04]  /*7c610*/  STL [R1+0x3ae0], R18 ;  /* 0x003ae01201007387 */ /* 0x000fe80000100800 */
[----:B------:R-:W-:Y:S01]  /*7c620*/  STL.64 [R1+0x3ad8], R16 ;  /* 0x003ad81001007387 */ /* 0x000fe20000100a00 */
[----:B---3--:R-:W-:Y:S01]  /*7c630*/  HMMA.16816.F32 R20, R24, R2, R20 ;  /* 0x000000021814723c */ /* 0x008fe20000001814 */
[----:B------:R-:W-:-:S15]  /*7c640*/  F2FP.F16.E4M3.UNPACK_B R2, R10 ;  /* 0x0000000aff02723e */ /* 0x000fde00020006ff */
[----:B------:R-:W-:-:S03]  /*7c650*/  NOP ;  /* 0x0000000000007918 */ /* 0x000fc60000000000 */
[----:B------:R-:W-:Y:S04]  /*7c660*/  STL.64 [R1+0x160], R20 ;  /* 0x0001601401007387 */ /* 0x000fe80000100a00 */
[----:B------:R-:W-:Y:S04]  /*7c670*/  STL.64 [R1+0x168], R22 ;  /* 0x0001681601007387 */ /* 0x000fe80000100a00 */
[----:B------:R-:W0:Y:S01]  /*7c680*/  LDSM.16.M88.4 R20, [R4+UR6+0x8000] ;  /* 0x008000060414783b */ /* 0x000e220008000200 */
[----:B------:R-:W-:-:S07]  /*7c690*/  F2FP.F16.E4M3.UNPACK_B R3, R0 ;  /* 0x00000000ff03723e */ /* 0x000fce00020006ff */
[----:B------:R-:W-:Y:S01]  /*7c6a0*/  HMMA.16816.F32 R12, R24, R2, R12 ;  /* 0x00000002180c723c */ /* 0x000fe2000000180c */
[----:B0-----:R-:W-:Y:S04]  /*7c6b0*/  STL.64 [R1+0x3d0], R20 ;  /* 0x0003d01401007387 */ /* 0x001fe80000100a00 */
[----:B------:R-:W-:-:S14]  /*7c6c0*/  STL.64 [R1+0x3d8], R22 ;  /* 0x0003d81601007387 */ /* 0x000fdc0000100a00 */
[----:B------:R0:W-:Y:S04]  /*7c6d0*/  STL.64 [R1+0x150], R12 ;  /* 0x0001500c01007387 */ /* 0x0001e80000100a00 */
[----:B------:R1:W-:Y:S04]  /*7c6e0*/  STL.64 [R1+0x158], R14 ;  /* 0x0001580e01007387 */ /* 0x0003e80000100a00 */
[----:B0-----:R-:W3:Y:S04]  /*7c6f0*/  LDL.LU R12, [R1+0xa0] ;  /* 0x0000a000010c7983 */ /* 0x001ee80000300800 */
[----:B------:R-:W3:Y:S04]  /*7c700*/  LDL.LU R13, [R1+0xa4] ;  /* 0x0000a400010d7983 */ /* 0x000ee80000300800 */
[----:B-1----:R-:W4:Y:S04]  /*7c710*/  LDL.LU R14, [R1+0xa8] ;  /* 0x0000a800010e7983 */ /* 0x002f280000300800 */
[----:B------:R-:W4:Y:S01]  /*7c720*/  LDL.LU R15, [R1+0xac] ;  /* 0x0000ac00010f7983 */ /* 0x000f220000300800 */
[----:B------:R-:W-:-:S02]  /*7c730*/  IMAD.MOV.U32 R10, RZ, RZ, R20 ;  /* 0x000000ffff0a7224 */ /* 0x000fc400078e0014 */
[----:B------:R-:W-:Y:S02]  /*7c740*/  IMAD.MOV.U32 R0, RZ, RZ, R21 ;  /* 0x000000ffff007224 */ /* 0x000fe400078e0015 */
[----:B------:R-:W0:Y:S04]  /*7c750*/  LDSM.16.M88.4 R20, [R4+UR6+0x8800] ;  /* 0x008800060414783b */ /* 0x000e280008000200 */
[----:B----4-:R-:W-:Y:S04]  /*7c760*/  STL.64 [R1+0x3ac0], R14 ;  /* 0x003ac00e01007387 */ /* 0x010fe80000100a00 */
[----:B---3--:R1:W-:Y:S04]  /*7c770*/  STL.64 [R1+0x3ab8], R12 ;  /* 0x003ab80c01007387 */ /* 0x0083e80000100a00 */
[----:B-1----:R-:W3:Y:S04]  /*7c780*/  LDL.LU R12, [R1+0xd0] ;  /* 0x0000d000010c7983 */ /* 0x002ee80000300800 */
[----:B------:R-:W3:Y:S04]  /*7c790*/  LDL.LU R13, [R1+0xd4] ;  /* 0x0000d400010d7983 */ /* 0x000ee80000300800 */
[----:B------:R-:W4:Y:S04]  /*7c7a0*/  LDL.LU R14, [R1+0xd8] ;  /* 0x0000d800010e7983 */ /* 0x000f280000300800 */
[----:B------:R-:W4:Y:S01]  /*7c7b0*/  LDL.LU R15, [R1+0xdc] ;  /* 0x0000dc00010f7983 */ /* 0x000f220000300800 */
[----:B--2---:R-:W-:-:S02]  /*7c7c0*/  F2FP.F16.E4M3.UNPACK_B R2, R9 ;  /* 0x00000009ff02723e */ /* 0x004fc400020006ff */
[----:B------:R-:W-:Y:S01]  /*7c7d0*/  F2FP.F16.E4M3.UNPACK_B R3, R8 ;  /* 0x00000008ff03723e */ /* 0x000fe200020006ff */
[----:B0-----:R-:W-:Y:S02]  /*7c7e0*/  IMAD.MOV.U32 R9, RZ, RZ, R20 ;  /* 0x000000ffff097224 */ /* 0x001fe400078e0014 */
[----:B------:R-:W-:Y:S01]  /*7c7f0*/  IMAD.MOV.U32 R8, RZ, RZ, R21 ;  /* 0x000000ffff087224 */ /* 0x000fe200078e0015 */
[----:B----4-:R-:W-:Y:S04]  /*7c800*/  STL.64 [R1+0x3ad0], R14 ;  /* 0x003ad00e01007387 */ /* 0x010fe80000100a00 */
[----:B---3--:R0:W-:Y:S04]  /*7c810*/  STL.64 [R1+0x3ac8], R12 ;  /* 0x003ac80c01007387 */ /* 0x0081e80000100a00 */
[----:B0-----:R-:W2:Y:S04]  /*7c820*/  LDL.LU R12, [R1+0xe0] ;  /* 0x0000e000010c7983 */ /* 0x001ea80000300800 */
[----:B------:R-:W2:Y:S04]  /*7c830*/  LDL.LU R13, [R1+0xe4] ;  /* 0x0000e400010d7983 */ /* 0x000ea80000300800 */
[----:B------:R-:W2:Y:S04]  /*7c840*/  LDL.LU R14, [R1+0xe8] ;  /* 0x0000e800010e7983 */ /* 0x000ea80000300800 */
[----:B------:R-:W2:Y:S04]  /*7c850*/  LDL.LU R15, [R1+0xec] ;  /* 0x0000ec00010f7983 */ /* 0x000ea80000300800 */
[----:B------:R-:W-:Y:S04]  /*7c860*/  STL.64 [R1+0x3c0], R20 ;  /* 0x0003c01401007387 */ /* 0x000fe80000100a00 */
[----:B------:R0:W-:Y:S04]  /*7c870*/  STL.64 [R1+0x3c8], R22 ;  /* 0x0003c81601007387 */ /* 0x0001e80000100a00 */
[----:B0-----:R-:W3:Y:S04]  /*7c880*/  LDL.LU.64 R22, [R1+0x3af0] ;  /* 0x003af00001167983 */ /* 0x001ee80000300a00 */
[----:B------:R-:W3:Y:S02]  /*7c890*/  LDL.LU.64 R20, [R1+0x3ae8] ;  /* 0x003ae80001147983 */ /* 0x000ee40000300a00 */
[----:B---3--:R-:W-:-:S15]  /*7c8a0*/  HMMA.16816.F32 R20, R24, R2, R20 ;  /* 0x000000021814723c */ /* 0x008fde0000001814 */
[----:B------:R-:W-:-:S04]  /*7c8b0*/  NOP ;  /* 0x0000000000007918 */ /* 0x000fc80000000000 */
[----:B------:R0:W-:Y:S04]  /*7c8c0*/  STL.64 [R1+0x130], R20 ;  /* 0x0001301401007387 */ /* 0x0001e80000100a00 */
[----:B------:R-:W-:Y:S04]  /*7c8d0*/  STL.64 [R1+0x138], R22 ;  /* 0x0001381601007387 */ /* 0x000fe80000100a00 */
[----:B0-----:R-:W3:Y:S01]  /*7c8e0*/  LDL.LU R20, [R1+0x3ae4] ;  /* 0x003ae40001147983 */ /* 0x001ee20000300800 */
[----:B------:R-:W-:-:S03]  /*7c8f0*/  F2FP.F16.E4M3.UNPACK_B R3, R19 ;  /* 0x00000013ff03723e */ /* 0x000fc600020006ff */
[----:B------:R-:W0:Y:S04]  /*7c900*/  LDSM.16.M88.4 R16, [R4+UR6+0x9000] ;  /* 0x009000060410783b */ /* 0x000e280008000200 */
[----:B0-----:R-:W-:Y:S04]  /*7c910*/  STL.64 [R1+0x3b0], R16 ;  /* 0x0003b01001007387 */ /* 0x001fe80000100a00 */
[----:B------:R0:W-:Y:S01]  /*7c920*/  STL.64 [R1+0x3b8], R18 ;  /* 0x0003b81201007387 */ /* 0x0001e20000100a00 */
[----:B------:R-:W-:-:S03]  /*7c930*/  IMAD.MOV.U32 R21, RZ, RZ, R16 ;  /* 0x000000ffff157224 */ /* 0x000fc600078e0010 */
[----:B0-----:R-:W4:Y:S01]  /*7c940*/  LDL.LU R18, [R1+0x3ae0] ;  /* 0x003ae00001127983 */ /* 0x001f220000300800 */
[----:B---3--:R-:W-:Y:S01]  /*7c950*/  F2FP.F16.E4M3.UNPACK_B R2, R20 ;  /* 0x00000014ff02723e */ /* 0x008fe200020006ff */
[----:B------:R-:W-:Y:S02]  /*7c960*/  IMAD.MOV.U32 R20, RZ, RZ, R17 ;  /* 0x000000ffff147224 */ /* 0x000fe400078e0011 */
[----:B------:R-:W3:Y:S04]  /*7c970*/  LDL.LU.64 R16, [R1+0x3ad8] ;  /* 0x003ad80001107983 */ /* 0x000ee80000300a00 */
[----:B--2---:R-:W-:-:S15]  /*7c980*/  HMMA.16816.F32 R12, R24, R2, R12 ;  /* 0x00000002180c723c */ /* 0x004fde000000180c */
[----:B------:R-:W-:-:S04]  /*7c990*/  NOP ;  /* 0x0000000000007918 */ /* 0x000fc80000000000 */
[----:B------:R-:W-:Y:S04]  /*7c9a0*/  STL.64 [R1+0x120], R12 ;  /* 0x0001200c01007387 */ /* 0x000fe80000100a00 */
[----:B------:R-:W-:Y:S04]  /*7c9b0*/  STL.64 [R1+0x128], R14 ;  /* 0x0001280e01007387 */ /* 0x000fe80000100a00 */
[----:B------:R-:W0:Y:S04]  /*7c9c0*/  LDSM.16.M88.4 R12, [R4+UR6+0x9800] ;  /* 0x00980006040c783b */ /* 0x000e280008000200 */
[----:B0-----:R-:W-:Y:S04]  /*7c9d0*/  STL.64 [R1+0x3a0], R12 ;  /* 0x0003a00c01007387 */ /* 0x001fe80000100a00 */
[----:B------:R0:W-:Y:S01]  /*7c9e0*/  STL.64 [R1+0x3a8], R14 ;  /* 0x0003a80e01007387 */ /* 0x0001e20000100a00 */
[----:B------:R-:W-:-:S03]  /*7c9f0*/  IMAD.MOV.U32 R19, RZ, RZ, R12 ;  /* 0x000000ffff137224 */ /* 0x000fc600078e000c */
[----:B0-----:R-:W2:Y:S01]  /*7ca00*/  LDL.LU.64 R14, [R1+0x3ad0] ;  /* 0x003ad000010e7983 */ /* 0x001ea20000300a00 */
[----:B---3--:R-:W-:Y:S01]  /*7ca10*/  F2FP.F16.E4M3.UNPACK_B R3, R16 ;  /* 0x00000010ff03723e */ /* 0x008fe200020006ff */
[----:B------:R-:W-:Y:S02]  /*7ca20*/  IMAD.MOV.U32 R16, RZ, RZ, R13 ;  /* 0x000000ffff107224 */ /* 0x000fe400078e000d */
[----:B------:R-:W2:Y:S01]  /*7ca30*/  LDL.LU.64 R12, [R1+0x3ac8] ;  /* 0x003ac800010c7983 */ /* 0x000ea20000300a00 */
[----:B----4-:R-:W-:-:S07]  /*7ca40*/  F2FP.F16.E4M3.UNPACK_B R2, R18 ;  /* 0x00000012ff02723e */ /* 0x010fce00020006ff */
[----:B--2---:R-:W-:-:S15]  /*7ca50*/  HMMA.16816.F32 R12, R24, R2, R12 ;  /* 0x00000002180c723c */ /* 0x004fde000000180c */
[----:B------:R-:W-:-:S04]  /*7ca60*/  NOP ;  /* 0x0000000000007918 */ /* 0x000fc80000000000 */
[----:B------:R-:W-:Y:S04]  /*7ca70*/  STL.64 [R1+0x110], R12 ;  /* 0x0001100c01007387 */ /* 0x000fe80000100a00 */
[----:B------:R-:W-:Y:S04]  /*7ca80*/  STL.64 [R1+0x118], R14 ;  /* 0x0001180e01007387 */ /* 0x000fe80000100a00 */
[----:B------:R-:W0:Y:S01]  /*7ca90*/  LDSM.16.M88.4 R12, [R4+UR6+0xa000] ;  /* 0x00a00006040c783b */ /* 0x000e220008000200 */
[----:B------:R-:W-:Y:S01]  /*7caa0*/  F2FP.F16.E4M3.UNPACK_B R2, R17 ;  /* 0x00000011ff02723e */ /* 0x000fe200020006ff */
[----:B0-----:R-:W-:-:S02]  /*7cab0*/  IMAD.MOV.U32 R18, RZ, RZ, R12 ;  /* 0x000000ffff127224 */ /* 0x001fc400078e000c */
[----:B------:R-:W-:Y:S01]  /*7cac0*/  STL.64 [R1+0x390], R12 ;  /* 0x0003900c01007387 */ /* 0x000fe20000100a00 */
[----:B------:R-:W-:-:S03]  /*7cad0*/  IMAD.MOV.U32 R17, RZ, RZ, R13 ;  /* 0x000000ffff117224 */ /* 0x000fc600078e000d */
[----:B------:R0:W-:Y:S04]  /*7cae0*/  STL.64 [R1+0x398], R14 ;  /* 0x0003980e01007387 */ /* 0x0001e80000100a00 */
[----:B0-----:R-:W2:Y:S04]  /*7caf0*/  LDL.LU.64 R14, [R1+0x3ac0] ;  /* 0x003ac000010e7983 */ /* 0x001ea80000300a00 */
[----:B------:R-:W2:Y:S04]  /*7cb00*/  LDL.LU.64 R12, [R1+0x3ab8] ;  /* 0x003ab800010c7983 */ /* 0x000ea80000300a00 */
[----:B------:R-:W-:Y:S04]  /*7cb10*/  STL.64 [R1+0x3aa0], R18 ;  /* 0x003aa01201007387 */ /* 0x000fe80000100a00 */
[----:B------:R0:W-:Y:S04]  /*7cb20*/  STL.64 [R1+0x3a98], R16 ;  /* 0x003a981001007387 */ /* 0x0001e80000100a00 */
[----:B0-----:R-:W3:Y:S04]  /*7cb30*/  LDL.LU R16, [R1+0xb0] ;  /* 0x0000b00001107983 */ /* 0x001ee80000300800 */
[----:B------:R-:W3:Y:S04]  /*7cb40*/  LDL.LU R17, [R1+0xb4] ;  /* 0x0000b40001117983 */ /* 0x000ee80000300800 */
[----:B------:R-:W3:Y:S04]  /*7cb50*/  LDL.LU R18, [R1+0xb8] ;  /* 0x0000b80001127983 */ /* 0x000ee80000300800 */
[----:B------:R-:W3:Y:S01]  /*7cb60*/  LDL.LU R19, [R1+0xbc] ;  /* 0x0000bc0001137983 */ /* 0x000ee20000300800 */
[----:B------:R-:W-:-:S07]  /*7cb70*/  F2FP.F16.E4M3.UNPACK_B R3, R11 ;  /* 0x0000000bff03723e */ /* 0x000fce00020006ff */
[----:B---3--:R-:W-:-:S15]  /*7cb80*/  HMMA.16816.F32 R16, R24, R2, R16 ;  /* 0x000000021810723c */ /* 0x008fde0000001810 */
[----:B------:R-:W-:-:S04]  /*7cb90*/  NOP ;  /* 0x0000000000007918 */ /* 0x000fc80000000000 */
[----:B------:R-:W-:Y:S04]  /*7cba0*/  STL.64 [R1+0xf0], R16 ;  /* 0x0000f01001007387 */ /* 0x000fe80000100a00 */
[----:B------:R-:W-:Y:S04]  /*7cbb0*/  STL.64 [R1+0xf8], R18 ;  /* 0x0000f81201007387 */ /* 0x000fe80000100a00 */
[----:B------:R-:W0:Y:S01]  /*7cbc0*/  LDSM.16.M88.4 R16, [R4+UR6+0xa800] ;  /* 0x00a800060410783b */ /* 0x000e220008000200 */
[----:B------:R-:W-:Y:S02]  /*7cbd0*/  F2FP.F16.E4M3.UNPACK_B R2, R10 ;  /* 0x0000000aff02723e */ /* 0x000fe400020006ff */
[----:B------:R-:W-:-:S07]  /*7cbe0*/  F2FP.F16.E4M3.UNPACK_B R3, R0 ;  /* 0x00000000ff03723e */ /* 0x000fce00020006ff */
[----:B--2---:R-:W-:Y:S01]  /*7cbf0*/  HMMA.16816.F32 R12, R24, R2, R12 ;  /* 0x00000002180c723c */ /* 0x004fe2000000180c */
[----:B0-----:R-:W-:Y:S01]  /*7cc00*/  IMAD.MOV.U32 R22, RZ, RZ, R16 ;  /* 0x000000ffff167224 */ /* 0x001fe200078e0010 */
[----:B------:R0:W-:Y:S04]  /*7cc10*/  STL.64 [R1+0x380], R16 ;  /* 0x0003801001007387 */ /* 0x0001e80000100a00 */
[----:B------:R1:W-:Y:S04]  /*7cc20*/  STL.64 [R1+0x388], R18 ;  /* 0x0003881201007387 */ /* 0x0003e80000100a00 */
[----:B------:R-:W-:Y:S04]  /*7cc30*/  STL [R1+0x3ab0], R22 ;  /* 0x003ab01601007387 */ /* 0x000fe80000100800 */
[----:B------:R-:W-:Y:S05]  /*7cc40*/  STL.64 [R1+0x3aa8], R20 ;  /* 0x003aa81401007387 */ /* 0x000fea0000100a00 */
[----:B------:R2:W-:Y:S04]  /*7cc50*/  STL.64 [R1+0xe0], R12 ;  /* 0x0000e00c01007387 */ /* 0x0005e80000100a00 */
[----:B------:R3:W-:Y:S01]  /*7cc60*/  STL.64 [R1+0xe8], R14 ;  /* 0x0000e80e01007387 */ /* 0x0007e20000100a00 */
[----:B------:R-:W-:Y:S01]  /*7cc70*/  IMAD.MOV.U32 R0, RZ, RZ, R17 ;  /* 0x000000ffff007224 */ /* 0x000fe200078e0011 */
[----:B------:R-:W-:-:S02]  /*7cc80*/  F2FP.F16.E4M3.UNPACK_B R3, R8 ;  /* 0x00000008ff03723e */ /* 0x000fc400020006ff */
[----:B------:R-:W-:Y:S01]  /*7cc90*/  F2FP.F16.E4M3.UNPACK_B R2, R9 ;  /* 0x00000009ff02723e */ /* 0x000fe200020006ff */
[----:B------:R-:W4:Y:S04]  /*7cca0*/  LDSM.16.M88.4 R20, [R4+UR6+0xb000] ;  /* 0x00b000060414783b */ /* 0x000f280008000200 */
[----:B0-----:R-:W5:Y:S04]  /*7ccb0*/  LDL.LU R16, [R1+0x90] ;  /* 0x0000900001107983 */ /* 0x001f680000300800 */
[----:B------:R-:W5:Y:S04]  /*7ccc0*/  LDL.LU R17, [R1+0x94] ;  /* 0x0000940001117983 */ /* 0x000f680000300800 */
[----:B-1----:R-:W5:Y:S04]  /*7ccd0*/  LDL.LU R18, [R1+0x98] ;  /* 0x0000980001127983 */ /* 0x002f680000300800 */
[----:B------:R-:W5:Y:S04]  /*7cce0*/  LDL.LU R19, [R1+0x9c] ;  /* 0x00009c0001137983 */ /* 0x000f680000300800 */
[----:B--2---:R-:W2:Y:S04]  /*7ccf0*/  LDL.LU R12, [R1+0x10] ;  /* 0x00001000010c7983 */ /* 0x004ea80000300800 */
[----:B------:R-:W2:Y:S04]  /*7cd00*/  LDL.LU R13, [R1+0x14] ;  /* 0x00001400010d7983 */ /* 0x000ea80000300800 */
[----:B---3--:R-:W3:Y:S04]  /*7cd10*/  LDL.LU R14, [R1+0x18] ;  /* 0x00001800010e7983 */ /* 0x008ee80000300800 */
        /* <DEDUP_REMOVED lines=17> */
[----:B------:R-:W2:Y:S04]  /*7ce30*/  LDL.LU R14, [R1+0x78] ;  /* 0x00007800010e7983 */ /* 0x000ea80000300800 */
[----:B------:R-:W2:Y:S04]  /*7ce40*/  LDL.LU R15, [R1+0x7c] ;  /* 0x00007c00010f7983 */ /* 0x000ea80000300800 */
[----:B------:R-:W3:Y:S04]  /*7ce50*/  LDL.LU R8, [R1] ;  /* 0x0000000001087983 */ /* 0x000ee80000300800 */
[----:B------:R-:W3:Y:S04]  /*7ce60*/  LDL.LU R9, [R1+0x4] ;  /* 0x0000040001097983 */ /* 0x000ee80000300800 */
[----:B------:R-:W2:Y:S04]  /*7ce70*/  LDL.LU R10, [R1+0x8] ;  /* 0x00000800010a7983 */ /* 0x000ea80000300800 */
[----:B------:R-:W2:Y:S01]  /*7ce80*/  LDL.LU R11, [R1+0xc] ;  /* 0x00000c00010b7983 */ /* 0x000ea20000300800 */
[----:B-----5:R-:W-:Y:S03]  /*7ce90*/  HMMA.16816.F32 R16, R24, R2, R16 ;  /* 0x000000021810723c */ /* 0x020fe60000001810 */
[----:B--2---:R-:W-:Y:S04]  /*7cea0*/  STL.64 [R1+0x3a58], R10 ;  /* 0x003a580a01007387 */ /* 0x004fe80000100a00 */
[----:B---3--:R0:W-:Y:S04]  /*7ceb0*/  STL.64 [R1+0x3a50], R8 ;  /* 0x003a500801007387 */ /* 0x0081e80000100a00 */
[----:B----4-:R-:W-:Y:S04]  /*7cec0*/  STL.64 [R1+0x370], R20 ;  /* 0x0003701401007387 */ /* 0x010fe80000100a00 */
[----:B------:R1:W-:Y:S01]  /*7ced0*/  STL.64 [R1+0x378], R22 ;  /* 0x0003781601007387 */ /* 0x0003e20000100a00 */
[----:B0-----:R-:W-:-:S02]  /*7cee0*/  IMAD.MOV.U32 R9, RZ, RZ, R20 ;  /* 0x000000ffff097224 */ /* 0x001fc400078e0014 */
[----:B------:R-:W-:Y:S01]  /*7cef0*/  IMAD.MOV.U32 R8, RZ, RZ, R21 ;  /* 0x000000ffff087224 */ /* 0x000fe200078e0015 */
[----:B-1----:R-:W2:Y:S04]  /*7cf00*/  LDL.LU R22, [R1+0x3ab0] ;  /* 0x003ab00001167983 */ /* 0x002ea80000300800 */
[----:B------:R-:W3:Y:S04]  /*7cf10*/  LDL.LU.64 R20, [R1+0x3aa8] ;  /* 0x003aa80001147983 */ /* 0x000ee80000300a00 */
[----:B------:R-:W-:Y:S04]  /*7cf20*/  STL.64 [R1+0xd0], R16 ;  /* 0x0000d01001007387 */ /* 0x000fe80000100a00 */
[----:B------:R-:W-:Y:S04]  /*7cf30*/  STL.64 [R1+0xd8], R18 ;  /* 0x0000d81201007387 */ /* 0x000fe80000100a00 */
[----:B------:R-:W0:Y:S04]  /*7cf40*/  LDSM.16.M88.4 R16, [R4+UR6+0xb800] ;  /* 0x00b800060410783b */ /* 0x000e280008000200 */
[----:B0-----:R-:W-:Y:S04]  /*7cf50*/  STL.64 [R1+0x360], R16 ;  /* 0x0003601001007387 */ /* 0x001fe80000100a00 */
[----:B------:R0:W-:Y:S04]  /*7cf60*/  STL.64 [R1+0x368], R18 ;  /* 0x0003681201007387 */ /* 0x0001e80000100a00 */
[----:B0-----:R-:W4:Y:S01]  /*7cf70*/  LDL.LU.64 R18, [R1+0x3aa0] ;  /* 0x003aa00001127983 */ /* 0x001f220000300a00 */
[----:B---3--:R-:W-:-:S02]  /*7cf80*/  F2FP.F16.E4M3.UNPACK_B R2, R21 ;  /* 0x00000015ff02723e */ /* 0x008fc400020006ff */
[----:B------:R-:W-:Y:S01]  /*7cf90*/  F2FP.F16.E4M3.UNPACK_B R3, R20 ;  /* 0x00000014ff03723e */ /* 0x000fe200020006ff */
[----:B------:R-:W-:Y:S02]  /*7cfa0*/  IMAD.MOV.U32 R21, RZ, RZ, R16 ;  /* 0x000000ffff157224 */ /* 0x000fe400078e0010 */
[----:B------:R-:W-:Y:S02]  /*7cfb0*/  IMAD.MOV.U32 R20, RZ, RZ, R17 ;  /* 0x000000ffff147224 */ /* 0x000fe400078e0011 */
[----:B------:R-:W3:Y:S02]  /*7cfc0*/  LDL.LU.64 R16, [R1+0x3a98] ;  /* 0x003a980001107983 */ /* 0x000ee40000300a00 */
[----:B------:R-:W-:-:S15]  /*7cfd0*/  HMMA.16816.F32 R12, R24, R2, R12 ;  /* 0x00000002180c723c */ /* 0x000fde000000180c */
[----:B------:R-:W-:-:S04]  /*7cfe0*/  NOP ;  /* 0x0000000000007918 */ /* 0x000fc80000000000 */
[----:B------:R-:W-:Y:S04]  /*7cff0*/  STL.64 [R1+0xc0], R12 ;  /* 0x0000c00c01007387 */ /* 0x000fe80000100a00 */
[----:B------:R-:W-:Y:S04]  /*7d000*/  STL.64 [R1+0xc8], R14 ;  /* 0x0000c80e01007387 */ /* 0x000fe80000100a00 */
[----:B------:R-:W0:Y:S01]  /*7d010*/  LDSM.16.M88.4 R12, [R4+UR6+0xc000] ;  /* 0x00c00006040c783b */ /* 0x000e220008000200 */
[----:B----4-:R-:W-:-:S03]  /*7d020*/  F2FP.F16.E4M3.UNPACK_B R2, R19 ;  /* 0x00000013ff02723e */ /* 0x010fc600020006ff */
[----:B0-----:R-:W-:Y:S04]  /*7d030*/  STL.64 [R1+0x350], R12 ;  /* 0x0003500c01007387 */ /* 0x001fe80000100a00 */
[----:B------:R0:W-:Y:S01]  /*7d040*/  STL.64 [R1+0x358], R14 ;  /* 0x0003580e01007387 */ /* 0x0001e20000100a00 */
[----:B------:R-:W-:-:S03]  /*7d050*/  IMAD.MOV.U32 R19, RZ, RZ, R12 ;  /* 0x000000ffff137224 */ /* 0x000fc600078e000c */
[----:B0-----:R-:W4:Y:S01]  /*7d060*/  LDL.LU.64 R14, [R1+0x3a90] ;  /* 0x003a9000010e7983 */ /* 0x001f220000300a00 */
[----:B---3--:R-:W-:Y:S01]  /*7d070*/  F2FP.F16.E4M3.UNPACK_B R3, R16 ;  /* 0x00000010ff03723e */ /* 0x008fe200020006ff */
[----:B------:R-:W-:Y:S02]  /*7d080*/  IMAD.MOV.U32 R16, RZ, RZ, R13 ;  /* 0x000000ffff107224 */ /* 0x000fe400078e000d */
[----:B------:R-:W4:Y:S04]  /*7d090*/  LDL.LU.64 R12, [R1+0x3a88] ;  /* 0x003a8800010c7983 */ /* 0x000f280000300a00 */
[----:B----4-:R-:W-:-:S15]  /*7d0a0*/  HMMA.16816.F32 R12, R24, R2, R12 ;  /* 0x00000002180c723c */ /* 0x010fde000000180c */
[----:B------:R-:W-:-:S04]  /*7d0b0*/  NOP ;  /* 0x0000000000007918 */ /* 0x000fc80000000000 */
[----:B------:R-:W-:Y:S04]  /*7d0c0*/  STL.64 [R1+0xb0], R12 ;  /* 0x0000b00c01007387 */ /* 0x000fe80000100a00 */
[----:B------:R-:W-:Y:S04]  /*7d0d0*/  STL.64 [R1+0xb8], R14 ;  /* 0x0000b80e01007387 */ /* 0x000fe80000100a00 */
[----:B------:R-:W0:Y:S01]  /*7d0e0*/  LDSM.16.M88.4 R12, [R4+UR6+0xc800] ;  /* 0x00c80006040c783b */ /* 0x000e220008000200 */
[----:B------:R-:W-:Y:S02]  /*7d0f0*/  F2FP.F16.E4M3.UNPACK_B R2, R18 ;  /* 0x00000012ff02723e */ /* 0x000fe400020006ff */
        /* <DEDUP_REMOVED lines=12> */
[----:B------:R-:W-:-:S03]  /*7d1c0*/  F2FP.F16.E4M3.UNPACK_B R3, R0 ;  /* 0x00000000ff03723e */ /* 0x000fc600020006ff */
[----:B0-----:R-:W-:Y:S04]  /*7d1d0*/  STL.64 [R1+0x330], R12 ;  /* 0x0003300c01007387 */ /* 0x001fe80000100a00 */
[----:B------:R0:W-:Y:S01]  /*7d1e0*/  STL.64 [R1+0x338], R14 ;  /* 0x0003380e01007387 */ /* 0x0001e20000100a00 */
[----:B------:R-:W-:Y:S02]  /*7d1f0*/  IMAD.MOV.U32 R29, RZ, RZ, R12 ;  /* 0x000000ffff1d7224 */ /* 0x000fe400078e000c */
[----:B------:R-:W-:Y:S01]  /*7d200*/  IMAD.MOV.U32 R0, RZ, RZ, R13 ;  /* 0x000000ffff007224 */ /* 0x000fe200078e000d */
[----:B0-----:R-:W3:Y:S04]  /*7d210*/  LDL.LU.64 R14, [R1+0x3a70] ;  /* 0x003a7000010e7983 */ /* 0x001ee80000300a00 */
[----:B------:R-:W3:Y:S01]  /*7d220*/  LDL.LU.64 R12, [R1+0x3a68] ;  /* 0x003a6800010c7983 */ /* 0x000ee20000300a00 */
[----:B--2---:R-:W-:-:S07]  /*7d230*/  F2FP.F16.E4M3.UNPACK_B R2, R22 ;  /* 0x00000016ff02723e */ /* 0x004fce00020006ff */
[----:B---3--:R-:W-:Y:S01]  /*7d240*/  HMMA.16816.F32 R12, R24, R2, R12 ;  /* 0x00000002180c723c */ /* 0x008fe2000000180c */
[----:B------:R-:W-:Y:S02]  /*7d250*/  F2FP.F16.E4M3.UNPACK_B R2, R9 ;  /* 0x00000009ff02723e */ /* 0x000fe400020006ff */
[----:B------:R-:W-:Y:S02]  /*7d260*/  F2FP.F16.E4M3.UNPACK_B R3, R8 ;  /* 0x00000008ff03723e */ /* 0x000fe400020006ff */
[----:B------:R-:W0:-:S14]  /*7d270*/  LDSM.16.M88.4 R8, [R4+UR6+0xd800] ;  /* 0x00d800060408783b */ /* 0x000e1c0008000200 */
[----:B------:R1:W-:Y:S04]  /*7d280*/  STL.64 [R1+0x90], R12 ;  /* 0x0000900c01007387 */ /* 0x0003e80000100a00 */
[----:B------:R2:W-:Y:S04]  /*7d290*/  STL.64 [R1+0x98], R14 ;  /* 0x0000980e01007387 */ /* 0x0005e80000100a00 */
[----:B-1----:R-:W3:Y:S04]  /*7d2a0*/  LDL.LU.64 R12, [R1+0x3a60] ;  /* 0x003a6000010c7983 */ /* 0x002ee80000300a00 */
[----:B0-----:R-:W-:Y:S04]  /*7d2b0*/  STL.64 [R1+0x320], R8 ;  /* 0x0003200801007387 */ /* 0x001fe80000100a00 */
[----:B------:R0:W-:Y:S01]  /*7d2c0*/  STL.64 [R1+0x328], R10 ;  /* 0x0003280a01007387 */ /* 0x0001e20000100a00 */
[----:B--2---:R-:W-:-:S02]  /*7d2d0*/  IMAD.MOV.U32 R14, RZ, RZ, R8 ;  /* 0x000000ffff0e7224 */ /* 0x004fc400078e0008 */
[----:B------:R-:W-:Y:S01]  /*7d2e0*/  IMAD.MOV.U32 R15, RZ, RZ, R9 ;  /* 0x000000ffff0f7224 */ /* 0x000fe200078e0009 */
[----:B0-----:R-:W2:Y:S04]  /*7d2f0*/  LDL.LU.64 R10, [R1+0x3a58] ;  /* 0x003a5800010a7983 */ /* 0x001ea80000300a00 */
[----:B------:R-:W2:Y:S02]  /*7d300*/  LDL.LU.64 R8, [R1+0x3a50] ;  /* 0x003a500001087983 */ /* 0x000ea40000300a00 */
[----:B--2---:R-:W-:Y:S01]  /*7d310*/  HMMA.16816.F32 R8, R24, R2, R8 ;  /* 0x000000021808723c */ /* 0x004fe20000001808 */
[----:B------:R-:W-:Y:S02]  /*7d320*/  F2FP.F16.E4M3.UNPACK_B R2, R21 ;  /* 0x00000015ff02723e */ /* 0x000fe400020006ff */
[----:B------:R-:W-:-:S02]  /*7d330*/  F2FP.F16.E4M3.UNPACK_B R3, R20 ;  /* 0x00000014ff03723e */ /* 0x000fc400020006ff */
[----:B------:R-:W0:-:S14]  /*7d340*/  LDSM.16.M88.4 R20, [R4+UR6+0xe000] ;  /* 0x00e000060414783b */ /* 0x000e1c0008000200 */
[----:B------:R-:W-:Y:S04]  /*7d350*/  STL.64 [R1+0x80], R8 ;  /* 0x0000800801007387 */ /* 0x000fe80000100a00 */
[----:B------:R1:W-:Y:S04]  /*7d360*/  STL.64 [R1+0x88], R10 ;  /* 0x0000880a01007387 */ /* 0x0003e80000100a00 */
[----:B-1----:R-:W2:Y:S04]  /*7d370*/  LDL.LU.64 R10, [R1+0x3a48] ;  /* 0x003a4800010a7983 */ /* 0x002ea80000300a00 */
[----:B------:R-:W2:Y:S04]  /*7d380*/  LDL.LU.64 R8, [R1+0x3a40] ;  /* 0x003a400001087983 */ /* 0x000ea80000300a00 */
[----:B0-----:R-:W-:Y:S04]  /*7d390*/  STL.64 [R1+0x310], R20 ;  /* 0x0003101401007387 */ /* 0x001fe80000100a00 */
[----:B------:R0:W-:Y:S04]  /*7d3a0*/  STL.64 [R1+0x318], R22 ;  /* 0x0003181601007387 */ /* 0x0001e80000100a00 */
[----:B0-----:R-:W4:Y:S04]  /*7d3b0*/  LDL.LU.64 R22, [R1+0x3a38] ;  /* 0x003a380001167983 */ /* 0x001f280000300a00 */
[----:B------:R-:W4:Y:S02]  /*7d3c0*/  LDL.LU.64 R20, [R1+0x3a30] ;  /* 0x003a300001147983 */ /* 0x000f240000300a00 */
[----:B----4-:R-:W-:Y:S01]  /*7d3d0*/  HMMA.16816.F32 R20, R24, R2, R20 ;  /* 0x000000021814723c */ /* 0x010fe20000001814 */
[----:B------:R-:W-:-:S02]  /*7d3e0*/  F2FP.F16.E4M3.UNPACK_B R2, R19 ;  /* 0x00000013ff02723e */ /* 0x000fc400020006ff */
[----:B------:R-:W4:-:S15]  /*7d3f0*/  LDL.LU R19, [R1+0x3a2c] ;  /* 0x003a2c0001137983 */ /* 0x000f1e0000300800 */
[----:B------:R-:W-:Y:S01]  /*7d400*/  NOP ;  /* 0x0000000000007918 */ /* 0x000fe20000000000 */
[----:B------:R-:W-:Y:S04]  /*7d410*/  STL.64 [R1+0x70], R20 ;  /* 0x0000701401007387 */ /* 0x000fe80000100a00 */
[----:B------:R-:W-:Y:S04]  /*7d420*/  STL.64 [R1+0x78], R22 ;  /* 0x0000781601007387 */ /* 0x000fe80000100a00 */
[----:B------:R-:W0:Y:S01]  /*7d430*/  LDSM.16.M88.4 R20, [R4+UR6+0xe800] ;  /* 0x00e800060414783b */ /* 0x000e220008000200 */
[----:B------:R-:W-:-:S03]  /*7d440*/  F2FP.F16.E4M3.UNPACK_B R3, R16 ;  /* 0x00000010ff03723e */ /* 0x000fc600020006ff */
[----:B------:R-:W5:Y:S04]  /*7d450*/  LDL.LU R16, [R1+0x3a28] ;  /* 0x003a280001107983 */ /* 0x000f680000300800 */
[----:B0-----:R-:W-:Y:S04]  /*7d460*/  STL.64 [R1+0x300], R20 ;  /* 0x0003001401007387 */ /* 0x001fe80000100a00 */
[----:B------:R2:W-:Y:S02]  /*7d470*/  STL.64 [R1+0x308], R22 ;  /* 0x0003081601007387 */ /* 0x0005e40000100a00 */
[----:B--2---:R-:W-:Y:S02]  /*7d480*/  HMMA.16816.F32 R20, R24, R2, R8 ;  /* 0x000000021814723c */ /* 0x004fe40000001808 */
[----:B------:R-:W2:Y:S04]  /*7d490*/  LDL.LU R8, [R1+0x30] ;  /* 0x0000300001087983 */ /* 0x000ea80000300800 */
[----:B------:R-:W2:Y:S04]  /*7d4a0*/  LDL.LU R9, [R1+0x34] ;  /* 0x0000340001097983 */ /* 0x000ea80000300800 */
[----:B------:R-:W2:Y:S04]  /*7d4b0*/  LDL.LU R10, [R1+0x38] ;  /* 0x00003800010a7983 */ /* 0x000ea80000300800 */
[----:B------:R-:W2:Y:S05]  /*7d4c0*/  LDL.LU R11, [R1+0x3c] ;  /* 0x00003c00010b7983 */ /* 0x000eaa0000300800 */
[----:B------:R-:W-:Y:S04]  /*7d4d0*/  STL.64 [R1+0x38f8], R22 ;  /* 0x0038f81601007387 */ /* 0x000fe80000100a00 */
[----:B------:R-:W-:Y:S04]  /*7d4e0*/  STL.64 [R1+0x38f0], R20 ;  /* 0x0038f01401007387 */ /* 0x000fe80000100a00 */
[----:B------:R-:W0:Y:S01]  /*7d4f0*/  LDSM.16.M88.4 R20, [R4+UR6+0xf000] ;  /* 0x00f000060414783b */ /* 0x000e220008000200 */
[----:B------:R-:W-:-:S02]  /*7d500*/  F2FP.F16.E4M3.UNPACK_B R2, R17 ;  /* 0x00000011ff02723e */ /* 0x000fc400020006ff */
[----:B------:R-:W-:Y:S01]  /*7d510*/  F2FP.F16.E4M3.UNPACK_B R3, R18 ;  /* 0x00000012ff03723e */ /* 0x000fe200020006ff */
[----:B------:R-:W5:Y:S04]  /*7d520*/  LDL.LU R17, [R1+0x3a24] ;  /* 0x003a240001117983 */ /* 0x000f680000300800 */
[----:B------:R-:W5:Y:S04]  /*7d530*/  LDL.LU R18, [R1+0x3a20] ;  /* 0x003a200001127983 */ /* 0x000f680000300800 */
[----:B0-----:R0:W-:Y:S04]  /*7d540*/  STL.64 [R1+0x2f0], R20 ;  /* 0x0002f01401007387 */ /* 0x0011e80000100a00 */
[----:B------:R1:W-:Y:S01]  /*7d550*/  STL.64 [R1+0x2f8], R22 ;  /* 0x0002f81601007387 */ /* 0x0003e20000100a00 */
[----:B0-----:R-:W-:-:S02]  /*7d560*/  IMAD.MOV.U32 R21, RZ, RZ, R7 ;  /* 0x000000ffff157224 */ /* 0x001fc400078e0007 */
[----:B-1----:R-:W-:Y:S02]  /*7d570*/  IMAD.MOV.U32 R22, RZ, RZ, R6 ;  /* 0x000000ffff167224 */ /* 0x002fe400078e0006 */
[----:B------:R-:W-:Y:S02]  /*7d580*/  IMAD.MOV.U32 R23, RZ, RZ, R5 ;  /* 0x000000ffff177224 */ /* 0x000fe400078e0005 */
[----:B------:R-:W0:Y:S01]  /*7d590*/  LDSM.16.M88.4 R4, [R4+UR6+0xf800] ;  /* 0x00f800060404783b */ /* 0x000e220008000200 */
[----:B------:R-:W-:Y:S02]  /*7d5a0*/  IMAD.MOV.U32 R20, RZ, RZ, R28 ;  /* 0x000000ffff147224 */ /* 0x000fe400078e001c */
[----:B0-----:R-:W-:Y:S01]  /*7d5b0*/  IMAD.MOV.U32 R28, RZ, RZ, R7 ;  /* 0x000000ffff1c7224 */ /* 0x001fe200078e0007 */
[----:B--2---:R-:W-:Y:S01]  /*7d5c0*/  HMMA.16816.F32 R8, R24, R2, R8 ;  /* 0x000000021808723c */ /* 0x004fe20000001808 */
[----:B------:R-:W-:Y:S02]  /*7d5d0*/  F2FP.F16.E4M3.UNPACK_B R2, R29 ;  /* 0x0000001dff02723e */ /* 0x000fe400020006ff */
[----:B------:R-:W-:Y:S01]  /*7d5e0*/  F2FP.F16.E4M3.UNPACK_B R3, R0 ;  /* 0x00000000ff03723e */ /* 0x000fe200020006ff */
[----:B------:R-:W-:-:S02]  /*7d5f0*/  IMAD.MOV.U32 R29, RZ, RZ, R6 ;  /* 0x000000ffff1d7224 */ /* 0x000fc400078e0006 */
[----:B------:R-:W-:-:S13]  /*7d600*/  IMAD.MOV.U32 R0, RZ, RZ, R5 ;  /* 0x000000ffff007224 */ /* 0x000fda00078e0005 */
[----:B------:R0:W-:Y:S04]  /*7d610*/  STL.64 [R1+0x40], R8 ;  /* 0x0000400801007387 */ /* 0x0001e80000100a00 */
[----:B------:R1:W-:Y:S04]  /*7d620*/  STL.64 [R1+0x48], R10 ;  /* 0x0000480a01007387 */ /* 0x0003e80000100a00 */
[----:B0-----:R-:W2:Y:S04]  /*7d630*/  LDL.LU R8, [R1+0x123c] ;  /* 0x00123c0001087983 */ /* 0x001ea80000300800 */
[----:B-1----:R-:W2:Y:S04]  /*7d640*/  LDL.LU R10, [R1+0x124c] ;  /* 0x00124c00010a7983 */ /* 0x002ea80000300800 */
[----:B------:R-:W2:Y:S04]  /*7d650*/  LDL.LU R9, [R1+0x1244] ;  /* 0x0012440001097983 */ /* 0x000ea80000300800 */
[----:B------:R-:W2:Y:S04]  /*7d660*/  LDL.LU R11, [R1+0x1254] ;  /* 0x00125400010b7983 */ /* 0x000ea80000300800 */
[----:B------:R-:W-:Y:S04]  /*7d670*/  STL.64 [R1+0x2e0], R4 ;  /* 0x0002e00401007387 */ /* 0x000fe80000100a00 */
[----:B------:R0:W-:Y:S04]  /*7d680*/  STL.64 [R1+0x2e8], R6 ;  /* 0x0002e80601007387 */ /* 0x0001e80000100a00 */
[----:B0-----:R-:W2:Y:S04]  /*7d690*/  LDL.LU.64 R6, [R1+0x3a18] ;  /* 0x003a180001067983 */ /* 0x001ea80000300a00 */
[----:B------:R-:W2:Y:S04]  /*7d6a0*/  LDL.LU.64 R4, [R1+0x3a10] ;  /* 0x003a100001047983 */ /* 0x000ea80000300a00 */
[----:B------:R0:W-:Y:S04]  /*7d6b0*/  STL [R1+0x3730], R28 ;  /* 0x0037301c01007387 */ /* 0x0001e80000100800 */
[----:B0-----:R-:W3:Y:S04]  /*7d6c0*/  LDL.LU R28, [R1+0x2f4] ;  /* 0x0002f400011c7983 */ /* 0x001ee80000300800 */
[----:B------:R0:W-:Y:S04]  /*7d6d0*/  STL [R1+0x372c], R29 ;  /* 0x00372c1d01007387 */ /* 0x0001e80000100800 */
[----:B0-----:R-:W3:Y:S01]  /*7d6e0*/  LDL.LU R29, [R1+0x2f0] ;  /* 0x0002f000011d7983 */ /* 0x001ee20000300800 */
[----:B--2---:R-:W-:-:S15]  /*7d6f0*/  HMMA.16816.F32 R4, R24, R2, R4 ;  /* 0x000000021804723c */ /* 0x004fde0000001804 */
[----:B------:R-:W-:-:S04]  /*7d700*/  NOP ;  /* 0x0000000000007918 */ /* 0x000fc80000000000 */
[----:B------:R4:W-:Y:S04]  /*7d710*/  STL.64 [R1+0x30], R4 ;  /* 0x0000300401007387 */ /* 0x0009e80000100a00 */
[----:B------:R3:W-:Y:S01]  /*7d720*/  STL.64 [R1+0x38], R6 ;  /* 0x0000380601007387 */ /* 0x0007e20000100a00 */
[----:B----4-:R-:W-:-:S03]  /*7d730*/  IMAD.MOV.U32 R4, RZ, RZ, R19 ;  /* 0x000000ffff047224 */ /* 0x010fc600078e0013 */
[----:B------:R-:W5:Y:S01]  /*7d740*/  LDL.LU R19, [R1+0x3a08] ;  /* 0x003a080001137983 */ /* 0x000f620000300800 */
[----:B------:R-:W-:Y:S02]  /*7d750*/  F2FP.F16.E4M3.UNPACK_B R2, R14 ;  /* 0x0000000eff02723e */ /* 0x000fe400020006ff */
[----:B------:R-:W-:Y:S01]  /*7d760*/  F2FP.F16.E4M3.UNPACK_B R3, R15 ;  /* 0x0000000fff03723e */ /* 0x000fe200020006ff */
[----:B------:R-:W2:Y:S01]  /*7d770*/  LDL.LU R5, [R1+0x64] ;  /* 0x0000640001057983 */ /* 0x000ea20000300800 */
[----:B---3--:R-:W-:Y:S02]  /*7d780*/  IMAD.MOV.U32 R6, RZ, RZ, R12 ;  /* 0x000000ffff067224 */ /* 0x008fe400078e000c */
[----:B------:R-:W-:Y:S01]  /*7d790*/  IMAD.MOV.U32 R7, RZ, RZ, R13 ;  /* 0x000000ffff077224 */ /* 0x000fe200078e000d */
[----:B------:R-:W3:Y:S04]  /*7d7a0*/  LDL.LU R12, [R1+0x3a04] ;  /* 0x003a0400010c7983 */ /* 0x000ee80000300800 */
[----:B------:R-:W3:Y:S04]  /*7d7b0*/  LDL.LU R13, [R1+0x3a00] ;  /* 0x003a0000010d7983 */ /* 0x000ee80000300800 */
[----:B------:R-:W3:Y:S04]  /*7d7c0*/  LDL.LU R14, [R1+0x39fc] ;  /* 0x0039fc00010e7983 */ /* 0x000ee80000300800 */
[----:B------:R-:W3:Y:S01]  /*7d7d0*/  LDL.LU R15, [R1+0x39f8] ;  /* 0x0039f800010f7983 */ /* 0x000ee20000300800 */
[----:B-----5:R-:W-:Y:S03]  /*7d7e0*/  HMMA.16816.F32 R16, R24, R2, R16 ;  /* 0x000000021810723c */ /* 0x020fe60000001810 */
[----:B------:R-:W4:Y:S04]  /*7d7f0*/  LDL R2, [R1+0x310] ;  /* 0x0003100001027983 */ /* 0x000f280000100800 */
[----:B------:R-:W5:-:S12]  /*7d800*/  LDL R3, [R1+0x314] ;  /* 0x0003140001037983 */ /* 0x000f580000100800 */
[----:B------:R0:W-:Y:S04]  /*7d810*/  STL.64 [R1+0x38d8], R18 ;  /* 0x0038d81201007387 */ /* 0x0001e80000100a00 */
[----:B0-----:R-:W2:Y:S04]  /*7d820*/  LDL.LU R18, [R1+0x1248] ;  /* 0x0012480001127983 */ /* 0x001ea80000300800 */
[----:B------:R-:W2:Y:S04]  /*7d830*/  LDL.LU R19, [R1+0x1258] ;  /* 0x0012580001137983 */ /* 0x000ea80000300800 */
[----:B------:R0:W-:Y:S04]  /*7d840*/  STL.64 [R1+0x38d0], R16 ;  /* 0x0038d01001007387 */ /* 0x0001e80000100a00 */
[----:B0-----:R-:W2:Y:S04]  /*7d850*/  LDL.LU R16, [R1+0x1240] ;  /* 0x0012400001107983 */ /* 0x001ea80000300800 */
[----:B------:R-:W2:Y:S01]  /*7d860*/  LDL.LU R17, [R1+0x1250] ;  /* 0x0012500001117983 */ /* 0x000ea20000300800 */
[----:B----4-:R-:W-:-:S02]  /*7d870*/  F2FP.F16.E4M3.UNPACK_B R2, R2 ;  /* 0x00000002ff02723e */ /* 0x010fc400020006ff */
[----:B-----5:R-:W-:-:S07]  /*7d880*/  F2FP.F16.E4M3.UNPACK_B R3, R3 ;  /* 0x00000003ff03723e */ /* 0x020fce00020006ff */
[----:B---3--:R-:W-:Y:S01]  /*7d890*/  HMMA.16816.F32 R12, R24, R2, R12 ;  /* 0x00000002180c723c */ /* 0x008fe2000000180c */
[----:B------:R-:W3:Y:S04]  /*7d8a0*/  LDL R2, [R1+0x300] ;  /* 0x0003000001027983 */ /* 0x000ee80000100800 */
[----:B------:R-:W4:-:S14]  /*7d8b0*/  LDL R3, [R1+0x304] ;  /* 0x0003040001037983 */ /* 0x000f1c0000100800 */
[----:B------:R0:W-:Y:S04]  /*7d8c0*/  STL.64 [R1+0x38e8], R14 ;  /* 0x0038e80e01007387 */ /* 0x0001e80000100a00 */
[----:B0-----:R-:W5:Y:S04]  /*7d8d0*/  LDL R15, [R1+0x2e0] ;  /* 0x0002e000010f7983 */ /* 0x001f680000100800 */
[----:B------:R-:W-:Y:S01]  /*7d8e0*/  STL.64 [R1+0x38e0], R12 ;  /* 0x0038e00c01007387 */ /* 0x000fe20000100a00 */
[----:B---3--:R-:W-:Y:S02]  /*7d8f0*/  F2FP.F16.E4M3.UNPACK_B R2, R2 ;  /* 0x00000002ff02723e */ /* 0x008fe400020006ff */
[----:B----4-:R-:W-:-:S07]  /*7d900*/  F2FP.F16.E4M3.UNPACK_B R3, R3 ;  /* 0x00000003ff03723e */ /* 0x010fce00020006ff */
[----:B--2---:R-:W-:-:S15]  /*7d910*/  HMMA.16816.F32 R4, R24, R2, R4 ;  /* 0x000000021804723c */ /* 0x004fde0000001804 */
[----:B------:R-:W-:-:S04]  /*7d920*/  NOP ;  /* 0x0000000000007918 */ /* 0x000fc80000000000 */
[----:B------:R-:W-:Y:S04]  /*7d930*/  STL.64 [R1+0x3908], R6 ;  /* 0x0039080601007387 */ /* 0x000fe80000100a00 */
[----:B------:R0:W-:Y:S04]  /*7d940*/  STL.64 [R1+0x3900], R4 ;  /* 0x0039000401007387 */ /* 0x0001e80000100a00 */
[----:B0-----:R-:W2:Y:S04]  /*7d950*/  LDL.LU R4, [R1+0x200] ;  /* 0x0002000001047983 */ /* 0x001ea80000300800 */
[----:B------:R-:W2:Y:S04]  /*7d960*/  LDL.LU R5, [R1+0x204] ;  /* 0x0002040001057983 */ /* 0x000ea80000300800 */
[----:B------:R-:W2:Y:S04]  /*7d970*/  LDL.LU R6, [R1+0x208] ;  /* 0x0002080001067983 */ /* 0x000ea80000300800 */
[----:B------:R-:W2:Y:S01]  /*7d980*/  LDL.LU R7, [R1+0x20c] ;  /* 0x00020c0001077983 */ /* 0x000ea20000300800 */
[----:B------:R-:W-:-:S02]  /*7d990*/  F2FP.F16.E4M3.UNPACK_B R2, R29 ;  /* 0x0000001dff02723e */ /* 0x000fc400020006ff */
[----:B------:R-:W-:Y:S01]  /*7d9a0*/  F2FP.F16.E4M3.UNPACK_B R3, R28 ;  /* 0x0000001cff03723e */ /* 0x000fe200020006ff */
[----:B------:R-:W-:Y:S02]  /*7d9b0*/  IMAD R8, R8, 0x100, R16 ;  /* 0x0000010008087824 */ /* 0x000fe400078e0210 */
[----:B------:R-:W-:Y:S02]  /*7d9c0*/  IMAD R10, R10, 0x100, R17 ;  /* 0x000001000a0a7824 */ /* 0x000fe400078e0211 */
[----:B------:R-:W-:Y:S02]  /*7d9d0*/  IMAD R9, R9, 0x100, R18 ;  /* 0x0000010009097824 */ /* 0x000fe400078e0212 */
[----:B------:R-:W-:Y:S01]  /*7d9e0*/  IMAD R11, R11, 0x100, R19 ;  /* 0x000001000b0b7824 */ /* 0x000fe200078e0213 */
[----:B--2---:R-:W-:Y:S01]  /*7d9f0*/  HMMA.16816.F32 R4, R24, R2, R4 ;  /* 0x000000021804723c */ /* 0x004fe20000001804 */
[----:B-----5:R-:W-:Y:S02]  /*7da00*/  F2FP.F16.E4M3.UNPACK_B R2, R15 ;  /* 0x0000000fff02723e */ /* 0x020fe400020006ff */
[----:B------:R-:W-:-:S07]  /*7da10*/  F2FP.F16.E4M3.UNPACK_B R3, R0 ;  /* 0x00000000ff03723e */ /* 0x000fce00020006ff */
[----:B------:R-:W-:Y:S09]  /*7da20*/  HMMA.16816.F32 R24, R24, R2, R20 ;  /* 0x000000021818723c */ /* 0x000ff20000001814 */
[----:B------:R-:W-:Y:S04]  /*7da30*/  STL.64 [R1+0x2c0], R4 ;  /* 0x0002c00401007387 */ /* 0x000fe80000100a00 */
[----:B------:R-:W-:Y:S04]  /*7da40*/  STL.64 [R1+0x2c8], R6 ;  /* 0x0002c80601007387 */ /* 0x000fe80000100a00 */
[----:B------:R-:W2:Y:S04]  /*7da50*/  LDL.LU R0, [R1+0x39f4] ;  /* 0x0039f40001007983 */ /* 0x000ea80000300800 */
[----:B------:R-:W3:Y:S04]  /*7da60*/  LDL.LU R16, [R1+0x100] ;  /* 0x0001000001107983 */ /* 0x000ee80000300800 */
[----:B------:R-:W3:Y:S04]  /*7da70*/  LDL.LU R17, [R1+0x104] ;  /* 0x0001040001117983 */ /* 0x000ee80000300800 */
[----:B------:R-:W3:Y:S04]  /*7da80*/  LDL.LU R18, [R1+0x108] ;  /* 0x0001080001127983 */ /* 0x000ee80000300800 */
[----:B------:R-:W3:Y:S04]  /*7da90*/  LDL.LU R19, [R1+0x10c] ;  /* 0x00010c0001137983 */ /* 0x000ee80000300800 */
[----:B------:R-:W4:Y:S04]  /*7daa0*/  LDL.LU R3, [R1+0x4e0] ;  /* 0x0004e00001037983 */ /* 0x000f280000300800 */
[----:B------:R-:W5:Y:S04]  /*7dab0*/  LDL.LU R21, [R1+0x4e4] ;  /* 0x0004e40001157983 */ /* 0x000f680000300800 */
[----:B------:R-:W2:Y:S04]  /*7dac0*/  LDL.LU R12, [R1+0x1d0] ;  /* 0x0001d000010c7983 */ /* 0x000ea80000300800 */
[----:B------:R-:W2:Y:S04]  /*7dad0*/  LDL.LU R13, [R1+0x1d4] ;  /* 0x0001d400010d7983 */ /* 0x000ea80000300800 */
[----:B------:R-:W2:Y:S04]  /*7dae0*/  LDL.LU R14, [R1+0x1d8] ;  /* 0x0001d800010e7983 */ /* 0x000ea80000300800 */
[----:B------:R-:W2:Y:S04]  /*7daf0*/  LDL.LU R15, [R1+0x1dc] ;  /* 0x0001dc00010f7983 */ /* 0x000ea80000300800 */
[----:B------:R-:W3:Y:S04]  /*7db00*/  LDL.LU R22, [R1+0x4d0] ;  /* 0x0004d00001167983 */ /* 0x000ee80000300800 */
[----:B------:R-:W3:Y:S04]  /*7db10*/  LDL.LU R23, [R1+0x4d4] ;  /* 0x0004d40001177983 */ /* 0x000ee80000300800 */
[----:B--2---:R-:W-:Y:S04]  /*7db20*/  STL.64 [R1+0x39d8], R14 ;  /* 0x0039d80e01007387 */ /* 0x004fe80000100a00 */
[----:B------:R0:W-:Y:S04]  /*7db30*/  STL.64 [R1+0x39d0], R12 ;  /* 0x0039d00c01007387 */ /* 0x0001e80000100a00 */
[----:B0-----:R-:W2:Y:S04]  /*7db40*/  LDL.LU R12, [R1+0x190] ;  /* 0x00019000010c7983 */ /* 0x001ea80000300800 */
[----:B------:R-:W2:Y:S04]  /*7db50*/  LDL.LU R13, [R1+0x194] ;  /* 0x00019400010d7983 */ /* 0x000ea80000300800 */
[----:B------:R-:W2:Y:S04]  /*7db60*/  LDL.LU R14, [R1+0x198] ;  /* 0x00019800010e7983 */ /* 0x000ea80000300800 */
[----:B------:R-:W2:Y:S01]  /*7db70*/  LDL.LU R15, [R1+0x19c] ;  /* 0x00019c00010f7983 */ /* 0x000ea20000300800 */
[----:B----4-:R-:W-:-:S02]  /*7db80*/  F2FP.F16.E4M3.UNPACK_B R2, R3.H1 ;  /* 0x00000003ff02723e */ /* 0x010fc400030006ff */
[----:B------:R-:W-:Y:S02]  /*7db90*/  F2FP.F16.E4M3.UNPACK_B R8, R8 ;  /* 0x00000008ff08723e */ /* 0x000fe400020006ff */
[----:B------:R-:W-:Y:S02]  /*7dba0*/  F2FP.F16.E4M3.UNPACK_B R10, R10 ;  /* 0x0000000aff0a723e */ /* 0x000fe400020006ff */
[----:B------:R-:W-:Y:S02]  /*7dbb0*/  F2FP.F16.E4M3.UNPACK_B R9, R9 ;  /* 0x00000009ff09723e */ /* 0x000fe400020006ff */
[----:B------:R-:W-:Y:S02]  /*7dbc0*/  F2FP.F16.E4M3.UNPACK_B R11, R11 ;  /* 0x0000000bff0b723e */ /* 0x000fe400020006ff */
[----:B-----5:R-:W-:Y:S01]  /*7dbd0*/  F2FP.F16.E4M3.UNPACK_B R3, R21.H1 ;  /* 0x00000015ff03723e */ /* 0x020fe200030006ff */
[----:B--2---:R-:W-:Y:S04]  /*7dbe0*/  STL.64 [R1+0x39e8], R14 ;  /* 0x0039e80e01007387 */ /* 0x004fe80000100a00 */
[----:B------:R0:W-:Y:S04]  /*7dbf0*/  STL.64 [R1+0x39e0], R12 ;  /* 0x0039e00c01007387 */ /* 0x0001e80000100a00 */
[----:B0-----:R-:W2:Y:S04]  /*7dc00*/  LDL.LU R12, [R1+0x140] ;  /* 0x00014000010c7983 */ /* 0x001ea80000300800 */
[----:B------:R-:W2:Y:S04]  /*7dc10*/  LDL.LU R13, [R1+0x144] ;  /* 0x00014400010d7983 */ /* 0x000ea80000300800 */
[----:B------:R-:W2:Y:S04]  /*7dc20*/  LDL.LU R14, [R1+0x148] ;  /* 0x00014800010e7983 */ /* 0x000ea80000300800 */
[----:B------:R-:W2:Y:S04]  /*7dc30*/  LDL.LU R15, [R1+0x14c] ;  /* 0x00014c00010f7983 */ /* 0x000ea80000300800 */
[----:B------:R-:W4:Y:S04]  /*7dc40*/  LDL.LU R4, [R1+0x4c4] ;  /* 0x0004c40001047983 */ /* 0x000f280000300800 */
[----:B------:R-:W5:Y:S04]  /*7dc50*/  LDL.LU R5, [R1+0x4b0] ;  /* 0x0004b00001057983 */ /* 0x000f680000300800 */
[----:B------:R-:W4:Y:S04]  /*7dc60*/  LDL.LU R6, [R1+0x4b4] ;  /* 0x0004b40001067983 */ /* 0x000f280000300800 */
[----:B------:R-:W4:Y:S04]  /*7dc70*/  LDL.LU R7, [R1+0x490] ;  /* 0x0004900001077983 */ /* 0x000f280000300800 */
[----:B------:R-:W4:Y:S04]  /*7dc80*/  LDL.LU R20, [R1+0x494] ;  /* 0x0004940001147983 */ /* 0x000f280000300800 */
[----:B------:R-:W-:Y:S04]  /*7dc90*/  STL [R1+0x38a8], R24 ;  /* 0x0038a81801007387 */ /* 0x000fe80000100800 */
[----:B------:R-:W-:Y:S04]  /*7dca0*/  STL [R1+0x38a4], R25 ;  /* 0x0038a41901007387 */ /* 0x000fe80000100800 */
[----:B------:R-:W-:Y:S04]  /*7dcb0*/  STL [R1+0x38a0], R26 ;  /* 0x0038a01a01007387 */ /* 0x000fe80000100800 */
[----:B------:R3:W-:Y:S04]  /*7dcc0*/  STL [R1+0x389c], R27 ;  /* 0x00389c1b01007387 */ /* 0x0007e80000100800 */
[----:B------:R-:W4:Y:S01]  /*7dcd0*/  LDL.LU R21, [R1+0x4a0] ;  /* 0x0004a00001157983 */ /* 0x000f220000300800 */
[----:B---3--:R-:W-:Y:S01]  /*7dce0*/  HMMA.16816.F32 R24, R8, R2, R16 ;  /* 0x000000020818723c */ /* 0x008fe20000001810 */
[----:B------:R-:W-:-:S02]  /*7dcf0*/  F2FP.F16.E4M3.UNPACK_B R2, R22.H1 ;  /* 0x00000016ff02723e */ /* 0x000fc400030006ff */
[----:B------:R-:W-:Y:S01]  /*7dd00*/  F2FP.F16.E4M3.UNPACK_B R3, R23.H1 ;  /* 0x00000017ff03723e */ /* 0x000fe200030006ff */
[----:B------:R-:W3:Y:S01]  /*7dd10*/  LDL.LU R16, [R1+0x1c0] ;  /* 0x0001c00001107983 */ /* 0x000ee20000300800 */
[----:B------:R-:W-:-:S14]  /*7dd20*/  IMAD.MOV.U32 R19, RZ, RZ, R0 ;  /* 0x000000ffff137224 */ /* 0x000fdc00078e0000 */
[----:B------:R0:W-:Y:S04]  /*7dd30*/  STL.64 [R1+0x50], R24 ;  /* 0x0000501801007387 */ /* 0x0001e80000100a00 */
[----:B------:R1:W-:Y:S04]  /*7dd40*/  STL.64 [R1+0x58], R26 ;  /* 0x0000581a01007387 */ /* 0x0003e80000100a00 */
[----:B------:R-:W3:Y:S04]  /*7dd50*/  LDL.LU R17, [R1+0x1c4] ;  /* 0x0001c40001117983 */ /* 0x000ee80000300800 */
[----:B------:R-:W3:Y:S04]  /*7dd60*/  LDL.LU R18, [R1+0x1c8] ;  /* 0x0001c80001127983 */ /* 0x000ee80000300800 */
[----:B------:R-:W3:Y:S04]  /*7dd70*/  LDL.LU R0, [R1+0x39f0] ;  /* 0x0039f00001007983 */ /* 0x000ee80000300800 */
[----:B------:R-:W3:Y:S04]  /*7dd80*/  LDL.LU R22, [R1+0x480] ;  /* 0x0004800001167983 */ /* 0x000ee80000300800 */
[----:B------:R-:W3:Y:S01]  /*7dd90*/  LDL.LU R23, [R1+0x484] ;  /* 0x0004840001177983 */ /* 0x000ee20000300800 */
[----:B--2---:R-:W-:-:S15]  /*7dda0*/  HMMA.16816.F32 R12, R8, R2, R12 ;  /* 0x00000002080c723c */ /* 0x004fde000000180c */
[----:B------:R-:W-:-:S04]  /*7ddb0*/  NOP ;  /* 0x0000000000007918 */ /* 0x000fc80000000000 */
[----:B0-----:R-:W-:Y:S01]  /*7ddc0*/  IMAD.MOV.U32 R25, RZ, RZ, R14 ;  /* 0x000000ffff197224 */ /* 0x001fe200078e000e */
[----:B------:R0:W-:Y:S01]  /*7ddd0*/  STL [R1], R12 ;  /* 0x0000000c01007387 */ /* 0x0001e20000100800 */
[----:B-1----:R-:W-:Y:S02]  /*7dde0*/  IMAD.MOV.U32 R26, RZ, RZ, R15 ;  /* 0x000000ffff1a7224 */ /* 0x002fe400078e000f */
[----:B------:R-:W-:Y:S01]  /*7ddf0*/  IMAD.MOV.U32 R24, RZ, RZ, R13 ;  /* 0x000000ffff187224 */ /* 0x000fe200078e000d */
[----:B------:R-:W2:Y:S04]  /*7de00*/  LDL.LU.64 R14, [R1+0x39e8] ;  /* 0x0039e800010e7983 */ /* 0x000ea80000300a00 */
[----:B0-----:R-:W2:Y:S04]  /*7de10*/  LDL.LU.64 R12, [R1+0x39e0] ;  /* 0x0039e000010c7983 */ /* 0x001ea80000300a00 */
[----:B------:R-:W2:Y:S04]  /*7de20*/  LDL.LU R3, [R1+0x4c0] ;  /* 0x0004c00001037983 */ /* 0x000ea80000300800 */
[----:B------:R-:W-:Y:S04]  /*7de30*/  STL [R1+0x38b4], R26 ;  /* 0x0038b41a01007387 */ /* 0x000fe80000100800 */
[----:B------:R-:W-:Y:S04]  /*7de40*/  STL [R1+0x38b0], R25 ;  /* 0x0038b01901007387 */ /* 0x000fe80000100800 */
[----:B------:R0:W-:Y:S04]  /*7de50*/  STL [R1+0x38ac], R24 ;  /* 0x0038ac1801007387 */ /* 0x0001e80000100800 */
[----:B0-----:R-:W3:Y:S04]  /*7de60*/  LDL.LU R24, [R1+0x1e0] ;  /* 0x0001e00001187983 */ /* 0x001ee80000300800 */
[----:B------:R-:W3:Y:S04]  /*7de70*/  LDL.LU R25, [R1+0x1e4] ;  /* 0x0001e40001197983 */ /* 0x000ee80000300800 */
[----:B------:R-:W3:Y:S04]  /*7de80*/  LDL.LU R26, [R1+0x1e8] ;  /* 0x0001e800011a7983 */ /* 0x000ee80000300800 */
[----:B------:R-:W3:Y:S01]  /*7de90*/  LDL.LU R27, [R1+0x1ec] ;  /* 0x0001ec00011b7983 */ /* 0x000ee20000300800 */
[----:B--2---:R-:W-:-:S02]  /*7dea0*/  F2FP.F16.E4M3.UNPACK_B R2, R3.H1 ;  /* 0x00000003ff02723e */ /* 0x004fc400030006ff */
[----:B----4-:R-:W-:-:S07]  /*7deb0*/  F2FP.F16.E4M3.UNPACK_B R3, R4.H1 ;  /* 0x00000004ff03723e */ /* 0x010fce00030006ff */
[----:B------:R-:W-:-:S15]  /*7dec0*/  HMMA.16816.F32 R12, R8, R2, R12 ;  /* 0x00000002080c723c */ /* 0x000fde000000180c */
[----:B------:R-:W-:-:S04]  /*7ded0*/  NOP ;  /* 0x0000000000007918 */ /* 0x000fc80000000000 */
[----:B------:R-:W-:Y:S04]  /*7dee0*/  STL.64 [R1+0x10], R12 ;  /* 0x0000100c01007387 */ /* 0x000fe80000100a00 */
[----:B------:R0:W-:Y:S04]  /*7def0*/  STL.64 [R1+0x18], R14 ;  /* 0x0000180e01007387 */ /* 0x0001e80000100a00 */
[----:B0-----:R-:W2:Y:S04]  /*7df00*/  LDL.LU.64 R14, [R1+0x39d8] ;  /* 0x0039d800010e7983 */ /* 0x001ea80000300a00 */
[----:B------:R-:W2:Y:S01]  /*7df10*/  LDL.LU.64 R12, [R1+0x39d0] ;  /* 0x0039d000010c7983 */ /* 0x000ea20000300a00 */
[----:B-----5:R-:W-:-:S02]  /*7df20*/  F2FP.F16.E4M3.UNPACK_B R2, R5.H1 ;  /* 0x00000005ff02723e */ /* 0x020fc400030006ff */
[----:B------:R-:W-:-:S07]  /*7df30*/  F2FP.F16.E4M3.UNPACK_B R3, R6.H1 ;  /* 0x00000006ff03723e */ /* 0x000fce00030006ff */
[----:B---3--:R-:W-:Y:S01]  /*7df40*/  HMMA.16816.F32 R24, R8, R2, R24 ;  /* 0x000000020818723c */ /* 0x008fe20000001818 */
[----:B------:R-:W-:Y:S02]  /*7df50*/  F2FP.F16.E4M3.UNPACK_B R2, R7.H1 ;  /* 0x00000007ff02723e */ /* 0x000fe400030006ff */
[----:B------:R-:W-:-:S15]  /*7df60*/  F2FP.F16.E4M3.UNPACK_B R3, R20.H1 ;  /* 0x00000014ff03723e */ /* 0x000fde00030006ff */
[----:B------:R-:W-:Y:S01]  /*7df70*/  NOP ;  /* 0x0000000000007918 */ /* 0x000fe20000000000 */
[----:B------:R-:W-:Y:S04]  /*7df80*/  STL [R1+0x24], R25 ;  /* 0x0000241901007387 */ /* 0x000fe80000100800 */
[----:B------:R0:W-:Y:S02]  /*7df90*/  STL.64 [R1+0x28], R26 ;  /* 0x0000281a01007387 */ /* 0x0001e40000100a00 */
[----:B0-----:R-:W-:-:S05]  /*7dfa0*/  IMAD.MOV.U32 R27, RZ, RZ, R24 ;  /* 0x000000ffff1b7224 */ /* 0x001fca00078e0018 */
[----:B------:R-:W-:Y:S01]  /*7dfb0*/  STL [R1+0x38b8], R27 ;  /* 0x0038b81b01007387 */ /* 0x000fe20000100800 */
[----:B--2---:R-:W-:Y:S01]  /*7dfc0*/  HMMA.16816.F32 R4, R8, R2, R12 ;  /* 0x000000020804723c */ /* 0x004fe2000000180c */
[----:B------:R-:W-:Y:S02]  /*7dfd0*/  F2FP.F16.E4M3.UNPACK_B R2, R21.H1 ;  /* 0x00000015ff02723e */ /* 0x000fe400030006ff */
[----:B------:R-:W-:-:S15]  /*7dfe0*/  F2FP.F16.E4M3.UNPACK_B R3, R0.H1 ;  /* 0x00000000ff03723e */ /* 0x000fde00030006ff */
[----:B------:R-:W-:Y:S01]  /*7dff0*/  NOP ;  /* 0x0000000000007918 */ /* 0x000fe20000000000 */
[----:B------:R-:W-:Y:S02]  /*7e000*/  IMAD.MOV.U32 R26, RZ, RZ, R5 ;  /* 0x000000ffff1a7224 */ /* 0x000fe400078e0005 */
[----:B------:R-:W-:Y:S01]  /*7e010*/  IMAD.MOV.U32 R25, RZ, RZ, R6 ;  /* 0x000000ffff197224 */ /* 0x000fe200078e0006 */
[----:B------:R0:W-:Y:S01]  /*7e020*/  STL [R1+0x190], R4 ;  /* 0x0001900401007387 */ /* 0x0001e20000100800 */
[----:B------:R-:W-:Y:S02]  /*7e030*/  IMAD.MOV.U32 R24, RZ, RZ, R7 ;  /* 0x000000ffff187224 */ /* 0x000fe400078e0007 */
[----:B0-----:R-:W-:Y:S01]  /*7e040*/  HMMA.16816.F32 R4, R8, R2, R16 ;  /* 0x000000020804723c */ /* 0x001fe20000001810 */
[----:B------:R-:W-:Y:S04]  /*7e050*/  STL [R1+0x38c4], R26 ;  /* 0x0038c41a01007387 */ /* 0x000fe80000100800 */
[----:B------:R-:W-:Y:S04]  /*7e060*/  STL [R1+0x38c0], R25 ;  /* 0x0038c01901007387 */ /* 0x000fe80000100800 */
[----:B------:R-:W-:Y:S01]  /*7e070*/  STL [R1+0x38bc], R24 ;  /* 0x0038bc1801007387 */ /* 0x000fe20000100800 */
[----:B------:R-:W-:-:S02]  /*7e080*/  F2FP.F16.E4M3.UNPACK_B R2, R22.H1 ;  /* 0x00000016ff02723e */ /* 0x000fc400030006ff */
[----:B------:R-:W-:-:S07]  /*7e090*/  F2FP.F16.E4M3.UNPACK_B R3, R23.H1 ;  /* 0x00000017ff03723e */ /* 0x000fce00030006ff */
[----:B------:R-:W-:Y:S01]  /*7e0a0*/  IMAD.MOV.U32 R0, RZ, RZ, R7 ;  /* 0x000000ffff007224 */ /* 0x000fe200078e0007 */
[----:B------:R0:W-:Y:S04]  /*7e0b0*/  STL.64 [R1+0x2b0], R4 ;  /* 0x0002b00401007387 */ /* 0x0001e80000100a00 */
[----:B------:R1:W-:Y:S04]  /*7e0c0*/  STL [R1+0x2b8], R6 ;  /* 0x0002b80601007387 */ /* 0x0003e80000100800 */
[----:B------:R-:W-:Y:S04]  /*7e0d0*/  STL [R1+0x38c8], R0 ;  /* 0x0038c80001007387 */ /* 0x000fe80000100800 */
[----:B------:R-:W2:Y:S04]  /*7e0e0*/  LDL.LU R20, [R1+0xf0] ;  /* 0x0000f00001147983 */ /* 0x000ea80000300800 */
[----:B------:R-:W2:Y:S04]  /*7e0f0*/  LDL.LU R21, [R1+0xf4] ;  /* 0x0000f40001157983 */ /* 0x000ea80000300800 */
[----:B------:R-:W3:Y:S04]  /*7e100*/  LDL.LU R22, [R1+0xf8] ;  /* 0x0000f80001167983 */ /* 0x000ee80000300800 */
[----:B------:R-:W3:Y:S04]  /*7e110*/  LDL.LU R23, [R1+0xfc] ;  /* 0x0000fc0001177983 */ /* 0x000ee80000300800 */
[----:B---3--:R-:W-:Y:S04]  /*7e120*/  STL.64 [R1+0x3968], R22 ;  /* 0x0039681601007387 */ /* 0x008fe80000100a00 */
[----:B--2---:R2:W-:Y:S04]  /*7e130*/  STL.64 [R1+0x3960], R20 ;  /* 0x0039601401007387 */ /* 0x0045e80000100a00 */
[----:B------:R-:W3:Y:S04]  /*7e140*/  LDL.LU R12, [R1+0x110] ;  /* 0x00011000010c7983 */ /* 0x000ee80000300800 */
[----:B------:R-:W3:Y:S04]  /*7e150*/  LDL.LU R13, [R1+0x114] ;  /* 0x00011400010d7983 */ /* 0x000ee80000300800 */
[----:B------:R-:W4:Y:S04]  /*7e160*/  LDL.LU R14, [R1+0x118] ;  /* 0x00011800010e7983 */ /* 0x000f280000300800 */
[----:B------:R-:W4:Y:S04]  /*7e170*/  LDL.LU R15, [R1+0x11c] ;  /* 0x00011c00010f7983 */ /* 0x000f280000300800 */
[----:B----4-:R-:W-:Y:S04]  /*7e180*/  STL.64 [R1+0x3978], R14 ;  /* 0x0039780e01007387 */ /* 0x010fe80000100a00 */
[----:B---3--:R-:W-:Y:S04]  /*7e190*/  STL.64 [R1+0x3970], R12 ;  /* 0x0039700c01007387 */ /* 0x008fe80000100a00 */
[----:B0-----:R-:W3:Y:S04]  /*7e1a0*/  LDL.LU R4, [R1+0x120] ;  /* 0x0001200001047983 */ /* 0x001ee80000300800 */
[----:B------:R-:W3:Y:S04]  /*7e1b0*/  LDL.LU R5, [R1+0x124] ;  /* 0x0001240001057983 */ /* 0x000ee80000300800 */
[----:B-1----:R-:W4:Y:S04]  /*7e1c0*/  LDL.LU R6, [R1+0x128] ;  /* 0x0001280001067983 */ /* 0x002f280000300800 */
[----:B------:R-:W4:Y:S04]  /*7e1d0*/  LDL.LU R7, [R1+0x12c] ;  /* 0x00012c0001077983 */ /* 0x000f280000300800 */
[----:B----4-:R-:W-:Y:S04]  /*7e1e0*/  STL.64 [R1+0x3988], R6 ;  /* 0x0039880601007387 */ /* 0x010fe80000100a00 */
[----:B---3--:R-:W-:Y:S04]  /*7e1f0*/  STL.64 [R1+0x3980], R4 ;  /* 0x0039800401007387 */ /* 0x008fe80000100a00 */
[----:B--2---:R-:W2:Y:S04]  /*7e200*/  LDL.LU R20, [R1+0x130] ;  /* 0x0001300001147983 */ /* 0x004ea80000300800 */
[----:B------:R-:W2:Y:S04]  /*7e210*/  LDL.LU R21, [R1+0x134] ;  /* 0x0001340001157983 */ /* 0x000ea80000300800 */
[----:B------:R-:W3:Y:S04]  /*7e220*/  LDL.LU R22, [R1+0x138] ;  /* 0x0001380001167983 */ /* 0x000ee80000300800 */
[----:B------:R-:W3:Y:S04]  /*7e230*/  LDL.LU R23, [R1+0x13c] ;  /* 0x00013c0001177983 */ /* 0x000ee80000300800 */
[----:B------:R-:W4:Y:S04]  /*7e240*/  LDL.LU R24, [R1+0x1b0] ;  /* 0x0001b00001187983 */ /* 0x000f280000300800 */
[----:B------:R-:W4:Y:S04]  /*7e250*/  LDL.LU R25, [R1+0x1b4] ;  /* 0x0001b40001197983 */ /* 0x000f280000300800 */
[----:B------:R-:W4:Y:S04]  /*7e260*/  LDL.LU R26, [R1+0x1b8] ;  /* 0x0001b800011a7983 */ /* 0x000f280000300800 */
[----:B------:R-:W4:Y:S04]  /*7e270*/  LDL.LU R27, [R1+0x1bc] ;  /* 0x0001bc00011b7983 */ /* 0x000f280000300800 */
        /* <DEDUP_REMOVED lines=21> */
[----:B------:R-:W2:Y:S04]  /*7e3d0*/  LDL.LU R4, [R1+0x160] ;  /* 0x0001600001047983 */ /* 0x000ea80000300800 */
[----:B------:R-:W2:Y:S04]  /*7e3e0*/  LDL.LU R5, [R1+0x164] ;  /* 0x0001640001057983 */ /* 0x000ea80000300800 */
[----:B------:R-:W2:Y:S04]  /*7e3f0*/  LDL.LU R6, [R1+0x168] ;  /* 0x0001680001067983 */ /* 0x000ea80000300800 */
[----:B------:R-:W2:Y:S04]  /*7e400*/  LDL.LU R7, [R1+0x16c] ;  /* 0x00016c0001077983 */ /* 0x000ea80000300800 */
[----:B------:R-:W3:Y:S04]  /*7e410*/  LDL.LU R12, [R1+0x150] ;  /* 0x00015000010c7983 */ /* 0x000ee80000300800 */
[----:B------:R-:W3:Y:S04]  /*7e420*/  LDL.LU R13, [R1+0x154] ;  /* 0x00015400010d7983 */ /* 0x000ee80000300800 */
[----:B------:R-:W3:Y:S04]  /*7e430*/  LDL.LU R14, [R1+0x158] ;  /* 0x00015800010e7983 */ /* 0x000ee80000300800 */
[----:B------:R-:W3:Y:S04]  /*7e440*/  LDL.LU R15, [R1+0x15c] ;  /* 0x00015c00010f7983 */ /* 0x000ee80000300800 */
[----:B------:R-:W2:Y:S04]  /*7e450*/  LDL.LU R16, [R1+0x3f0] ;  /* 0x0003f00001107983 */ /* 0x000ea80000300800 */
[----:B------:R-:W2:Y:S04]  /*7e460*/  LDL.LU R17, [R1+0x3f4] ;  /* 0x0003f40001117983 */ /* 0x000ea80000300800 */
[----:B------:R-:W2:Y:S01]  /*7e470*/  LDL.LU R18, [R1+0x3e0] ;  /* 0x0003e00001127983 */ /* 0x000ea20000300800 */
[----:B----4-:R-:W-:Y:S03]  /*7e480*/  HMMA.16816.F32 R20, R8, R2, R24 ;  /* 0x000000020814723c */ /* 0x010fe60000001818 */
[----:B------:R-:W4:-:S15]  /*7e490*/  LDL.LU R19, [R1+0x3e4] ;  /* 0x0003e40001137983 */ /* 0x000f1e0000300800 */
[----:B------:R-:W-:Y:S01]  /*7e4a0*/  NOP ;  /* 0x0000000000007918 */ /* 0x000fe20000000000 */
[----:B------:R-:W-:Y:S02]  /*7e4b0*/  IMAD.MOV.U32 R24, RZ, RZ, R22 ;  /* 0x000000ffff187224 */ /* 0x000fe400078e0016 */
[----:B------:R-:W-:Y:S02]  /*7e4c0*/  IMAD.MOV.U32 R27, RZ, RZ, R23 ;  /* 0x000000ffff1b7224 */ /* 0x000fe400078e0017 */
[----:B------:R-:W-:Y:S02]  /*7e4d0*/  IMAD.MOV.U32 R26, RZ, RZ, R20 ;  /* 0x000000ffff1a7224 */ /* 0x000fe400078e0014 */
[----:B------:R-:W-:Y:S01]  /*7e4e0*/  IMAD.MOV.U32 R25, RZ, RZ, R21 ;  /* 0x000000ffff197224 */ /* 0x000fe200078e0015 */
[----:B------:R-:W2:Y:S04]  /*7e4f0*/  LDL.LU.64 R22, [R1+0x39c8] ;  /* 0x0039c80001167983 */ /* 0x000ea80000300a00 */
[----:B------:R-:W2:Y:S04]  /*7e500*/  LDL.LU.64 R20, [R1+0x39c0] ;  /* 0x0039c00001147983 */ /* 0x000ea80000300a00 */
[----:B------:R-:W2:Y:S04]  /*7e510*/  LDL.LU R3, [R1+0x470] ;  /* 0x0004700001037983 */ /* 0x000ea80000300800 */
[----:B------:R0:W-:Y:S04]  /*7e520*/  STL.64 [R1+0x3918], R26 ;  /* 0x0039181a01007387 */ /* 0x0001e80000100a00 */
[----:B0-----:R-:W3:Y:S04]  /*7e530*/  LDL.LU R26, [R1+0x400] ;  /* 0x00040000011a7983 */ /* 0x001ee80000300800 */
[----:B------:R-:W3:Y:S04]  /*7e540*/  LDL.LU R27, [R1+0x404] ;  /* 0x00040400011b7983 */ /* 0x000ee80000300800 */
[----:B------:R0:W-:Y:S04]  /*7e550*/  STL.64 [R1+0x3910], R24 ;  /* 0x0039101801007387 */ /* 0x0001e80000100a00 */
[----:B0-----:R-:W3:Y:S04]  /*7e560*/  LDL.LU R24, [R1+0x410] ;  /* 0x0004100001187983 */ /* 0x001ee80000300800 */
[----:B------:R-:W3:Y:S01]  /*7e570*/  LDL.LU R25, [R1+0x414] ;  /* 0x0004140001197983 */ /* 0x000ee20000300800 */
[----:B--2---:R-:W-:-:S02]  /*7e580*/  F2FP.F16.E4M3.UNPACK_B R2, R3.H1 ;  /* 0x00000003ff02723e */ /* 0x004fc400030006ff */
[----:B-----5:R-:W-:-:S07]  /*7e590*/  F2FP.F16.E4M3.UNPACK_B R3, R0.H1 ;  /* 0x00000000ff03723e */ /* 0x020fce00030006ff */
[----:B------:R-:W-:-:S15]  /*7e5a0*/  HMMA.16816.F32 R20, R8, R2, R20 ;  /* 0x000000020814723c */ /* 0x000fde0000001814 */
[----:B------:R-:W-:-:S04]  /*7e5b0*/  NOP ;  /* 0x0000000000007918 */ /* 0x000fc80000000000 */
[----:B------:R-:W-:Y:S04]  /*7e5c0*/  STL.64 [R1+0x290], R20 ;  /* 0x0002901401007387 */ /* 0x000fe80000100a00 */
[----:B------:R0:W-:Y:S01]  /*7e5d0*/  STL [R1+0x298], R22 ;  /* 0x0002981601007387 */ /* 0x0001e20000100800 */
[----:B------:R-:W-:-:S03]  /*7e5e0*/  IMAD.MOV.U32 R0, RZ, RZ, R23 ;  /* 0x000000ffff007224 */ /* 0x000fc600078e0017 */
[----:B0-----:R-:W2:Y:S04]  /*7e5f0*/  LDL.LU.64 R22, [R1+0x39b8] ;  /* 0x0039b80001167983 */ /* 0x001ea80000300a00 */
[----:B------:R-:W2:Y:S04]  /*7e600*/  LDL.LU.64 R20, [R1+0x39b0] ;  /* 0x0039b00001147983 */ /* 0x000ea80000300a00 */
        /* <DEDUP_REMOVED lines=34> */
[----:B---3--:R-:W-:Y:S01]  /*7e830*/  HMMA.16816.F32 R12, R8, R2, R12 ;  /* 0x00000002080c723c */ /* 0x008fe2000000180c */
[----:B------:R-:W-:Y:S02]  /*7e840*/  F2FP.F16.E4M3.UNPACK_B R2, R24.H1 ;  /* 0x00000018ff02723e */ /* 0x000fe400030006ff */
[----:B------:R-:W-:-:S07]  /*7e850*/  F2FP.F16.E4M3.UNPACK_B R3, R25.H1 ;  /* 0x00000019ff03723e */ /* 0x000fce00030006ff */
        /* <DEDUP_REMOVED lines=10> */
[----:B------:R-:W-:-:S07]  /*7e900*/  F2FP.F16.E4M3.UNPACK_B R3, R27.H1 ;  /* 0x0000001bff03723e */ /* 0x000fce00030006ff */
[----:B------:R-:W-:Y:S01]  /*7e910*/  HMMA.16816.F32 R4, R8, R2, R4 ;  /* 0x000000020804723c */ /* 0x000fe20000001804 */
[----:B------:R-:W-:Y:S02]  /*7e920*/  F2FP.F16.E4M3.UNPACK_B R2, R16.H1 ;  /* 0x00000010ff02723e */ /* 0x000fe400030006ff */
[----:B------:R-:W-:-:S15]  /*7e930*/  F2FP.F16.E4M3.UNPACK_B R3, R17.H1 ;  /* 0x00000011ff03723e */ /* 0x000fde00030006ff */
[----:B------:R-:W-:Y:S01]  /*7e940*/  NOP ;  /* 0x0000000000007918 */ /* 0x000fe20000000000 */
[----:B------:R-:W-:Y:S04]  /*7e950*/  STL.64 [R1+0x100], R4 ;  /* 0x0001000401007387 */ /* 0x000fe80000100a00 */
[----:B------:R2:W-:Y:S02]  /*7e960*/  STL.64 [R1+0x108], R6 ;  /* 0x0001080601007387 */ /* 0x0005e40000100a00 */
[----:B--2---:R-:W-:Y:S01]  /*7e970*/  HMMA.16816.F32 R4, R8, R2, R12 ;  /* 0x000000020804723c */ /* 0x004fe2000000180c */
[----:B------:R-:W-:Y:S02]  /*7e980*/  F2FP.F16.E4M3.UNPACK_B R2, R18.H1 ;  /* 0x00000012ff02723e */ /* 0x000fe400030006ff */
[----:B----4-:R-:W-:-:S15]  /*7e990*/  F2FP.F16.E4M3.UNPACK_B R3, R19.H1 ;  /* 0x00000013ff03723e */ /* 0x010fde00030006ff */
[----:B------:R-:W-:Y:S01]  /*7e9a0*/  NOP ;  /* 0x0000000000007918 */ /* 0x000fe20000000000 */
[----:B------:R-:W-:Y:S04]  /*7e9b0*/  STL.64 [R1+0x240], R4 ;  /* 0x0002400401007387 */ /* 0x000fe80000100a00 */
[----:B------:R3:W-:Y:S04]  /*7e9c0*/  STL.64 [R1+0x248], R6 ;  /* 0x0002480601007387 */ /* 0x0007e80000100a00 */
[----:B------:R-:W2:Y:S01]  /*7e9d0*/  LDL.LU R24, [R1+0x90] ;  /* 0x0000900001187983 */ /* 0x000ea20000300800 */
[----:B---3--:R-:W-:-:S15]  /*7e9e0*/  HMMA.16816.F32 R4, R8, R2, R20 ;  /* 0x000000020804723c */ /* 0x008fde0000001814 */
[----:B------:R-:W-:-:S04]  /*7e9f0*/  NOP ;  /* 0x0000000000007918 */ /* 0x000fc80000000000 */
[----:B------:R-:W-:Y:S04]  /*7ea00*/  STL.64 [R1+0x230], R4 ;  /* 0x0002300401007387 */ /* 0x000fe80000100a00 */
[----:B------:R-:W-:Y:S04]  /*7ea10*/  STL.64 [R1+0x238], R6 ;  /* 0x0002380601007387 */ /* 0x000fe80000100a00 */
[----:B------:R-:W2:Y:S04]  /*7ea20*/  LDL.LU R25, [R1+0x94] ;  /* 0x0000940001197983 */ /* 0x000ea80000300800 */
[----:B------:R-:W3:Y:S04]  /*7ea30*/  LDL.LU R26, [R1+0x98] ;  /* 0x00009800011a7983 */ /* 0x000ee80000300800 */
[----:B------:R-:W3:Y:S04]  /*7ea40*/  LDL.LU R27, [R1+0x9c] ;  /* 0x00009c00011b7983 */ /* 0x000ee80000300800 */
[----:B------:R-:W4:Y:S04]  /*7ea50*/  LDL.LU R16, [R1+0xd0] ;  /* 0x0000d00001107983 */ /* 0x000f280000300800 */
[----:B------:R-:W4:Y:S04]  /*7ea60*/  LDL.LU R17, [R1+0xd4] ;  /* 0x0000d40001117983 */ /* 0x000f280000300800 */
[----:B------:R-:W5:Y:S04]  /*7ea70*/  LDL.LU R18, [R1+0xd8] ;  /* 0x0000d80001127983 */ /* 0x000f680000300800 */
[----:B------:R-:W5:Y:S04]  /*7ea80*/  LDL.LU R19, [R1+0xdc] ;  /* 0x0000dc0001137983 */ /* 0x000f680000300800 */
[----:B------:R-:W2:Y:S04]  /*7ea90*/  LDL.LU R12, [R1+0x3d0] ;  /* 0x0003d000010c7983 */ /* 0x000ea80000300800 */
[----:B------:R-:W2:Y:S04]  /*7eaa0*/  LDL.LU R13, [R1+0x3d4] ;  /* 0x0003d400010d7983 */ /* 0x000ea80000300800 */
[----:B-----5:R-:W-:Y:S04]  /*7eab0*/  STL.64 [R1+0x3958], R18 ;  /* 0x0039581201007387 */ /* 0x020fe80000100a00 */
[----:B----4-:R0:W-:Y:S04]  /*7eac0*/  STL.64 [R1+0x3950], R16 ;  /* 0x0039501001007387 */ /* 0x0101e80000100a00 */
[----:B0-----:R-:W4:Y:S04]  /*7ead0*/  LDL.LU R16, [R1+0xe0] ;  /* 0x0000e00001107983 */ /* 0x001f280000300800 */
[----:B------:R-:W4:Y:S04]  /*7eae0*/  LDL.LU R17, [R1+0xe4] ;  /* 0x0000e40001117983 */ /* 0x000f280000300800 */
[----:B------:R-:W4:Y:S04]  /*7eaf0*/  LDL.LU R18, [R1+0xe8] ;  /* 0x0000e80001127983 */ /* 0x000f280000300800 */
[----:B------:R-:W4:Y:S04]  /*7eb00*/  LDL.LU R19, [R1+0xec] ;  /* 0x0000ec0001137983 */ /* 0x000f280000300800 */
[----:B------:R-:W5:Y:S04]  /*7eb10*/  LDL.LU R14, [R1+0x3c0] ;  /* 0x0003c000010e7983 */ /* 0x000f680000300800 */
[----:B------:R-:W4:Y:S04]  /*7eb20*/  LDL.LU R15, [R1+0x3c4] ;  /* 0x0003c400010f7983 */ /* 0x000f280000300800 */
[----:B---3--:R-:W-:Y:S04]  /*7eb30*/  STL.64 [R1+0x3928], R26 ;  /* 0x0039281a01007387 */ /* 0x008fe80000100a00 */
[----:B--2---:R0:W-:Y:S04]  /*7eb40*/  STL.64 [R1+0x3920], R24 ;  /* 0x0039201801007387 */ /* 0x0041e80000100a00 */
[----:B0-----:R-:W2:Y:S04]  /*7eb50*/  LDL.LU R24, [R1+0xa0] ;  /* 0x0000a00001187983 */ /* 0x001ea80000300800 */
        /* <DEDUP_REMOVED lines=11> */
[----:B----4-:R-:W-:Y:S03]  /*7ec10*/  HMMA.16816.F32 R16, R8, R2, R16 ;  /* 0x000000020810723c */ /* 0x010fe60000001810 */
        /* <DEDUP_REMOVED lines=14> */
[----:B------:R-:W-:Y:S04]  /*7ed00*/  STL.64 [R1+0x220], R16 ;  /* 0x0002201001007387 */ /* 0x000fe80000100a00 */
[----:B------:R0:W-:Y:S04]  /*7ed10*/  STL.64 [R1+0x228], R18 ;  /* 0x0002281201007387 */ /* 0x0001e80000100a00 */
[----:B0-----:R-:W2:Y:S04]  /*7ed20*/  LDL.LU.64 R18, [R1+0x3958] ;  /* 0x0039580001127983 */ /* 0x001ea80000300a00 */
[----:B------:R-:W2:Y:S01]  /*7ed30*/  LDL.LU.64 R16, [R1+0x3950] ;  /* 0x0039500001107983 */ /* 0x000ea20000300a00 */
[----:B-----5:R-:W-:-:S02]  /*7ed40*/  F2FP.F16.E4M3.UNPACK_B R2, R14.H1 ;  /* 0x0000000eff02723e */ /* 0x020fc400030006ff */
[----:B------:R-:W-:-:S07]  /*7ed50*/  F2FP.F16.E4M3.UNPACK_B R3, R15.H1 ;  /* 0x0000000fff03723e */ /* 0x000fce00030006ff */
[----:B--2---:R-:W-:Y:S01]  /*7ed60*/  HMMA.16816.F32 R12, R8, R2, R16 ;  /* 0x00000002080c723c */ /* 0x004fe20000001810 */
[----:B------:R-:W2:Y:S04]  /*7ed70*/  LDL.LU R2, [R1+0x3b0] ;  /* 0x0003b00001027983 */ /* 0x000ea80000300800 */
        /* <DEDUP_REMOVED lines=8> */
[----:B------:R-:W3:Y:S04]  /*7ee00*/  LDL.LU R17, [R1+0x34] ;  /* 0x0000340001117983 */ /* 0x000ee80000300800 */
[----:B------:R-:W3:Y:S04]  /*7ee10*/  LDL.LU R18, [R1+0x38] ;  /* 0x0000380001127983 */ /* 0x000ee80000300800 */
[----:B------:R-:W3:Y:S01]  /*7ee20*/  LDL.LU R19, [R1+0x3c] ;  /* 0x00003c0001137983 */ /* 0x000ee20000300800 */
[----:B--2---:R-:W-:-:S02]  /*7ee30*/  F2FP.F16.E4M3.UNPACK_B R2, R2.H1 ;  /* 0x00000002ff02723e */ /* 0x004fc400030006ff */
[----:B-----5:R-:W-:-:S07]  /*7ee40*/  F2FP.F16.E4M3.UNPACK_B R3, R3.H1 ;  /* 0x00000003ff03723e */ /* 0x020fce00030006ff */
        /* <DEDUP_REMOVED lines=50> */
[----:B----4-:R-:W-:-:S15]  /*7f170*/  HMMA.16816.F32 R20, R8, R2, R20 ;  /* 0x000000020814723c */ /* 0x010fde0000001814 */
        /* <DEDUP_REMOVED lines=9> */
[----:B--2---:R-:W-:Y:S01]  /*7f210*/  HMMA.16816.F32 R20, R8, R2, R20 ;  /* 0x000000020814723c */ /* 0x004fe20000001814 */
[----:B------:R-:W2:Y:S04]  /*7f220*/  LDL.LU R2, [R1+0x340] ;  /* 0x0003400001027983 */ /* 0x000ea80000300800 */
[----:B------:R-:W3:-:S14]  /*7f230*/  LDL.LU R3, [R1+0x344] ;  /* 0x0003440001037983 */ /* 0x000edc0000300800 */
[----:B------:R0:W-:Y:S04]  /*7f240*/  STL.64 [R1+0x1b0], R20 ;  /* 0x0001b01401007387 */ /* 0x0001e80000100a00 */
[----:B------:R1:W-:Y:S04]  /*7f250*/  STL.64 [R1+0x1b8], R22 ;  /* 0x0001b81601007387 */ /* 0x0003e80000100a00 */
[----:B0-----:R-:W4:Y:S04]  /*7f260*/  LDL.LU R20, [R1+0x335c] ;  /* 0x00335c0001147983 */ /* 0x001f280000300800 */
[----:B-1----:R-:W4:Y:S04]  /*7f270*/  LDL.LU R22, [R1+0x336c] ;  /* 0x00336c0001167983 */ /* 0x002f280000300800 */
[----:B------:R-:W4:Y:S04]  /*7f280*/  LDL.LU R21, [R1+0x3364] ;  /* 0x0033640001157983 */ /* 0x000f280000300800 */
[----:B------:R-:W4:Y:S01]  /*7f290*/  LDL.LU R23, [R1+0x3374] ;  /* 0x0033740001177983 */ /* 0x000f220000300800 */
        /* <DEDUP_REMOVED lines=26> */
[----:B0-----:R-:W2:Y:S04]  /*7f440*/  LDL.LU R18, [R1+0x310] ;  /* 0x0003100001127983 */ /* 0x001ea80000300800 */
[----:B------:R-:W3:Y:S01]  /*7f450*/  LDL.LU R19, [R1+0x314] ;  /* 0x0003140001137983 */ /* 0x000ee20000300800 */
[----:B--2---:R-:W-:-:S02]  /*7f460*/  F2FP.F16.E4M3.UNPACK_B R2, R18.H1 ;  /* 0x00000012ff02723e */ /* 0x004fc400030006ff */
[----:B---3--:R-:W-:-:S07]  /*7f470*/  F2FP.F16.E4M3.UNPACK_B R3, R19.H1 ;  /* 0x00000013ff03723e */ /* 0x008fce00030006ff */
[----:B------:R-:W-:Y:S01]  /*7f480*/  HMMA.16816.F32 R16, R8, R2, R12 ;  /* 0x000000020810723c */ /* 0x000fe2000000180c */
        /* <DEDUP_REMOVED lines=10> */
[----:B------:R-:W-:Y:S01]  /*7f530*/  HMMA.16816.F32 R12, R8, R2, R4 ;  /* 0x00000002080c723c */ /* 0x000fe20000001804 */
[----:B------:R-:W2:Y:S04]  /*7f540*/  LDL.LU R6, [R1+0x2e0] ;  /* 0x0002e00001067983 */ /* 0x000ea80000300800 */
[----:B------:R-:W3:-:S14]  /*7f550*/  LDL.LU R7, [R1+0x2e4] ;  /* 0x0002e40001077983 */ /* 0x000edc0000300800 */
[----:B------:R-:W-:Y:S04]  /*7f560*/  STL.64 [R1+0x3750], R14 ;  /* 0x0037500e01007387 */ /* 0x000fe80000100a00 */
[----:B------:R0:W-:Y:S04]  /*7f570*/  STL.64 [R1+0x3748], R12 ;  /* 0x0037480c01007387 */ /* 0x0001e80000100a00 */
[----:B0-----:R-:W2:Y:S04]  /*7f580*/  LDL.LU R12, [R1+0x2c0] ;  /* 0x0002c000010c7983 */ /* 0x001ea80000300800 */
[----:B------:R-:W2:Y:S04]  /*7f590*/  LDL.LU R13, [R1+0x2c4] ;  /* 0x0002c400010d7983 */ /* 0x000ea80000300800 */
[----:B------:R-:W2:Y:S04]  /*7f5a0*/  LDL.LU R14, [R1+0x2c8] ;  /* 0x0002c800010e7983 */ /* 0x000ea80000300800 */
[----:B------:R-:W2:Y:S01]  /*7f5b0*/  LDL.LU R15, [R1+0x2cc] ;  /* 0x0002cc00010f7983 */ /* 0x000ea20000300800 */
[----:B------:R-:W-:-:S02]  /*7f5c0*/  F2FP.F16.E4M3.UNPACK_B R2, R29.H1 ;  /* 0x0000001dff02723e */ /* 0x000fc400030006ff */
[----:B------:R-:W-:Y:S01]  /*7f5d0*/  F2FP.F16.E4M3.UNPACK_B R3, R28.H1 ;  /* 0x0000001cff03723e */ /* 0x000fe200030006ff */
[----:B----4-:R-:W-:Y:S02]  /*7f5e0*/  IMAD R20, R20, 0x100, R16 ;  /* 0x0000010014147824 */ /* 0x010fe400078e0210 */
[----:B------:R-:W-:Y:S02]  /*7f5f0*/  IMAD R22, R22, 0x100, R17 ;  /* 0x0000010016167824 */ /* 0x000fe400078e0211 */
[----:B------:R-:W-:Y:S02]  /*7f600*/  IMAD R21, R21, 0x100, R18 ;  /* 0x0000010015157824 */ /* 0x000fe400078e0212 */
[----:B--2---:R-:W-:-:S15]  /*7f610*/  HMMA.16816.F32 R12, R8, R2, R12 ;  /* 0x00000002080c723c */ /* 0x004fde000000180c */
[----:B------:R-:W-:-:S04]  /*7f620*/  NOP ;  /* 0x0000000000007918 */ /* 0x000fc80000000000 */
[----:B------:R0:W-:Y:S04]  /*7f630*/  STL.64 [R1+0x2d0], R12 ;  /* 0x0002d00c01007387 */ /* 0x0001e80000100a00 */
[----:B------:R-:W2:Y:S04]  /*7f640*/  LDL.LU R16, [R1+0x290] ;  /* 0x0002900001107983 */ /* 0x000ea80000300800 */
[----:B------:R-:W2:Y:S04]  /*7f650*/  LDL.LU R17, [R1+0x294] ;  /* 0x0002940001117983 */ /* 0x000ea80000300800 */
[----:B------:R-:W4:Y:S01]  /*7f660*/  LDL.LU R18, [R1+0x298] ;  /* 0x0002980001127983 */ /* 0x000f220000300800 */
[----:B------:R-:W-:-:S02]  /*7f670*/  IMAD R23, R23, 0x100, R19 ;  /* 0x0000010017177824 */ /* 0x000fc400078e0213 */
[----:B------:R-:W-:Y:S02]  /*7f680*/  IMAD.MOV.U32 R19, RZ, RZ, R0 ;  /* 0x000000ffff137224 */ /* 0x000fe400078e0000 */
[----:B------:R-:W3:Y:S01]  /*7f690*/  LDL.LU R0, [R1+0x38c8] ;  /* 0x0038c80001007983 */ /* 0x000ee20000300800 */
[----:B------:R-:W-:Y:S02]  /*7f6a0*/  IMAD.MOV.U32 R28, RZ, RZ, R14 ;  /* 0x000000ffff1c7224 */ /* 0x000fe400078e000e */
[----:B------:R-:W-:Y:S02]  /*7f6b0*/  IMAD.MOV.U32 R29, RZ, RZ, R15 ;  /* 0x000000ffff1d7224 */ /* 0x000fe400078e000f */
[----:B-----5:R-:W-:Y:S02]  /*7f6c0*/  IMAD.MOV.U32 R14, RZ, RZ, R24 ;  /* 0x000000ffff0e7224 */ /* 0x020fe400078e0018 */
[----:B0-----:R-:W-:Y:S02]  /*7f6d0*/  IMAD.MOV.U32 R12, RZ, RZ, R26 ;  /* 0x000000ffff0c7224 */ /* 0x001fe400078e001a */
[----:B------:R-:W-:-:S02]  /*7f6e0*/  IMAD.MOV.U32 R13, RZ, RZ, R25 ;  /* 0x000000ffff0d7224 */ /* 0x000fc400078e0019 */
[----:B------:R-:W-:Y:S01]  /*7f6f0*/  IMAD.MOV.U32 R15, RZ, RZ, R27 ;  /* 0x000000ffff0f7224 */ /* 0x000fe200078e001b */
[----:B----4-:R-:W-:Y:S04]  /*7f700*/  STL.64 [R1+0x3850], R18 ;  /* 0x0038501201007387 */ /* 0x010fe80000100a00 */
[----:B--2---:R0:W-:Y:S04]  /*7f710*/  STL.64 [R1+0x3848], R16 ;  /* 0x0038481001007387 */ /* 0x0041e80000100a00 */
[----:B------:R-:W2:Y:S04]  /*7f720*/  LDL.LU R26, [R1+0x38c4] ;  /* 0x0038c400011a7983 */ /* 0x000ea80000300800 */
[----:B------:R-:W4:Y:S04]  /*7f730*/  LDL.LU R25, [R1+0x38c0] ;  /* 0x0038c00001197983 */ /* 0x000f280000300800 */
[----:B------:R-:W5:Y:S04]  /*7f740*/  LDL.LU R24, [R1+0x38bc] ;  /* 0x0038bc0001187983 */ /* 0x000f680000300800 */
[----:B------:R-:W3:Y:S04]  /*7f750*/  LDL.LU R27, [R1+0x38b8] ;  /* 0x0038b800011b7983 */ /* 0x000ee80000300800 */
[----:B------:R-:W-:Y:S04]  /*7f760*/  STL.64 [R1+0x3860], R14 ;  /* 0x0038600e01007387 */ /* 0x000fe80000100a00 */
[----:B------:R-:W-:Y:S04]  /*7f770*/  STL.64 [R1+0x3858], R12 ;  /* 0x0038580c01007387 */ /* 0x000fe80000100a00 */
[----:B0-----:R-:W3:Y:S01]  /*7f780*/  LDL.LU R16, [R1+0x190] ;  /* 0x0001900001107983 */ /* 0x001ee20000300800 */
[----:B--2---:R-:W-:-:S02]  /*7f790*/  IMAD.MOV.U32 R17, RZ, RZ, R26 ;  /* 0x000000ffff117224 */ /* 0x004fc400078e001a */
[----:B----4-:R-:W-:Y:S02]  /*7f7a0*/  IMAD.MOV.U32 R18, RZ, RZ, R25 ;  /* 0x000000ffff127224 */ /* 0x010fe400078e0019 */
[----:B-----5:R-:W-:Y:S01]  /*7f7b0*/  IMAD.MOV.U32 R19, RZ, RZ, R24 ;  /* 0x000000ffff137224 */ /* 0x020fe200078e0018 */
[----:B------:R-:W2:Y:S04]  /*7f7c0*/  LDL.LU R26, [R1+0x38b4] ;  /* 0x0038b400011a7983 */ /* 0x000ea80000300800 */
[----:B------:R-:W4:Y:S04]  /*7f7d0*/  LDL.LU R25, [R1+0x38b0] ;  /* 0x0038b00001197983 */ /* 0x000f280000300800 */
[----:B------:R-:W5:Y:S04]  /*7f7e0*/  LDL.LU R24, [R1+0x38ac] ;  /* 0x0038ac0001187983 */ /* 0x000f680000300800 */
[----:B------:R-:W-:Y:S04]  /*7f7f0*/  STL.64 [R1+0x3870], R18 ;  /* 0x0038701201007387 */ /* 0x000fe80000100a00 */
[----:B---3--:R0:W-:Y:S04]  /*7f800*/  STL.64 [R1+0x3868], R16 ;  /* 0x0038681001007387 */ /* 0x0081e80000100a00 */
[----:B0-----:R-:W3:Y:S04]  /*7f810*/  LDL.LU R16, [R1+0x10] ;  /* 0x0000100001107983 */ /* 0x001ee80000300800 */
[----:B------:R-:W3:Y:S04]  /*7f820*/  LDL.LU R17, [R1+0x14] ;  /* 0x0000140001117983 */ /* 0x000ee80000300800 */
[----:B------:R-:W2:Y:S04]  /*7f830*/  LDL.LU R18, [R1+0x18] ;  /* 0x0000180001127983 */ /* 0x000ea80000300800 */
[----:B------:R-:W2:Y:S04]  /*7f840*/  LDL.LU R19, [R1+0x1c] ;  /* 0x00001c0001137983 */ /* 0x000ea80000300800 */
[----:B--2---:R-:W-:Y:S04]  /*7f850*/  STL.64 [R1+0x3880], R18 ;  /* 0x0038801201007387 */ /* 0x004fe80000100a00 */
[----:B---3--:R0:W-:Y:S04]  /*7f860*/  STL.64 [R1+0x3878], R16 ;  /* 0x0038781001007387 */ /* 0x0081e80000100a00 */
[----:B0-----:R-:W2:Y:S01]  /*7f870*/  LDL.LU R16, [R1] ;  /* 0x0000000001107983 */ /* 0x001ea20000300800 */
[----:B----4-:R-:W-:-:S02]  /*7f880*/  IMAD.MOV.U32 R18, RZ, RZ, R25 ;  /* 0x000000ffff127224 */ /* 0x010fc400078e0019 */
[----:B------:R-:W-:Y:S02]  /*7f890*/  IMAD.MOV.U32 R19, RZ, RZ, R26 ;  /* 0x000000ffff137224 */ /* 0x000fe400078e001a */
[----:B-----5:R-:W-:Y:S02]  /*7f8a0*/  IMAD.MOV.U32 R17, RZ, RZ, R24 ;  /* 0x000000ffff117224 */ /* 0x020fe400078e0018 */
[----:B------:R-:W3:Y:S04]  /*7f8b0*/  LDL.LU R24, [R1+0x38a8] ;  /* 0x0038a80001187983 */ /* 0x000ee80000300800 */
[----:B------:R-:W3:Y:S04]  /*7f8c0*/  LDL.LU R25, [R1+0x38a4] ;  /* 0x0038a40001197983 */ /* 0x000ee80000300800 */
[----:B------:R-:W3:Y:S04]  /*7f8d0*/  LDL.LU R26, [R1+0x38a0] ;  /* 0x0038a000011a7983 */ /* 0x000ee80000300800 */
[----:B------:R-:W-:Y:S01]  /*7f8e0*/  STL.64 [R1+0x3890], R18 ;  /* 0x0038901201007387 */ /* 0x000fe20000100a00 */
[----:B------:R-:W-:-:S03]  /*7f8f0*/  IMAD.MOV.U32 R12, RZ, RZ, R27 ;  /* 0x000000ffff0c7224 */ /* 0x000fc600078e001b */
[----:B--2---:R0:W-:Y:S04]  /*7f900*/  STL.64 [R1+0x3888], R16 ;  /* 0x0038881001007387 */ /* 0x0041e80000100a00 */
[----:B0-----:R-:W2:Y:S04]  /*7f910*/  LDL.LU R16, [R1+0x50] ;  /* 0x0000500001107983 */ /* 0x001ea80000300800 */
[----:B------:R-:W2:Y:S04]  /*7f920*/  LDL.LU R17, [R1+0x54] ;  /* 0x0000540001117983 */ /* 0x000ea80000300800 */
[----:B------:R-:W2:Y:S04]  /*7f930*/  LDL.LU R18, [R1+0x58] ;  /* 0x0000580001127983 */ /* 0x000ea80000300800 */
[----:B------:R-:W2:Y:S04]  /*7f940*/  LDL.LU R19, [R1+0x5c] ;  /* 0x00005c0001137983 */ /* 0x000ea80000300800 */
[----:B------:R-:W3:Y:S01]  /*7f950*/  LDL.LU R27, [R1+0x389c] ;  /* 0x00389c00011b7983 */ /* 0x000ee20000300800 */
[----:B------:R-:W-:-:S02]  /*7f960*/  F2FP.F16.E4M3.UNPACK_B R2, R6.H1 ;  /* 0x00000006ff02723e */ /* 0x000fc400030006ff */
[----:B------:R-:W-:Y:S01]  /*7f970*/  F2FP.F16.E4M3.UNPACK_B R3, R7.H1 ;  /* 0x00000007ff03723e */ /* 0x000fe200030006ff */
[----:B------:R-:W4:Y:S04]  /*7f980*/  LDL.LU R13, [R1+0x24] ;  /* 0x00002400010d7983 */ /* 0x000f280000300800 */
[----:B------:R-:W4:Y:S04]  /*7f990*/  LDL.LU R14, [R1+0x28] ;  /* 0x00002800010e7983 */ /* 0x000f280000300800 */
[----:B------:R-:W4:Y:S01]  /*7f9a0*/  LDL.LU R15, [R1+0x2c] ;  /* 0x00002c00010f7983 */ /* 0x000f220000300800 */
[----:B------:R-:W-:-:S02]  /*7f9b0*/  F2FP.F16.E4M3.UNPACK_B R20, R20 ;  /* 0x00000014ff14723e */ /* 0x000fc400020006ff */
[----:B------:R-:W-:Y:S02]  /*7f9c0*/  F2FP.F16.E4M3.UNPACK_B R22, R22 ;  /* 0x00000016ff16723e */ /* 0x000fe400020006ff */
[----:B------:R-:W-:Y:S02]  /*7f9d0*/  F2FP.F16.E4M3.UNPACK_B R21, R21 ;  /* 0x00000015ff15723e */ /* 0x000fe400020006ff */
[----:B------:R-:W-:Y:S01]  /*7f9e0*/  F2FP.F16.E4M3.UNPACK_B R23, R23 ;  /* 0x00000017ff17723e */ /* 0x000fe200020006ff */
[----:B------:R-:W5:Y:S04]  /*7f9f0*/  LDL R4, [R1+0x488] ;  /* 0x0004880001047983 */ /* 0x000f680000100800 */
[----:B------:R-:W2:Y:S04]  /*7fa00*/  LDL R5, [R1+0x48c] ;  /* 0x00048c0001057983 */ /* 0x000ea80000100800 */
[----:B------:R-:W2:Y:S04]  /*7fa10*/  LDL R6, [R1+0x478] ;  /* 0x0004780001067983 */ /* 0x000ea80000100800 */
[----:B------:R-:W2:Y:S01]  /*7fa20*/  LDL R7, [R1+0x47c] ;  /* 0x00047c0001077983 */ /* 0x000ea20000100800 */
[----:B---3--:R-:W-:Y:S03]  /*7fa30*/  HMMA.16816.F32 R24, R8, R2, R24 ;  /* 0x000000020818723c */ /* 0x008fe60000001818 */
[----:B------:R-:W3:Y:S04]  /*7fa40*/  LDL R2, [R1+0x4e8] ;  /* 0x0004e80001027983 */ /* 0x000ee80000100800 */
[----:B------:R-:W2:Y:S04]  /*7fa50*/  LDL R3, [R1+0x4ec] ;  /* 0x0004ec0001037983 */ /* 0x000ea80000100800 */
[----:B------:R-:W4:Y:S04]  /*7fa60*/  LDL.LU R8, [R1+0x2b0] ;  /* 0x0002b00001087983 */ /* 0x000f280000300800 */
[----:B------:R-:W4:Y:S04]  /*7fa70*/  LDL.LU R9, [R1+0x2b4] ;  /* 0x0002b40001097983 */ /* 0x000f280000300800 */
[----:B------:R-:W4:Y:S01]  /*7fa80*/  LDL.LU R10, [R1+0x2b8] ;  /* 0x0002b800010a7983 */ /* 0x000f220000300800 */
[----:B------:R-:W-:-:S03]  /*7fa90*/  IMAD.MOV.U32 R11, RZ, RZ, R0 ;  /* 0x000000ffff0b7224 */ /* 0x000fc600078e0000 */
[----:B------:R-:W4:Y:S04]  /*7faa0*/  LDL.LU R0, [R1+0x3898] ;  /* 0x0038980001007983 */ /* 0x000f280000300800 */
[----:B------:R0:W-:Y:S04]  /*7fab0*/  STL [R1+0x3728], R24 ;  /* 0x0037281801007387 */ /* 0x0001e80000100800 */
[----:B0-----:R-:W4:Y:S04]  /*7fac0*/  LDL R24, [R1+0x498] ;  /* 0x0004980001187983 */ /* 0x001f280000100800 */
[----:B------:R0:W-:Y:S04]  /*7fad0*/  STL [R1+0x3724], R25 ;  /* 0x0037241901007387 */ /* 0x0001e80000100800 */
[----:B0-----:R-:W4:Y:S04]  /*7fae0*/  LDL R25, [R1+0x4bc] ;  /* 0x0004bc0001197983 */ /* 0x001f280000100800 */
[----:B------:R0:W-:Y:S04]  /*7faf0*/  STL [R1+0x3720], R26 ;  /* 0x0037201a01007387 */ /* 0x0001e80000100800 */
[----:B0-----:R-:W4:Y:S04]  /*7fb00*/  LDL R26, [R1+0x4b8] ;  /* 0x0004b800011a7983 */ /* 0x001f280000100800 */
[----:B------:R0:W-:Y:S04]  /*7fb10*/  STL [R1+0x371c], R27 ;  /* 0x00371c1b01007387 */ /* 0x0001e80000100800 */
[----:B0-----:R-:W4:Y:S01]  /*7fb20*/  LDL R27, [R1+0x4ac] ;  /* 0x0004ac00011b7983 */ /* 0x001f220000100800 */
        /* <DEDUP_REMOVED lines=14> */
[----:B------:R-:W-:Y:S04]  /*7fc10*/  STL.64 [R1], R16 ;  /* 0x0000001001007387 */ /* 0x000fe80000100a00 */
        /* <DEDUP_REMOVED lines=14> */
[----:B------:R-:W-:-:S07]  /*7fd00*/  F2FP.F16.E4M3.UNPACK_B R3, R25 ;  /* 0x00000019ff03723e */ /* 0x000fce00020006ff */
[----:B------:R-:W-:Y:S01]  /*7fd10*/  HMMA.16816.F32 R12, R20, R2, R12 ;  /* 0x00000002140c723c */ /* 0x000fe2000000180c */
[----:B------:R-:W-:Y:S02]  /*7fd20*/  F2FP.F16.E4M3.UNPACK_B R2, R24 ;  /* 0x00000018ff02723e */ /* 0x000fe400020006ff */
[----:B------:R-:W-:-:S15]  /*7fd30*/  F2FP.F16.E4M3.UNPACK_B R3, R0 ;  /* 0x00000000ff03723e */ /* 0x000fde00020006ff */
[----:B------:R-:W-:Y:S01]  /*7fd40*/  NOP ;  /* 0x0000000000007918 */ /* 0x000fe20000000000 */
[----:B------:R-:W-:Y:S04]  /*7fd50*/  STL.64 [R1+0x20], R12 ;  /* 0x0000200c01007387 */ /* 0x000fe80000100a00 */
[----:B------:R0:W-:Y:S04]  /*7fd60*/  STL.64 [R1+0x28], R14 ;  /* 0x0000280e01007387 */ /* 0x0001e80000100a00 */
[----:B0-----:R-:W3:Y:S04]  /*7fd70*/  LDL.LU.64 R14, [R1+0x3860] ;  /* 0x00386000010e7983 */ /* 0x001ee80000300a00 */
[----:B------:R-:W3:Y:S01]  /*7fd80*/  LDL.LU.64 R12, [R1+0x3858] ;  /* 0x00385800010c7983 */ /* 0x000ee20000300a00 */
[----:B--2---:R-:W-:-:S15]  /*7fd90*/  HMMA.16816.F32 R16, R20, R2, R16 ;  /* 0x000000021410723c */ /* 0x004fde0000001810 */
[----:B------:R-:W-:-:S04]  /*7fda0*/  NOP ;  /* 0x0000000000007918 */ /* 0x000fc80000000000 */
[----:B------:R-:W-:Y:S02]  /*7fdb0*/  IMAD.MOV.U32 R24, RZ, RZ, R18 ;  /* 0x000000ffff187224 */ /* 0x000fe400078e0012 */
[----:B------:R-:W-:Y:S02]  /*7fdc0*/  IMAD.MOV.U32 R0, RZ, RZ, R19 ;  /* 0x000000ffff007224 */ /* 0x000fe400078e0013 */
[----:B------:R-:W-:Y:S02]  /*7fdd0*/  IMAD.MOV.U32 R26, RZ, RZ, R16 ;  /* 0x000000ffff1a7224 */ /* 0x000fe400078e0010 */
[----:B------:R-:W-:Y:S01]  /*7fde0*/  IMAD.MOV.U32 R25, RZ, RZ, R17 ;  /* 0x000000ffff197224 */ /* 0x000fe200078e0011 */
[----:B------:R-:W2:Y:S04]  /*7fdf0*/  LDL.LU.64 R18, [R1+0x3850] ;  /* 0x0038500001127983 */ /* 0x000ea80000300a00 */
[----:B------:R-:W2:Y:S04]  /*7fe00*/  LDL.LU.64 R16, [R1+0x3848] ;  /* 0x0038480001107983 */ /* 0x000ea80000300a00 */
[----:B------:R-:W4:Y:S04]  /*7fe10*/  LDL R3, [R1+0x4a8] ;  /* 0x0004a80001037983 */ /* 0x000f280000100800 */
[----:B------:R-:W-:Y:S04]  /*7fe20*/  STL [R1+0x37d0], R26 ;  /* 0x0037d01a01007387 */ /* 0x000fe80000100800 */
[----:B------:R-:W-:Y:S01]  /*7fe30*/  STL.64 [R1+0x37c8], R24 ;  /* 0x0037c81801007387 */ /* 0x000fe20000100a00 */
[----:B----4-:R-:W-:-:S02]  /*7fe40*/  F2FP.F16.E4M3.UNPACK_B R2, R3 ;  /* 0x00000003ff02723e */ /* 0x010fc400020006ff */
[----:B------:R-:W-:-:S07]  /*7fe50*/  F2FP.F16.E4M3.UNPACK_B R3, R27 ;  /* 0x0000001bff03723e */ /* 0x000fce00020006ff */
[----:B------:R-:W-:Y:S01]  /*7fe60*/  HMMA.16816.F32 R8, R20, R2, R8 ;  /* 0x000000021408723c */ /* 0x000fe20000001808 */
[----:B-----5:R-:W-:Y:S02]  /*7fe70*/  F2FP.F16.E4M3.UNPACK_B R2, R4 ;  /* 0x00000004ff02723e */ /* 0x020fe400020006ff */
[----:B------:R-:W-:-:S15]  /*7fe80*/  F2FP.F16.E4M3.UNPACK_B R3, R5 ;  /* 0x00000005ff03723e */ /* 0x000fde00020006ff */
[----:B------:R-:W-:Y:S01]  /*7fe90*/  NOP ;  /* 0x0000000000007918 */ /* 0x000fe20000000000 */
[----:B------:R-:W-:Y:S04]  /*7fea0*/  STL.64 [R1+0x180], R8 ;  /* 0x0001800801007387 */ /* 0x000fe80000100a00 */
[----:B------:R3:W-:Y:S02]  /*7feb0*/  STL.64 [R1+0x188], R10 ;  /* 0x0001880a01007387 */ /* 0x0007e40000100a00 */
[----:B---3--:R-:W-:Y:S01]  /*7fec0*/  HMMA.16816.F32 R8, R20, R2, R12 ;  /* 0x000000021408723c */ /* 0x008fe2000000180c */
[----:B------:R-:W-:Y:S02]  /*7fed0*/  F2FP.F16.E4M3.UNPACK_B R2, R6 ;  /* 0x00000006ff02723e */ /* 0x000fe400020006ff */
[----:B------:R-:W-:-:S15]  /*7fee0*/  F2FP.F16.E4M3.UNPACK_B R3, R7 ;  /* 0x00000007ff03723e */ /* 0x000fde00020006ff */
[----:B------:R-:W-:Y:S01]  /*7fef0*/  NOP ;  /* 0x0000000000007918 */ /* 0x000fe20000000000 */
[----:B------:R-:W-:Y:S04]  /*7ff00*/  STL.64 [R1+0x170], R8 ;  /* 0x0001700801007387 */ /* 0x000fe80000100a00 */
[----:B------:R2:W-:Y:S04]  /*7ff10*/  STL.64 [R1+0x178], R10 ;  /* 0x0001780a01007387 */ /* 0x0005e80000100a00 */
        /* <DEDUP_REMOVED lines=9> */
[----:B---3--:R-:W-:Y:S04]  /*7ffb0*/  STL.64 [R1+0x37d8], R4 ;  /* 0x0037d80401007387 */ /* 0x008fe80000100a00 */
        /* <DEDUP_REMOVED lines=22> */
[----:B------:R-:W4:Y:S04]  /*80120*/  LDL R2, [R1+0x458] ;  /* 0x0004580001027983 */ /* 0x000f280000100800 */
[----:B------:R-:W5:Y:S04]  /*80130*/  LDL R3, [R1+0x45c] ;  /* 0x00045c0001037983 */ /* 0x000f680000100800 */
        /* <DEDUP_REMOVED lines=12> */
[----:B----4-:R-:W-:-:S02]  /*80200*/  F2FP.F16.E4M3.UNPACK_B R2, R2 ;  /* 0x00000002ff02723e */ /* 0x010fc400020006ff */
[----:B-----5:R-:W-:Y:S01]  /*80210*/  F2FP.F16.E4M3.UNPACK_B R3, R3 ;  /* 0x00000003ff03723e */ /* 0x020fe200020006ff */
        /* <DEDUP_REMOVED lines=12> */
[----:B------:R-:W3:Y:S04]  /*802e0*/  LDL R10, [R1+0x3d8] ;  /* 0x0003d800010a7983 */ /* 0x000ee80000100800 */
[----:B------:R-:W3:Y:S04]  /*802f0*/  LDL R11, [R1+0x3dc] ;  /* 0x0003dc00010b7983 */ /* 0x000ee80000100800 */
        /* <DEDUP_REMOVED lines=75> */
[----:B-----5:R-:W-:-:S07]  /*807b0*/  F2FP.F16.E4M3.UNPACK_B R3, R9 ;  /* 0x00000009ff03723e */ /* 0x020fce00020006ff */
[----:B------:R-:W-:Y:S01]  /*807c0*/  HMMA.16816.F32 R24, R20, R2, R24 ;  /* 0x000000021418723c */ /* 0x000fe20000001818 */
[----:B------:R-:W-:Y:S02]  /*807d0*/  F2FP.F16.E4M3.UNPACK_B R2, R10 ;  /* 0x0000000aff02723e */ /* 0x000fe400020006ff */
[----:B------:R-:W-:-:S07]  /*807e0*/  F2FP.F16.E4M3.UNPACK_B R3, R11 ;  /* 0x0000000bff03723e */ /* 0x000fce00020006ff */
[----:B------:R-:W-:Y:S01]  /*807f0*/  HMMA.16816.F32 R8, R20, R2, R12 ;  /* 0x000000021408723c */ /* 0x000fe2000000180c */
[----:B------:R-:W-:Y:S02]  /*80800*/  F2FP.F16.E4M3.UNPACK_B R2, R16 ;  /* 0x00000010ff02723e */ /* 0x000fe400020006ff */
[----:B------:R-:W-:-:S06]  /*80810*/  F2FP.F16.E4M3.UNPACK_B R3, R17 ;  /* 0x00000011ff03723e */ /* 0x000fcc00020006ff */
[----:B------:R-:W-:Y:S04]  /*80820*/  STL.64 [R1+0xe0], R24 ;  /* 0x0000e01801007387 */ /* 0x000fe80000100a00 */
[----:B------:R0:W-:Y:S04]  /*80830*/  STL.64 [R1+0xe8], R26 ;  /* 0x0000e81a01007387 */ /* 0x0001e80000100a00 */
[----:B0-----:R-:W3:Y:S04]  /*80840*/  LDL.LU R26, [R1+0x37d0] ;  /* 0x0037d000011a7983 */ /* 0x001ee80000300800 */
[----:B------:R-:W4:Y:S04]  /*80850*/  LDL.LU.64 R24, [R1+0x37c8] ;  /* 0x0037c80001187983 */ /* 0x000f280000300a00 */
[----:B------:R-:W-:Y:S04]  /*80860*/  STL.64 [R1+0xd0], R8 ;  /* 0x0000d00801007387 */ /* 0x000fe80000100a00 */
[----:B------:R-:W-:Y:S01]  /*80870*/  STL.64 [R1+0xd8], R10 ;  /* 0x0000d80a01007387 */ /* 0x000fe20000100a00 */
[----:B--2---:R-:W-:Y:S01]  /*80880*/  HMMA.16816.F32 R4, R20, R2, R4 ;  /* 0x000000021404723c */ /* 0x004fe20000001804 */
[----:B------:R-:W-:-:S02]  /*80890*/  F2FP.F16.E4M3.UNPACK_B R2, R18 ;  /* 0x00000012ff02723e */ /* 0x000fc400020006ff */
[----:B------:R-:W-:-:S15]  /*808a0*/  F2FP.F16.E4M3.UNPACK_B R3, R19 ;  /* 0x00000013ff03723e */ /* 0x000fde00020006ff */
[----:B------:R-:W-:Y:S01]  /*808b0*/  NOP ;  /* 0x0000000000007918 */ /* 0x000fe20000000000 */
[----:B------:R-:W-:Y:S04]  /*808c0*/  STL.64 [R1+0xc0], R4 ;  /* 0x0000c00401007387 */ /* 0x000fe80000100a00 */
[----:B------:R-:W-:Y:S04]  /*808d0*/  STL.64 [R1+0xc8], R6 ;  /* 0x0000c80601007387 */ /* 0x000fe80000100a00 */
[----:B------:R-:W2:Y:S04]  /*808e0*/  LDL.LU R16, [R1+0x30] ;  /* 0x0000300001107983 */ /* 0x000ea80000300800 */
[----:B------:R-:W2:Y:S04]  /*808f0*/  LDL.LU R17, [R1+0x34] ;  /* 0x0000340001117983 */ /* 0x000ea80000300800 */
[----:B------:R-:W5:Y:S04]  /*80900*/  LDL.LU R18, [R1+0x38] ;  /* 0x0000380001127983 */ /* 0x000f680000300800 */
[----:B------:R-:W5:Y:S04]  /*80910*/  LDL.LU R19, [R1+0x3c] ;  /* 0x00003c0001137983 */ /* 0x000f680000300800 */
[----:B-----5:R-:W-:Y:S04]  /*80920*/  STL.64 [R1+0x3760], R18 ;  /* 0x0037601201007387 */ /* 0x020fe80000100a00 */
[----:B--2---:R0:W-:Y:S04]  /*80930*/  STL.64 [R1+0x3758], R16 ;  /* 0x0037581001007387 */ /* 0x0041e80000100a00 */
[----:B0-----:R-:W2:Y:S04]  /*80940*/  LDL.LU R16, [R1+0x1b0] ;  /* 0x0001b00001107983 */ /* 0x001ea80000300800 */
[----:B------:R-:W2:Y:S04]  /*80950*/  LDL.LU R17, [R1+0x1b4] ;  /* 0x0001b40001117983 */ /* 0x000ea80000300800 */
[----:B------:R-:W5:Y:S04]  /*80960*/  LDL.LU R18, [R1+0x1b8] ;  /* 0x0001b80001127983 */ /* 0x000f680000300800 */
[----:B------:R-:W5:Y:S04]  /*80970*/  LDL.LU R19, [R1+0x1bc] ;  /* 0x0001bc0001137983 */ /* 0x000f680000300800 */
[----:B------:R-:W3:Y:S04]  /*80980*/  LDL R27, [R1+0x36c] ;  /* 0x00036c00011b7983 */ /* 0x000ee80000100800 */
[----:B---3--:R-:W-:Y:S04]  /*80990*/  STL.64 [R1+0x3780], R26 ;  /* 0x0037801a01007387 */ /* 0x008fe80000100a00 */
[----:B----4-:R0:W-:Y:S04]  /*809a0*/  STL.64 [R1+0x3778], R24 ;  /* 0x0037781801007387 */ /* 0x0101e80000100a00 */
[----:B0-----:R-:W3:Y:S04]  /*809b0*/  LDL.LU R24, [R1+0x1c0] ;  /* 0x0001c00001187983 */ /* 0x001ee80000300800 */
[----:B------:R-:W3:Y:S04]  /*809c0*/  LDL.LU R25, [R1+0x1c4] ;  /* 0x0001c40001197983 */ /* 0x000ee80000300800 */
[----:B------:R-:W4:Y:S04]  /*809d0*/  LDL.LU R26, [R1+0x1c8] ;  /* 0x0001c800011a7983 */ /* 0x000f280000300800 */
[----:B------:R-:W4:Y:S04]  /*809e0*/  LDL.LU R27, [R1+0x1cc] ;  /* 0x0001cc00011b7983 */ /* 0x000f280000300800 */
[----:B------:R-:W2:Y:S04]  /*809f0*/  LDL R10, [R1+0x398] ;  /* 0x00039800010a7983 */ /* 0x000ea80000100800 */
[----:B------:R-:W2:Y:S04]  /*80a00*/  LDL R11, [R1+0x39c] ;  /* 0x00039c00010b7983 */ /* 0x000ea80000100800 */
[----:B----4-:R-:W-:Y:S04]  /*80a10*/  STL.64 [R1+0x3790], R26 ;  /* 0x0037901a01007387 */ /* 0x010fe80000100a00 */
[----:B---3--:R0:W-:Y:S04]  /*80a20*/  STL.64 [R1+0x3788], R24 ;  /* 0x0037881801007387 */ /* 0x0081e80000100a00 */
[----:B0-----:R-:W3:Y:S04]  /*80a30*/  LDL.LU R24, [R1+0x1d0] ;  /* 0x0001d00001187983 */ /* 0x001ee80000300800 */
[----:B------:R-:W3:Y:S04]  /*80a40*/  LDL.LU R25, [R1+0x1d4] ;  /* 0x0001d40001197983 */ /* 0x000ee80000300800 */
[----:B------:R-:W4:Y:S04]  /*80a50*/  LDL.LU R26, [R1+0x1d8] ;  /* 0x0001d800011a7983 */ /* 0x000f280000300800 */
[----:B------:R-:W4:Y:S04]  /*80a60*/  LDL.LU R27, [R1+0x1dc] ;  /* 0x0001dc00011b7983 */ /* 0x000f280000300800 */
        /* <DEDUP_REMOVED lines=16> */
[----:B------:R-:W3:Y:S04]  /*80b70*/  LDL.LU R26, [R1+0x208] ;  /* 0x00020800011a7983 */ /* 0x000ee80000300800 */
[----:B------:R-:W3:Y:S04]  /*80b80*/  LDL.LU R27, [R1+0x20c] ;  /* 0x00020c00011b7983 */ /* 0x000ee80000300800 */
[----:B-----5:R-:W-:Y:S04]  /*80b90*/  STL.64 [R1+0x3770], R18 ;  /* 0x0037701201007387 */ /* 0x020fe80000100a00 */
[----:B--2---:R0:W-:Y:S04]  /*80ba0*/  STL.64 [R1+0x3768], R16 ;  /* 0x0037681001007387 */ /* 0x0041e80000100a00 */
[----:B0-----:R-:W2:Y:S04]  /*80bb0*/  LDL.LU R16, [R1+0x60] ;  /* 0x0000600001107983 */ /* 0x001ea80000300800 */
[----:B------:R-:W2:Y:S04]  /*80bc0*/  LDL.LU R17, [R1+0x64] ;  /* 0x0000640001117983 */ /* 0x000ea80000300800 */
[----:B------:R-:W2:Y:S04]  /*80bd0*/  LDL.LU R18, [R1+0x68] ;  /* 0x0000680001127983 */ /* 0x000ea80000300800 */
[----:B------:R-:W2:Y:S04]  /*80be0*/  LDL.LU R19, [R1+0x6c] ;  /* 0x00006c0001137983 */ /* 0x000ea80000300800 */
[----:B------:R-:W4:Y:S04]  /*80bf0*/  LDL.LU R12, [R1+0x40] ;  /* 0x00004000010c7983 */ /* 0x000f280000300800 */
[----:B------:R-:W4:Y:S04]  /*80c00*/  LDL.LU R13, [R1+0x44] ;  /* 0x00004400010d7983 */ /* 0x000f280000300800 */
[----:B------:R-:W4:Y:S04]  /*80c10*/  LDL.LU R14, [R1+0x48] ;  /* 0x00004800010e7983 */ /* 0x000f280000300800 */
[----:B------:R-:W4:Y:S04]  /*80c20*/  LDL.LU R15, [R1+0x4c] ;  /* 0x00004c00010f7983 */ /* 0x000f280000300800 */
[----:B------:R-:W5:Y:S04]  /*80c30*/  LDL R8, [R1+0x328] ;  /* 0x0003280001087983 */ /* 0x000f680000100800 */
[----:B------:R-:W2:Y:S04]  /*80c40*/  LDL R9, [R1+0x32c] ;  /* 0x00032c0001097983 */ /* 0x000ea80000100800 */
[----:B------:R-:W2:Y:S04]  /*80c50*/  LDL.LU R4, [R1+0x1a0] ;  /* 0x0001a00001047983 */ /* 0x000ea80000300800 */
[----:B------:R-:W2:Y:S04]  /*80c60*/  LDL.LU R5, [R1+0x1a4] ;  /* 0x0001a40001057983 */ /* 0x000ea80000300800 */
[----:B------:R-:W2:Y:S04]  /*80c70*/  LDL.LU R6, [R1+0x1a8] ;  /* 0x0001a80001067983 */ /* 0x000ea80000300800 */
[----:B------:R-:W2:Y:S01]  /*80c80*/  LDL.LU R7, [R1+0x1ac] ;  /* 0x0001ac0001077983 */ /* 0x000ea20000300800 */
[----:B---3--:R-:W-:-:S15]  /*80c90*/  HMMA.16816.F32 R24, R20, R2, R24 ;  /* 0x000000021418723c */ /* 0x008fde0000001818 */
[----:B------:R-:W-:-:S04]  /*80ca0*/  NOP ;  /* 0x0000000000007918 */ /* 0x000fc80000000000 */
[----:B------:R-:W-:Y:S04]  /*80cb0*/  STL.64 [R1+0xb0], R24 ;  /* 0x0000b01801007387 */ /* 0x000fe80000100a00 */
[----:B------:R0:W-:Y:S04]  /*80cc0*/  STL.64 [R1+0xb8], R26 ;  /* 0x0000b81a01007387 */ /* 0x0001e80000100a00 */
[----:B0-----:R-:W3:Y:S04]  /*80cd0*/  LDL.LU.64 R26, [R1+0x37c0] ;  /* 0x0037c000011a7983 */ /* 0x001ee80000300a00 */
[----:B------:R-:W3:Y:S04]  /*80ce0*/  LDL.LU.64 R24, [R1+0x37b8] ;  /* 0x0037b80001187983 */ /* 0x000ee80000300a00 */
        /* <DEDUP_REMOVED lines=9> */
[----:B------:R-:W2:Y:S01]  /*80d80*/  LDL.LU.64 R24, [R1+0x37a8] ;  /* 0x0037a80001187983 */ /* 0x000ea20000300a00 */
[----:B------:R-:W-:-:S02]  /*80d90*/  F2FP.F16.E4M3.UNPACK_B R2, R10 ;  /* 0x0000000aff02723e */ /* 0x000fc400020006ff */
[----:B------:R-:W-:Y:S01]  /*80da0*/  F2FP.F16.E4M3.UNPACK_B R3, R11 ;  /* 0x0000000bff03723e */ /* 0x000fe200020006ff */
[----:B------:R-:W3:Y:S04]  /*80db0*/  LDL R10, [R1+0x318] ;  /* 0x00031800010a7983 */ /* 0x000ee80000100800 */
[----:B------:R-:W3:Y:S02]  /*80dc0*/  LDL R11, [R1+0x31c] ;  /* 0x00031c00010b7983 */ /* 0x000ee40000100800 */
        /* <DEDUP_REMOVED lines=26> */
[----:B------:R-:W2:Y:S02]  /*80f70*/  LDL R3, [R1+0x368] ;  /* 0x0003680001037983 */ /* 0x000ea40000100800 */
[----:B--2---:R-:W-:-:S02]  /*80f80*/  F2FP.F16.E4M3.UNPACK_B R2, R3 ;  /* 0x00000003ff02723e */ /* 0x004fc400020006ff */
[----:B------:R-:W-:Y:S02]  /*80f90*/  F2FP.F16.E4M3.UNPACK_B R3, R27 ;  /* 0x0000001bff03723e */ /* 0x000fe400020006ff */
[----:B------:R-:W2:Y:S05]  /*80fa0*/  LDL R27, [R1+0x2fc] ;  /* 0x0002fc00011b7983 */ /* 0x000eaa0000100800 */
[----:B------:R-:W-:-:S15]  /*80fb0*/  HMMA.16816.F32 R16, R20, R2, R16 ;  /* 0x000000021410723c */ /* 0x000fde0000001810 */
        /* <DEDUP_REMOVED lines=19> */
[----:B----4-:R-:W-:-:S15]  /*810f0*/  HMMA.16816.F32 R12, R20, R2, R12 ;  /* 0x00000002140c723c */ /* 0x010fde000000180c */
[----:B------:R-:W-:-:S04]  /*81100*/  NOP ;  /* 0x0000000000007918 */ /* 0x000fc80000000000 */
[----:B------:R-:W-:Y:S04]  /*81110*/  STL.64 [R1+0x40], R12 ;  /* 0x0000400c01007387 */ /* 0x000fe80000100a00 */
[----:B------:R0:W-:Y:S04]  /*81120*/  STL.64 [R1+0x48], R14 ;  /* 0x0000480e01007387 */ /* 0x0001e80000100a00 */
[----:B0-----:R-:W2:Y:S04]  /*81130*/  LDL.LU.64 R14, [R1+0x3750] ;  /* 0x00375000010e7983 */ /* 0x001ea80000300a00 */
[----:B------:R-:W2:Y:S04]  /*81140*/  LDL.LU.64 R12, [R1+0x3748] ;  /* 0x00374800010c7983 */ /* 0x000ea80000300a00 */
[----:B------:R-:W3:Y:S04]  /*81150*/  LDL R2, [R1+0x338] ;  /* 0x0003380001027983 */ /* 0x000ee80000100800 */
[----:B------:R-:W4:Y:S01]  /*81160*/  LDL R3, [R1+0x33c] ;  /* 0x00033c0001037983 */ /* 0x000f220000100800 */
[----:B---3--:R-:W-:-:S02]  /*81170*/  F2FP.F16.E4M3.UNPACK_B R2, R2 ;  /* 0x00000002ff02723e */ /* 0x008fc400020006ff */
[----:B----4-:R-:W-:-:S07]  /*81180*/  F2FP.F16.E4M3.UNPACK_B R3, R3 ;  /* 0x00000003ff03723e */ /* 0x010fce00020006ff */
[----:B------:R-:W-:-:S15]  /*81190*/  HMMA.16816.F32 R16, R20, R2, R16 ;  /* 0x000000021410723c */ /* 0x000fde0000001810 */
[----:B------:R-:W-:-:S04]  /*811a0*/  NOP ;  /* 0x0000000000007918 */ /* 0x000fc80000000000 */
[----:B------:R-:W-:Y:S04]  /*811b0*/  STL.64 [R1+0x30], R16 ;  /* 0x0000301001007387 */ /* 0x000fe80000100a00 */
[----:B------:R0:W-:Y:S04]  /*811c0*/  STL.64 [R1+0x38], R18 ;  /* 0x0000381201007387 */ /* 0x0001e80000100a00 */
[----:B0-----:R-:W3:Y:S04]  /*811d0*/  LDL.LU.64 R18, [R1+0x3740] ;  /* 0x0037400001127983 */ /* 0x001ee80000300a00 */
[----:B------:R-:W3:Y:S01]  /*811e0*/  LDL.LU.64 R16, [R1+0x3738] ;  /* 0x0037380001107983 */ /* 0x000ee20000300a00 */
[----:B-----5:R-:W-:-:S02]  /*811f0*/  F2FP.F16.E4M3.UNPACK_B R2, R8 ;  /* 0x00000008ff02723e */ /* 0x020fc400020006ff */
[----:B------:R-:W-:-:S07]  /*81200*/  F2FP.F16.E4M3.UNPACK_B R3, R9 ;  /* 0x00000009ff03723e */ /* 0x000fce00020006ff */
[----:B------:R-:W-:Y:S01]  /*81210*/  HMMA.16816.F32 R4, R20, R2, R4 ;  /* 0x000000021404723c */ /* 0x000fe20000001804 */
[----:B------:R-:W-:Y:S02]  /*81220*/  F2FP.F16.E4M3.UNPACK_B R2, R10 ;  /* 0x0000000aff02723e */ /* 0x000fe400020006ff */
[----:B------:R-:W-:-:S15]  /*81230*/  F2FP.F16.E4M3.UNPACK_B R3, R11 ;  /* 0x0000000bff03723e */ /* 0x000fde00020006ff */
[----:B------:R-:W-:Y:S01]  /*81240*/  NOP ;  /* 0x0000000000007918 */ /* 0x000fe20000000000 */
[----:B------:R0:W-:Y:S04]  /*81250*/  STL.64 [R1+0x35d0], R6 ;  /* 0x0035d00601007387 */ /* 0x0001e80000100a00 */
[----:B------:R1:W-:Y:S01]  /*81260*/  STL.64 [R1+0x35c8], R4 ;  /* 0x0035c80401007387 */ /* 0x0003e20000100a00 */
[----:B0-----:R-:W-:-:S03]  /*81270*/  IMAD.MOV.U32 R6, RZ, RZ, R28 ;  /* 0x000000ffff067224 */ /* 0x001fc600078e001c */
[----:B-1----:R-:W4:Y:S04]  /*81280*/  LDL.LU R4, [R1+0x2d0] ;  /* 0x0002d00001047983 */ /* 0x002f280000300800 */
[----:B------:R-:W4:Y:S04]  /*81290*/  LDL.LU R5, [R1+0x2d4] ;  /* 0x0002d40001057983 */ /* 0x000f280000300800 */
[----:B------:R-:W5:Y:S01]  /*812a0*/  LDL.LU R28, [R1+0x3730] ;  /* 0x00373000011c7983 */ /* 0x000f620000300800 */
[----:B------:R-:W-:-:S03]  /*812b0*/  IMAD.MOV.U32 R7, RZ, RZ, R29 ;  /* 0x000000ffff077224 */ /* 0x000fc600078e001d */
[----:B------:R-:W2:Y:S01]  /*812c0*/  LDL.LU R29, [R1+0x372c] ;  /* 0x00372c00011d7983 */ /* 0x000ea20000300800 */
[----:B---3--:R-:W-:Y:S03]  /*812d0*/  HMMA.16816.F32 R8, R20, R2, R16 ;  /* 0x000000021408723c */ /* 0x008fe60000001810 */
[----:B------:R-:W3:Y:S04]  /*812e0*/  LDL R17, [R1+0x308] ;  /* 0x0003080001117983 */ /* 0x000ee80000100800 */
[----:B------:R-:W2:Y:S04]  /*812f0*/  LDL R18, [R1+0x30c] ;  /* 0x00030c0001127983 */ /* 0x000ea80000100800 */
[----:B------:R-:W4:Y:S08]  /*81300*/  LDL R19, [R1+0x2f8] ;  /* 0x0002f80001137983 */ /* 0x000f300000100800 */
[----:B------:R-:W-:Y:S04]  /*81310*/  STL.64 [R1+0x35e0], R10 ;  /* 0x0035e00a01007387 */ /* 0x000fe80000100a00 */
[----:B------:R-:W-:Y:S01]  /*81320*/  STL.64 [R1+0x35d8], R8 ;  /* 0x0035d80801007387 */ /* 0x000fe20000100a00 */
[----:B---3--:R-:W-:-:S02]  /*81330*/  F2FP.F16.E4M3.UNPACK_B R2, R17 ;  /* 0x00000011ff02723e */ /* 0x008fc400020006ff */
[----:B--2---:R-:W-:-:S07]  /*81340*/  F2FP.F16.E4M3.UNPACK_B R3, R18 ;  /* 0x00000012ff03723e */ /* 0x004fce00020006ff */
[----:B------:R-:W-:Y:S01]  /*81350*/  HMMA.16816.F32 R12, R20, R2, R12 ;  /* 0x00000002140c723c */ /* 0x000fe2000000180c */
[----:B----4-:R-:W-:Y:S02]  /*81360*/  F2FP.F16.E4M3.UNPACK_B R2, R19 ;  /* 0x00000013ff02723e */ /* 0x010fe400020006ff */
[----:B------:R-:W-:-:S07]  /*81370*/  F2FP.F16.E4M3.UNPACK_B R3, R27 ;  /* 0x0000001bff03723e */ /* 0x000fce00020006ff */
[----:B------:R-:W-:Y:S01]  /*81380*/  HMMA.16816.F32 R16, R20, R2, R4 ;  /* 0x000000021410723c */ /* 0x000fe20000001804 */
[----:B-----5:R-:W-:Y:S02]  /*81390*/  F2FP.F16.E4M3.UNPACK_B R3, R28 ;  /* 0x0000001cff03723e */ /* 0x020fe400020006ff */
[----:B------:R-:W-:-:S06]  /*813a0*/  F2FP.F16.E4M3.UNPACK_B R2, R29 ;  /* 0x0000001dff02723e */ /* 0x000fcc00020006ff */
[----:B------:R0:W-:Y:S04]  /*813b0*/  STL.64 [R1+0x35f0], R14 ;  /* 0x0035f00e01007387 */ /* 0x0001e80000100a00 */
[----:B------:R1:W-:Y:S06]  /*813c0*/  STL.64 [R1+0x35e8], R12 ;  /* 0x0035e80c01007387 */ /* 0x0003ec0000100a00 */
[----:B------:R-:W-:Y:S04]  /*813d0*/  STL.64 [R1+0x3600], R18 ;  /* 0x0036001201007387 */ /* 0x000fe80000100a00 */
[----:B------:R-:W-:Y:S01]  /*813e0*/  STL.64 [R1+0x35f8], R16 ;  /* 0x0035f81001007387 */ /* 0x000fe20000100a00 */
[----:B0-----:R-:W-:-:S02]  /*813f0*/  IMAD.MOV.U32 R14, RZ, RZ, R24 ;  /* 0x000000ffff0e7224 */ /* 0x001fc400078e0018 */
[----:B------:R-:W-:Y:S01]  /*81400*/  IMAD.MOV.U32 R15, RZ, RZ, R0 ;  /* 0x000000ffff0f7224 */ /* 0x000fe200078e0000 */
[----:B------:R-:W2:Y:S01]  /*81410*/  LDL.LU R24, [R1+0x3384] ;  /* 0x0033840001187983 */ /* 0x000ea20000300800 */
[----:B-1----:R-:W-:-:S03]  /*81420*/  IMAD.MOV.U32 R13, RZ, RZ, R25 ;  /* 0x000000ffff0d7224 */ /* 0x002fc600078e0019 */
[----:B------:R-:W2:Y:S04]  /*81430*/  LDL.LU R0, [R1+0x3380] ;  /* 0x0033800001007983 */ /* 0x000ea80000300800 */
[----:B------:R-:W3:Y:S01]  /*81440*/  LDL.LU R25, [R1+0x3394] ;  /* 0x0033940001197983 */ /* 0x000ee20000300800 */
[----:B------:R-:W-:-:S03]  /*81450*/  IMAD.MOV.U32 R12, RZ, RZ, R26 ;  /* 0x000000ffff0c7224 */ /* 0x000fc600078e001a */
[----:B------:R-:W3:Y:S04]  /*81460*/  LDL.LU R28, [R1+0x337c] ;  /* 0x00337c00011c7983 */ /* 0x000ee80000300800 */
[----:B------:R-:W4:Y:S04]  /*81470*/  LDL.LU R26, [R1+0x3390] ;  /* 0x00339000011a7983 */ /* 0x000f280000300800 */
[----:B------:R-:W4:Y:S04]  /*81480*/  LDL.LU R29, [R1+0x338c] ;  /* 0x00338c00011d7983 */ /* 0x000f280000300800 */
[----:B------:R-:W5:Y:S04]  /*81490*/  LDL.LU R27, [R1+0x3398] ;  /* 0x00339800011b7983 */ /* 0x000f680000300800 */
[----:B------:R-:W-:Y:S04]  /*814a0*/  STL.64 [R1+0x36f0], R14 ;  /* 0x0036f00e01007387 */ /* 0x000fe80000100a00 */
[----:B------:R0:W-:Y:S04]  /*814b0*/  STL.64 [R1+0x36e8], R12 ;  /* 0x0036e80c01007387 */ /* 0x0001e80000100a00 */
[----:B0-----:R-:W2:Y:S04]  /*814c0*/  LDL.LU R12, [R1+0x10] ;  /* 0x00001000010c7983 */ /* 0x001ea80000300800 */
[----:B------:R-:W2:Y:S04]  /*814d0*/  LDL.LU R13, [R1+0x14] ;  /* 0x00001400010d7983 */ /* 0x000ea80000300800 */
[----:B------:R-:W2:Y:S04]  /*814e0*/  LDL.LU R14, [R1+0x18] ;  /* 0x00001800010e7983 */ /* 0x000ea80000300800 */
[----:B------:R-:W2:Y:S04]  /*814f0*/  LDL.LU R15, [R1+0x1c] ;  /* 0x00001c00010f7983 */ /* 0x000ea80000300800 */
[----:B--2---:R-:W-:Y:S04]  /*81500*/  STL.64 [R1+0x3700], R14 ;  /* 0x0037000e01007387 */ /* 0x004fe80000100a00 */
[----:B------:R0:W-:Y:S04]  /*81510*/  STL.64 [R1+0x36f8], R12 ;  /* 0x0036f80c01007387 */ /* 0x0001e80000100a00 */
[----:B0-----:R-:W2:Y:S04]  /*81520*/  LDL.LU R12, [R1] ;  /* 0x00000000010c7983 */ /* 0x001ea80000300800 */
[----:B------:R-:W2:Y:S04]  /*81530*/  LDL.LU R13, [R1+0x4] ;  /* 0x00000400010d7983 */ /* 0x000ea80000300800 */
[----:B------:R-:W2:Y:S04]  /*81540*/  LDL.LU R14, [R1+0x8] ;  /* 0x00000800010e7983 */ /* 0x000ea80000300800 */
[----:B------:R-:W2:Y:S04]  /*81550*/  LDL.LU R15, [R1+0xc] ;  /* 0x00000c00010f7983 */ /* 0x000ea80000300800 */
[----:B--2---:R-:W-:Y:S04]  /*81560*/  STL.64 [R1+0x3710], R14 ;  /* 0x0037100e01007387 */ /* 0x004fe80000100a00 */
[----:B------:R0:W-:Y:S04]  /*81570*/  STL.64 [R1+0x3708], R12 ;  /* 0x0037080c01007387 */ /* 0x0001e80000100a00 */
[----:B0-----:R-:W2:Y:S04]  /*81580*/  LDL.LU R12, [R1+0x2c0] ;  /* 0x0002c000010c7983 */ /* 0x001ea80000300800 */
[----:B------:R-:W2:Y:S04]  /*81590*/  LDL.LU R13, [R1+0x2c4] ;  /* 0x0002c400010d7983 */ /* 0x000ea80000300800 */
[----:B------:R-:W2:Y:S04]  /*815a0*/  LDL.LU R14, [R1+0x2c8] ;  /* 0x0002c800010e7983 */ /* 0x000ea80000300800 */
[----:B------:R-:W2:Y:S04]  /*815b0*/  LDL.LU R15, [R1+0x2cc] ;  /* 0x0002cc00010f7983 */ /* 0x000ea80000300800 */
[----:B------:R-:W2:Y:S01]  /*815c0*/  LDL.LU R16, [R1+0x4b8] ;  /* 0x0004b80001107983 */ /* 0x000ea20000300800 */
[----:B------:R-:W-:-:S03]  /*815d0*/  IMAD R0, R0, 0x100, R24 ;  /* 0x0000010000007824 */ /* 0x000fc600078e0218 */
[----:B--2---:R0:W-:Y:S04]  /*815e0*/  STL [R1+0x3718], R16 ;  /* 0x0037181001007387 */ /* 0x0041e80000100800 */
[----:B0-----:R-:W5:Y:S04]  /*815f0*/  LDL.LU R16, [R1+0x3388] ;  /* 0x0033880001107983 */ /* 0x001f680000300800 */
        /* <DEDUP_REMOVED lines=12> */
[----:B---3--:R-:W-:-:S03]  /*816c0*/  IMAD R28, R28, 0x100, R25 ;  /* 0x000001001c1c7824 */ /* 0x008fc600078e0219 */
[----:B------:R-:W2:Y:S01]  /*816d0*/  LDL.LU R25, [R1+0x3724] ;  /* 0x0037240001197983 */ /* 0x000ea20000300800 */
[----:B----4-:R-:W-:-:S03]  /*816e0*/  IMAD R29, R29, 0x100, R26 ;  /* 0x000001001d1d7824 */ /* 0x010fc600078e021a */
[----:B------:R-:W2:Y:S01]  /*816f0*/  LDL.LU R26, [R1+0x3720] ;  /* 0x00372000011a7983 */ /* 0x000ea20000300800 */
[----:B-----5:R-:W-:-:S03]  /*81700*/  IMAD R16, R16, 0x100, R27 ;  /* 0x0000010010107824 */ /* 0x020fc600078e021b */
[----:B------:R-:W2:Y:S02]  /*81710*/  LDL.LU R27, [R1+0x371c] ;  /* 0x00371c00011b7983 */ /* 0x000ea40000300800 */
[----:B--2---:R-:W-:Y:S02]  /*81720*/  HMMA.16816.F32 R24, R20, R2, R24 ;  /* 0x000000021418723c */ /* 0x004fe40000001818 */
[----:B------:R-:W2:Y:S04]  /*81730*/  LDL.LU R2, [R1+0x4e8] ;  /* 0x0004e80001027983 */ /* 0x000ea80000300800 */
[----:B------:R-:W3:Y:S01]  /*81740*/  LDL.LU R3, [R1+0x4ec] ;  /* 0x0004ec0001037983 */ /* 0x000ee20000300800 */
[----:B------:R-:W-:Y:S02]  /*81750*/  F2FP.F16.E4M3.UNPACK_B R20, R0 ;  /* 0x00000000ff14723e */ /* 0x000fe400020006ff */
[----:B------:R-:W-:-:S02]  /*81760*/  F2FP.F16.E4M3.UNPACK_B R22, R28 ;  /* 0x0000001cff16723e */ /* 0x000fc400020006ff */
[----:B------:R-:W-:Y:S02]  /*81770*/  F2FP.F16.E4M3.UNPACK_B R21, R29 ;  /* 0x0000001dff15723e */ /* 0x000fe400020006ff */
[----:B------:R-:W-:-:S06]  /*81780*/  F2FP.F16.E4M3.UNPACK_B R23, R16 ;  /* 0x00000010ff17723e */ /* 0x000fcc00020006ff */
[----:B------:R-:W-:Y:S04]  /*81790*/  STL.64 [R1+0x3610], R26 ;  /* 0x0036101a01007387 */ /* 0x000fe80000100a00 */
[----:B------:R0:W-:Y:S04]  /*817a0*/  STL.64 [R1+0x3608], R24 ;  /* 0x0036081801007387 */ /* 0x0001e80000100a00 */
[----:B0-----:R-:W4:Y:S04]  /*817b0*/  LDL.LU R24, [R1+0x20] ;  /* 0x0000200001187983 */ /* 0x001f280000300800 */
[----:B------:R-:W4:Y:S04]  /*817c0*/  LDL.LU R25, [R1+0x24] ;  /* 0x0000240001197983 */ /* 0x000f280000300800 */
[----:B------:R-:W4:Y:S04]  /*817d0*/  LDL.LU R26, [R1+0x28] ;  /* 0x00002800011a7983 */ /* 0x000f280000300800 */
[----:B------:R-:W4:Y:S04]  /*817e0*/  LDL.LU R27, [R1+0x2c] ;  /* 0x00002c00011b7983 */ /* 0x000f280000300800 */
[----:B------:R-:W5:Y:S04]  /*817f0*/  LDL.LU R0, [R1+0x4cc] ;  /* 0x0004cc0001007983 */ /* 0x000f680000300800 */
[----:B------:R-:W4:Y:S04]  /*81800*/  LDL.LU R28, [R1+0x4c8] ;  /* 0x0004c800011c7983 */ /* 0x000f280000300800 */
        /* <DEDUP_REMOVED lines=12> */
[----:B----4-:R-:W-:-:S07]  /*818d0*/  F2FP.F16.E4M3.UNPACK_B R3, R29.H1 ;  /* 0x0000001dff03723e */ /* 0x010fce00030006ff */
[----:B--2---:R-:W-:-:S15]  /*818e0*/  HMMA.16816.F32 R12, R20, R2, R12 ;  /* 0x00000002140c723c */ /* 0x004fde000000180c */
[----:B------:R-:W-:-:S04]  /*818f0*/  NOP ;  /* 0x0000000000007918 */ /* 0x000fc80000000000 */
[----:B------:R-:W-:Y:S04]  /*81900*/  STL.64 [R1+0x680], R12 ;  /* 0x0006800c01007387 */ /* 0x000fe80000100a00 */
[----:B------:R0:W-:Y:S04]  /*81910*/  STL.64 [R1+0x688], R14 ;  /* 0x0006880e01007387 */ /* 0x0001e80000100a00 */
[----:B0-----:R-:W2:Y:S04]  /*81920*/  LDL.LU.64 R14, [R1+0x3700] ;  /* 0x00370000010e7983 */ /* 0x001ea80000300a00 */
[----:B------:R-:W2:Y:S01]  /*81930*/  LDL.LU.64 R12, [R1+0x36f8] ;  /* 0x0036f800010c7983 */ /* 0x000ea20000300a00 */
[----:B------:R-:W-:-:S02]  /*81940*/  F2FP.F16.E4M3.UNPACK_B R2, R28.H1 ;  /* 0x0000001cff02723e */ /* 0x000fc400030006ff */
[----:B-----5:R-:W-:-:S07]  /*81950*/  F2FP.F16.E4M3.UNPACK_B R3, R0.H1 ;  /* 0x00000000ff03723e */ /* 0x020fce00030006ff */
        /* <DEDUP_REMOVED lines=19> */
[----:B------:R1:W-:Y:S06]  /*81a90*/  STL.64 [R1+0x658], R14 ;  /* 0x0006580e01007387 */ /* 0x0003ec0000100a00 */
[----:B------:R-:W-:Y:S04]  /*81aa0*/  STL.64 [R1+0x640], R8 ;  /* 0x0006400801007387 */ /* 0x000fe80000100a00 */
[----:B------:R-:W-:Y:S04]  /*81ab0*/  STL.64 [R1+0x648], R10 ;  /* 0x0006480a01007387 */ /* 0x000fe80000100a00 */
[----:B0-----:R-:W2:Y:S04]  /*81ac0*/  LDL.LU R12, [R1+0xe0] ;  /* 0x0000e000010c7983 */ /* 0x001ea80000300800 */
[----:B------:R-:W2:Y:S04]  /*81ad0*/  LDL.LU R13, [R1+0xe4] ;  /* 0x0000e400010d7983 */ /* 0x000ea80000300800 */
[----:B-1----:R-:W3:Y:S04]  /*81ae0*/  LDL.LU R14, [R1+0xe8] ;  /* 0x0000e800010e7983 */ /* 0x002ee80000300800 */
[----:B------:R-:W3:Y:S04]  /*81af0*/  LDL.LU R15, [R1+0xec] ;  /* 0x0000ec00010f7983 */ /* 0x000ee80000300800 */
[----:B---3--:R-:W-:Y:S04]  /*81b00*/  STL.64 [R1+0x3670], R14 ;  /* 0x0036700e01007387 */ /* 0x008fe80000100a00 */
[----:B--2---:R0:W-:Y:S04]  /*81b10*/  STL.64 [R1+0x3668], R12 ;  /* 0x0036680c01007387 */ /* 0x0041e80000100a00 */
        /* <DEDUP_REMOVED lines=46> */
[----:B------:R-:W2:Y:S04]  /*81e00*/  LDL.LU R14, [R1+0x178] ;  /* 0x00017800010e7983 */ /* 0x000ea80000300800 */
[----:B------:R-:W2:Y:S04]  /*81e10*/  LDL.LU R15, [R1+0x17c] ;  /* 0x00017c00010f7983 */ /* 0x000ea80000300800 */
        /* <DEDUP_REMOVED lines=68> */
[----:B--2---:R-:W-:-:S15]  /*82260*/  HMMA.16816.F32 R12, R20, R2, R12 ;  /* 0x00000002140c723c */ /* 0x004fde000000180c */
[----:B------:R-:W-:-:S04]  /*82270*/  NOP ;  /* 0x0000000000007918 */ /* 0x000fc80000000000 */
[----:B------:R-:W-:Y:S04]  /*82280*/  STL.64 [R1+0x5e0], R12 ;  /* 0x0005e00c01007387 */ /* 0x000fe80000100a00 */
[----:B------:R0:W-:Y:S04]  /*82290*/  STL.64 [R1+0x5e8], R14 ;  /* 0x0005e80e01007387 */ /* 0x0001e80000100a00 */
[----:B0-----:R-:W2:Y:S04]  /*822a0*/  LDL.LU.64 R14, [R1+0x3690] ;  /* 0x00369000010e7983 */ /* 0x001ea80000300a00 */
[----:B------:R-:W2:Y:S01]  /*822b0*/  LDL.LU.64 R12, [R1+0x3688] ;  /* 0x00368800010c7983 */ /* 0x000ea20000300a00 */
[----:B----4-:R-:W-:-:S02]  /*822c0*/  F2FP.F16.E4M3.UNPACK_B R2, R28.H1 ;  /* 0x0000001cff02723e */ /* 0x010fc400030006ff */
[----:B-----5:R-:W-:-:S07]  /*822d0*/  F2FP.F16.E4M3.UNPACK_B R3, R0.H1 ;  /* 0x00000000ff03723e */ /* 0x020fce00030006ff */
[----:B------:R-:W-:Y:S01]  /*822e0*/  HMMA.16816.F32 R16, R20, R2, R16 ;  /* 0x000000021410723c */ /* 0x000fe20000001810 */
[----:B------:R-:W-:Y:S02]  /*822f0*/  F2FP.F16.E4M3.UNPACK_B R2, R24.H1 ;  /* 0x00000018ff02723e */ /* 0x000fe400030006ff */
[----:B------:R-:W-:-:S15]  /*82300*/  F2FP.F16.E4M3.UNPACK_B R3, R25.H1 ;  /* 0x00000019ff03723e */ /* 0x000fde00030006ff */
        /* <DEDUP_REMOVED lines=150> */
[----:B------:R-:W3:Y:S02]  /*82c70*/  LDL.LU R3, [R1+0x358] ;  /* 0x0003580001037983 */ /* 0x000ee40000300800 */
[----:B---3--:R-:W-:-:S02]  /*82c80*/  F2FP.F16.E4M3.UNPACK_B R2, R3.H1 ;  /* 0x00000003ff02723e */ /* 0x008fc400030006ff */
[----:B-----5:R-:W-:-:S07]  /*82c90*/  F2FP.F16.E4M3.UNPACK_B R3, R29.H1 ;  /* 0x0000001dff03723e */ /* 0x020fce00030006ff */
[----:B------:R-:W-:Y:S01]  /*82ca0*/  HMMA.16816.F32 R12, R20, R2, R12 ;  /* 0x00000002140c723c */ /* 0x000fe2000000180c */
[----:B------:R-:W-:Y:S02]  /*82cb0*/  F2FP.F16.E4M3.UNPACK_B R2, R28.H1 ;  /* 0x0000001cff02723e */ /* 0x000fe400030006ff */
[----:B------:R-:W-:-:S07]  /*82cc0*/  F2FP.F16.E4M3.UNPACK_B R3, R0.H1 ;  /* 0x00000000ff03723e */ /* 0x000fce00030006ff */
[----:B------:R-:W-:Y:S09]  /*82cd0*/  HMMA.16816.F32 R8, R20, R2, R8 ;  /* 0x000000021408723c */ /* 0x000ff20000001808 */
[----:B------:R-:W-:Y:S04]  /*82ce0*/  STL.64 [R1+0x510], R12 ;  /* 0x0005100c01007387 */ /* 0x000fe80000100a00 */
[----:B------:R0:W-:Y:S04]  /*82cf0*/  STL.64 [R1+0x518], R14 ;  /* 0x0005180e01007387 */ /* 0x0001e80000100a00 */
[----:B0-----:R-:W3:Y:S04]  /*82d00*/  LDL.LU.64 R14, [R1+0x35f0] ;  /* 0x0035f000010e7983 */ /* 0x001ee80000300a00 */
[----:B------:R-:W3:Y:S04]  /*82d10*/  LDL.LU.64 R12, [R1+0x35e8] ;  /* 0x0035e800010c7983 */ /* 0x000ee80000300a00 */
[----:B------:R-:W-:Y:S04]  /*82d20*/  STL.64 [R1+0x6a0], R8 ;  /* 0x0006a00801007387 */ /* 0x000fe80000100a00 */
[----:B------:R0:W-:Y:S04]  /*82d30*/  STL.64 [R1+0x6a8], R10 ;  /* 0x0006a80a01007387 */ /* 0x0001e80000100a00 */
[----:B0-----:R-:W4:Y:S04]  /*82d40*/  LDL.LU.64 R10, [R1+0x35e0] ;  /* 0x0035e000010a7983 */ /* 0x001f280000300a00 */
[----:B------:R-:W4:Y:S04]  /*82d50*/  LDL.LU.64 R8, [R1+0x35d8] ;  /* 0x0035d80001087983 */ /* 0x000f280000300a00 */
[----:B------:R-:W5:Y:S04]  /*82d60*/  LDL.LU R2, [R1+0x338] ;  /* 0x0003380001027983 */ /* 0x000f680000300800 */
[----:B------:R-:W2:Y:S04]  /*82d70*/  LDL.LU R3, [R1+0x33c] ;  /* 0x00033c0001037983 */ /* 0x000ea80000300800 */
[----:B------:R-:W3:Y:S04]  /*82d80*/  LDL.LU R29, [R1+0x2fc0] ;  /* 0x002fc000011d7983 */ /* 0x000ee80000300800 */
[----:B------:R-:W3:Y:S04]  /*82d90*/  LDL.LU R28, [R1+0x2fb8] ;  /* 0x002fb800011c7983 */ /* 0x000ee80000300800 */
[----:B------:R-:W3:Y:S01]  /*82da0*/  LDL.LU R0, [R1+0x32b0] ;  /* 0x0032b00001007983 */ /* 0x000ee20000300800 */
        /* <DEDUP_REMOVED lines=12> */
[----:B------:R-:W-:Y:S01]  /*82e70*/  HMMA.16816.F32 R4, R20, R2, R4 ;  /* 0x000000021404723c */ /* 0x000fe20000001804 */
[----:B------:R-:W2:Y:S04]  /*82e80*/  LDL.LU R2, [R1+0x318] ;  /* 0x0003180001027983 */ /* 0x000ea80000300800 */
[----:B------:R-:W5:-:S14]  /*82e90*/  LDL.LU R3, [R1+0x31c] ;  /* 0x00031c0001037983 */ /* 0x000f5c0000300800 */
[----:B------:R0:W-:Y:S04]  /*82ea0*/  STL.64 [R1+0x180], R4 ;  /* 0x0001800401007387 */ /* 0x0001e80000100a00 */
[----:B------:R1:W-:Y:S04]  /*82eb0*/  STL.64 [R1+0x188], R6 ;  /* 0x0001880601007387 */ /* 0x0003e80000100a00 */
[----:B0-----:R-:W3:Y:S04]  /*82ec0*/  LDL.LU R4, [R1+0x2f8] ;  /* 0x0002f80001047983 */ /* 0x001ee80000300800 */
[----:B------:R-:W3:Y:S04]  /*82ed0*/  LDL.LU R5, [R1+0x2fc] ;  /* 0x0002fc0001057983 */ /* 0x000ee80000300800 */
[----:B-1----:R-:W3:Y:S04]  /*82ee0*/  LDL.LU R6, [R1+0x2ec] ;  /* 0x0002ec0001067983 */ /* 0x002ee80000300800 */
[----:B------:R-:W3:Y:S01]  /*82ef0*/  LDL.LU R7, [R1+0x2fc8] ;  /* 0x002fc80001077983 */ /* 0x000ee20000300800 */
[----:B--2---:R-:W-:-:S02]  /*82f00*/  F2FP.F16.E4M3.UNPACK_B R2, R2.H1 ;  /* 0x00000002ff02723e */ /* 0x004fc400030006ff */
[----:B-----5:R-:W-:-:S07]  /*82f10*/  F2FP.F16.E4M3.UNPACK_B R3, R3.H1 ;  /* 0x00000003ff03723e */ /* 0x020fce00030006ff */
[----:B----4-:R-:W-:-:S15]  /*82f20*/  HMMA.16816.F32 R8, R20, R2, R8 ;  /* 0x000000021408723c */ /* 0x010fde0000001808 */
[----:B------:R-:W-:-:S04]  /*82f30*/  NOP ;  /* 0x0000000000007918 */ /* 0x000fc80000000000 */
[----:B------:R0:W-:Y:S04]  /*82f40*/  STL.64 [R1+0x190], R8 ;  /* 0x0001900801007387 */ /* 0x0001e80000100a00 */
[----:B------:R1:W-:Y:S04]  /*82f50*/  STL.64 [R1+0x198], R10 ;  /* 0x0001980a01007387 */ /* 0x0003e80000100a00 */
[----:B0-----:R-:W2:Y:S04]  /*82f60*/  LDL.LU R9, [R1+0x308] ;  /* 0x0003080001097983 */ /* 0x001ea80000300800 */
[----:B-1----:R-:W4:Y:S04]  /*82f70*/  LDL.LU R10, [R1+0x30c] ;  /* 0x00030c00010a7983 */ /* 0x002f280000300800 */
[----:B------:R-:W5:Y:S01]  /*82f80*/  LDL.LU R11, [R1+0x2e8] ;  /* 0x0002e800010b7983 */ /* 0x000f620000300800 */
[----:B---3--:R-:W-:-:S02]  /*82f90*/  F2FP.F16.E4M3.UNPACK_B R4, R4.H1 ;  /* 0x00000004ff04723e */ /* 0x008fc400030006ff */
[----:B------:R-:W-:Y:S01]  /*82fa0*/  F2FP.F16.E4M3.UNPACK_B R5, R5.H1 ;  /* 0x00000005ff05723e */ /* 0x000fe200030006ff */
[----:B------:R-:W-:-:S06]  /*82fb0*/  USHF.L.U32 UR7, UR11, 0x7, URZ ;  /* 0x000000070b077899 */ /* 0x000fcc00080006ff */
[----:B------:R-:W-:Y:S02]  /*82fc0*/  IADD3 R7, P2, PT, R7, UR7, RZ ;  /* 0x0000000707077c10 */ /* 0x000fe4000ff5e0ff */
[----:B--2---:R-:W-:Y:S02]  /*82fd0*/  F2FP.F16.E4M3.UNPACK_B R2, R9.H1 ;  /* 0x00000009ff02723e */ /* 0x004fe400030006ff */
[----:B----4-:R-:W-:-:S07]  /*82fe0*/  F2FP.F16.E4M3.UNPACK_B R3, R10.H1 ;  /* 0x0000000aff03723e */ /* 0x010fce00030006ff */
[----:B------:R-:W-:Y:S01]  /*82ff0*/  HMMA.16816.F32 R12, R20, R2, R12 ;  /* 0x00000002140c723c */ /* 0x000fe2000000180c */
[----:B-----5:R-:W-:-:S07]  /*83000*/  F2FP.F16.E4M3.UNPACK_B R2, R11.H1 ;  /* 0x0000000bff02723e */ /* 0x020fce00030006ff */
[----:B------:R-:W-:Y:S01]  /*83010*/  HMMA.16816.F32 R8, R20, R4, R16 ;  /* 0x000000041408723c */ /* 0x000fe20000001810 */
[----:B------:R-:W-:-:S10]  /*83020*/  F2FP.F16.E4M3.UNPACK_B R3, R6.H1 ;  /* 0x00000006ff03723e */ /* 0x000fd400030006ff */
[----:B------:R-:W-:Y:S04]  /*83030*/  STL.64 [R1+0x1b0], R12 ;  /* 0x0001b00c01007387 */ /* 0x000fe80000100a00 */
[----:B------:R-:W-:Y:S04]  /*83040*/  STL.64 [R1+0x1b8], R14 ;  /* 0x0001b80e01007387 */ /* 0x000fe80000100a00 */
[----:B------:R-:W-:Y:S04]  /*83050*/  STL.64 [R1+0x1a0], R8 ;  /* 0x0001a00801007387 */ /* 0x000fe80000100a00 */
[----:B------:R0:W-:Y:S02]  /*83060*/  STL.64 [R1+0x1a8], R10 ;  /* 0x0001a80a01007387 */ /* 0x0001e40000100a00 */
[----:B0-----:R-:W-:-:S15]  /*83070*/  HMMA.16816.F32 R8, R20, R2, R24 ;  /* 0x000000021408723c */ /* 0x001fde0000001818 */
[----:B------:R-:W-:-:S04]  /*83080*/  NOP ;  /* 0x0000000000007918 */ /* 0x000fc80000000000 */
[----:B------:R-:W-:Y:S04]  /*83090*/  STL.64 [R1+0xd0], R8 ;  /* 0x0000d00801007387 */ /* 0x000fe80000100a00 */
[----:B------:R-:W-:Y:S04]  /*830a0*/  STL.64 [R1+0xd8], R10 ;  /* 0x0000d80a01007387 */ /* 0x000fe80000100a00 */
[----:B------:R-:W-:Y:S04]  /*830b0*/  STL [R1+0x2fc8], R7 ;  /* 0x002fc80701007387 */ /* 0x000fe80000100800 */
[----:B------:R-:W2:Y:S01]  /*830c0*/  LDL.LU R20, [R1+0x3348] ;  /* 0x0033480001147983 */ /* 0x000ea20000300800 */
[----:B------:R-:W-:-:S02]  /*830d0*/  IADD3 R29, P1, PT, R29, UR7, RZ ;  /* 0x000000071d1d7c10 */ /* 0x000fc4000ff3e0ff */
[----:B------:R-:W-:-:S03]  /*830e0*/  IADD3 R28, P4, PT, R28, UR7, RZ ;  /* 0x000000071c1c7c10 */ /* 0x000fc6000ff9e0ff */
[----:B------:R-:W-:Y:S01]  /*830f0*/  STL [R1+0x2fc0], R29 ;  /* 0x002fc01d01007387 */ /* 0x000fe20000100800 */
[----:B------:R-:W-:-:S03]  /*83100*/  USHF.L.U32 UR13, UR12, 0x7, URZ ;  /* 0x000000070c0d7899 */ /* 0x000fc600080006ff */
[----:B--2---:R0:W-:Y:S04]  /*83110*/  STL [R1+0x35c0], R20 ;  /* 0x0035c01401007387 */ /* 0x0041e80000100800 */
[----:B------:R-:W-:Y:S04]  /*83120*/  STL [R1+0x2fb8], R28 ;  /* 0x002fb81c01007387 */ /* 0x000fe80000100800 */
[----:B0-----:R-:W2:Y:S01]  /*83130*/  LDL.LU R20, [R1+0x32f0] ;  /* 0x0032f00001147983 */ /* 0x001ea20000300800 */
[----:B------:R-:W-:-:S05]  /*83140*/  IADD3 R0, P5, PT, R0, UR13, RZ ;  /* 0x0000000d00007c10 */ /* 0x000fca000ffbe0ff */
[----:B------:R-:W-:Y:S04]  /*83150*/  STL [R1+0x32b0], R0 ;  /* 0x0032b00001007387 */ /* 0x000fe80000100800 */
        /* <DEDUP_REMOVED lines=30> */
[----:B--2---:R-:W-:-:S05]  /*83340*/  IADD3 R20, P6, PT, R20, UR7, RZ ;  /* 0x0000000714147c10 */ /* 0x004fca000ffde0ff */
[----:B------:R0:W-:Y:S04]  /*83350*/  STL [R1+0x2fb0], R20 ;  /* 0x002fb01401007387 */ /* 0x0001e80000100800 */
[----:B0-----:R-:W2:Y:S01]  /*83360*/  LDL.LU R20, [R1+0x35c4] ;  /* 0x0035c40001147983 */ /* 0x001ea20000300800 */
[----:B------:R-:W-:Y:S01]  /*83370*/  UIADD3 UR5, UPT, UPT, UR10, 0x7f, URZ ;  /* 0x0000007f0a057890 */ /* 0x000fe2000fffe0ff */
[----:B--2---:R-:W-:-:S05]  /*83380*/  IADD3 R20, P3, PT, R20, UR13, RZ ;  /* 0x0000000d14147c10 */ /* 0x004fca000ff7e0ff */
[----:B------:R0:W-:Y:S04]  /*83390*/  STL [R1+0x32f0], R20 ;  /* 0x0032f01401007387 */ /* 0x0001e80000100800 */
[----:B0-----:R-:W2:Y:S01]  /*833a0*/  LDL.LU R20, [R1+0x35c0] ;  /* 0x0035c00001147983 */ /* 0x001ea20000300800 */
[----:B------:R-:W-:-:S04]  /*833b0*/  USHF.R.S32.HI UR6, URZ, 0x1f, UR5 ;  /* 0x0000001fff067899 */ /* 0x000fc80008011405 */
[----:B------:R-:W-:Y:S02]  /*833c0*/  ULEA.HI UR6, UR6, UR5, URZ, 0x7 ;  /* 0x0000000506067291 */ /* 0x000fe4000f8f38ff */
[----:B------:R-:W-:Y:S02]  /*833d0*/  USHF.R.S32.HI UR5, URZ, 0x1f, UR13 ;  /* 0x0000001fff057899 */ /* 0x000fe4000801140d */
[----:B------:R-:W-:-:S04]  /*833e0*/  USHF.R.S32.HI UR14, URZ, 0x1f, UR7 ;  /* 0x0000001fff0e7899 */ /* 0x000fc80008011407 */
[----:B---3--:R-:W-:Y:S02]  /*833f0*/  IADD3.X R21, PT, PT, R21, UR5, RZ, P5, !PT ;  /* 0x0000000515157c10 */ /* 0x008fe4000affe4ff */
[----:B----4-:R-:W-:Y:S02]  /*83400*/  IADD3 R22, P5, PT, R22, UR7, RZ ;  /* 0x0000000716167c10 */ /* 0x010fe4000ffbe0ff */
[----:B-----5:R-:W-:Y:S02]  /*83410*/  IADD3.X R23, PT, PT, R23, UR5, RZ, P3, !PT ;  /* 0x0000000517177c10 */ /* 0x020fe40009ffe4ff */
[----:B------:R-:W-:Y:S02]  /*83420*/  IADD3 R2, P3, PT, R2, UR7, RZ ;  /* 0x0000000702027c10 */ /* 0x000fe4000ff7e0ff */
[----:B------:R-:W-:Y:S02]  /*83430*/  IADD3.X R25, PT, PT, R25, UR14, RZ, P2, !PT ;  /* 0x0000000e19197c10 */ /* 0x000fe400097fe4ff */
[----:B------:R-:W-:-:S02]  /*83440*/  IADD3 R26, P2, PT, R26, UR7, RZ ;  /* 0x000000071a1a7c10 */ /* 0x000fc4000ff5e0ff */
[----:B------:R-:W-:Y:S02]  /*83450*/  IADD3.X R27, PT, PT, R27, UR14, RZ, P3, !PT ;  /* 0x0000000e1b1b7c10 */ /* 0x000fe40009ffe4ff */
[----:B------:R-:W-:Y:S02]  /*83460*/  IADD3 R4, P3, PT, R4, UR7, RZ ;  /* 0x0000000704047c10 */ /* 0x000fe4000ff7e0ff */
[----:B------:R-:W-:Y:S02]  /*83470*/  IADD3.X R5, PT, PT, R5, UR14, RZ, P1, !PT ;  /* 0x0000000e05057c10 */ /* 0x000fe40008ffe4ff */
        /* <DEDUP_REMOVED lines=14> */
[----:B--2---:R-:W-:-:S04]  /*83560*/  IADD3 R20, P0, PT, R20, UR13, RZ ;  /* 0x0000000d14147c10 */ /* 0x004fc8000ff1e0ff */
[----:B------:R-:W-:Y:S01]  /*83570*/  IADD3.X R3, PT, PT, R3, UR5, RZ, P0, !PT ;  /* 0x0000000503037c10 */ /* 0x000fe200087fe4ff */
[----:B------:R0:W-:Y:S04]  /*83580*/  STL [R1+0x3348], R20 ;  /* 0x0033481401007387 */ /* 0x0001e80000100800 */
[----:B------:R-:W-:Y:S01]  /*83590*/  STL [R1+0x329c], R21 ;  /* 0x00329c1501007387 */ /* 0x000fe20000100800 */
[----:B------:R-:W-:-:S03]  /*835a0*/  IADD3 R24, P0, PT, R24, UR7, RZ ;  /* 0x0000000718187c10 */ /* 0x000fc6000ff1e0ff */
        /* <DEDUP_REMOVED lines=24> */
[----:B0-----:R-:W2:Y:S01]  /*83730*/  LDL.LU R20, [R1+0x2f7c] ;  /* 0x002f7c0001147983 */ /* 0x001ea20000300800 */
[----:B------:R-:W-:-:S02]  /*83740*/  IADD3 R29, P6, PT, R29, UR7, RZ ;  /* 0x000000071d1d7c10 */ /* 0x000fc4000ffde0ff */
[----:B------:R-:W-:-:S03]  /*83750*/  IADD3.X R28, PT, PT, R28, UR14, RZ, P0, !PT ;  /* 0x0000000e1c1c7c10 */ /* 0x000fc600087fe4ff */
[----:B------:R-:W-:Y:S04]  /*83760*/  STL [R1+0x2f40], R29 ;  /* 0x002f401d01007387 */ /* 0x000fe80000100800 */
        /* <DEDUP_REMOVED lines=35> */
[----:B--2---:R-:W-:-:S05]  /*839a0*/  IADD3.X R20, PT, PT, R20, UR14, RZ, P5, !PT ;  /* 0x0000000e14147c10 */ /* 0x004fca000affe4ff */
[----:B------:R0:W-:Y:S04]  /*839b0*/  STL [R1+0x2f84], R20 ;  /* 0x002f841401007387 */ /* 0x0001e80000100800 */
[----:B0-----:R-:W2:Y:S02]  /*839c0*/  LDL.LU R20, [R1+0x35bc] ;  /* 0x0035bc0001147983 */ /* 0x001ea40000300800 */
[----:B--2---:R-:W-:-:S05]  /*839d0*/  IADD3 R20, P5, PT, R20, UR7, RZ ;  /* 0x0000000714147c10 */ /* 0x004fca000ffbe0ff */
[----:B------:R0:W-:Y:S04]  /*839e0*/  STL [R1+0x2f30], R20 ;  /* 0x002f301401007387 */ /* 0x0001e80000100800 */
[----:B0-----:R-:W2:Y:S01]  /*839f0*/  LDL.LU R20, [R1+0x35b8] ;  /* 0x0035b80001147983 */ /* 0x001ea20000300800 */
[----:B----4-:R-:W-:Y:S02]  /*83a00*/  IADD3.X R22, PT, PT, R22, UR14, RZ, P0, !PT ;  /* 0x0000000e16167c10 */ /* 0x010fe400087fe4ff */
[----:B-----5:R-:W-:Y:S02]  /*83a10*/  IADD3 R23, P0, PT, R23, UR7, RZ ;  /* 0x0000000717177c10 */ /* 0x020fe4000ff1e0ff */
[----:B---3--:R-:W-:Y:S02]  /*83a20*/  IADD3.X R2, PT, PT, R2, UR14, RZ, P2, !PT ;  /* 0x0000000e02027c10 */ /* 0x008fe400097fe4ff */
        /* <DEDUP_REMOVED lines=19> */
[----:B--2---:R-:W-:Y:S02]  /*83b60*/  IADD3.X R20, PT, PT, R20, UR14, RZ, P3, !PT ;  /* 0x0000000e14147c10 */ /* 0x004fe40009ffe4ff */
[----:B------:R-:W-:-:S03]  /*83b70*/  IADD3 R21, P3, PT, R21, UR7, RZ ;  /* 0x0000000715157c10 */ /* 0x000fc6000ff7e0ff */
[----:B------:R0:W-:Y:S04]  /*83b80*/  STL [R1+0x2f7c], R20 ;  /* 0x002f7c1401007387 */ /* 0x0001e80000100800 */
[----:B------:R-:W-:Y:S01]  /*83b90*/  STL [R1+0x2f68], R21 ;  /* 0x002f681501007387 */ /* 0x000fe20000100800 */
[----:B------:R-:W-:-:S03]  /*83ba0*/  IADD3.X R24, PT, PT, R24, UR14, RZ, P3, !PT ;  /* 0x0000000e18187c10 */ /* 0x000fc60009ffe4ff */
        /* <DEDUP_REMOVED lines=26> */
[----:B------:R-:W-:-:S02]  /*83d50*/  IADD3.X R29, PT, PT, R29, UR14, RZ, P5, !PT ;  /* 0x0000000e1d1d7c10 */ /* 0x000fc4000affe4ff */
[----:B------:R-:W-:-:S03]  /*83d60*/  IADD3 R28, P5, PT, R28, UR7, RZ ;  /* 0x000000071c1c7c10 */ /* 0x000fc6000ffbe0ff */
[----:B------:R-:W-:Y:S04]  /*83d70*/  STL [R1+0x2fcc], R29 ;  /* 0x002fcc1d01007387 */ /* 0x000fe80000100800 */
[----:B--2---:R0:W-:Y:S04]  /*83d80*/  STL [R1+0x35b0], R20 ;  /* 0x0035b01401007387 */ /* 0x0041e80000100800 */
[----:B------:R-:W-:Y:S04]  /*83d90*/  STL [R1+0x2ee0], R28 ;  /* 0x002ee01c01007387 */ /* 0x000fe80000100800 */
[----:B0-----:R-:W2:Y:S01]  /*83da0*/  LDL.LU R20, [R1+0x1260] ;  /* 0x0012600001147983 */ /* 0x001ea20000300800 */
[----:B------:R-:W-:-:S05]  /*83db0*/  IADD3.X R0, PT, PT, R0, UR14, RZ, P3, !PT ;  /* 0x0000000e00007c10 */ /* 0x000fca0009ffe4ff */
        /* <DEDUP_REMOVED lines=33> */
[----:B0-----:R-:W2:Y:S02]  /*83fd0*/  LDL.LU R20, [R1+0x35b4] ;  /* 0x0035b40001147983 */ /* 0x001ea40000300800 */
[----:B--2---:R-:W-:-:S05]  /*83fe0*/  IADD3.X R20, PT, PT, R20, UR14, RZ, P0, !PT ;  /* 0x0000000e14147c10 */ /* 0x004fca00087fe4ff */
[----:B------:R0:W-:Y:S04]  /*83ff0*/  STL [R1+0x1260], R20 ;  /* 0x0012601401007387 */ /* 0x0001e80000100800 */
[----:B0-----:R-:W2:Y:S01]  /*84000*/  LDL.LU R20, [R1+0x35b0] ;  /* 0x0035b00001147983 */ /* 0x001ea20000300800 */
[----:B---3--:R-:W-:Y:S02]  /*84010*/  IADD3.X R21, PT, PT, R21, UR14, RZ, P2, !PT ;  /* 0x0000000e15157c10 */ /* 0x008fe400097fe4ff */
[----:B----4-:R-:W-:Y:S02]  /*84020*/  IADD3 R22, P2, PT, R22, UR7, RZ ;  /* 0x0000000716167c10 */ /* 0x010fe4000ff5e0ff */
[----:B-----5:R-:W-:Y:S02]  /*84030*/  IADD3.X R23, PT, PT, R23, UR14, RZ, P3, !PT ;  /* 0x0000000e17177c10 */ /* 0x020fe40009ffe4ff */
        /* <DEDUP_REMOVED lines=20> */
[----:B--2---:R-:W-:-:S05]  /*84180*/  IADD3 R20, P0, PT, R20, UR7, RZ ;  /* 0x0000000714147c10 */ /* 0x004fca000ff1e0ff */
[----:B------:R0:W-:Y:S04]  /*84190*/  STL [R1+0x2ed0], R20 ;  /* 0x002ed01401007387 */ /* 0x0001e80000100800 */
        /* <DEDUP_REMOVED lines=6105> */
[----:B------:R-:W-:Y:S02]  /*9bf30*/  IADD3.X R7, PT, PT, R7, UR14, RZ, P1, !PT ;  /* 0x0000000e07077c10 */ /* 0x000fe40008ffe4ff */
        /* <DEDUP_REMOVED lines=97> */
[----:B--2---:R-:W-:Y:S02]  /*9c550*/  IADD3.X R20, PT, PT, R20, UR14, RZ, P5, !PT ;  /* 0x0000000e14147c10 */ /* 0x004fe4000affe4ff */
[----:B------:R-:W-:-:S03]  /*9c560*/  IADD3 R21, P5, PT, R21, UR13, RZ ;  /* 0x0000000d15157c10 */ /* 0x000fc6000ffbe0ff */
[----:B------:R0:W-:Y:S04]  /*9c570*/  STL [R1+0x320c], R20 ;  /* 0x00320c1401007387 */ /* 0x0001e80000100800 */
        /* <DEDUP_REMOVED lines=90> */
[----:B------:R-:W-:Y:S02]  /*9cb20*/  IADD3 R9, P6, PT, R9, UR13, RZ ;  /* 0x0000000d09097c10 */ /* 0x000fe4000ffde0ff */
[----:B------:R-:W-:Y:S02]  /*9cb30*/  IADD3.X R10, PT, PT, R10, UR14, RZ, P1, !PT ;  /* 0x0000000e0a0a7c10 */ /* 0x000fe40008ffe4ff */
[----:B------:R-:W-:Y:S02]  /*9cb40*/  IADD3.X R11, PT, PT, R11, UR5, RZ, P0, !PT ;  /* 0x000000050b0b7c10 */ /* 0x000fe400087fe4ff */
[----:B------:R-:W-:Y:S02]  /*9cb50*/  IADD3.X R6, PT, PT, R6, UR5, RZ, P2, !PT ;  /* 0x0000000506067c10 */ /* 0x000fe400097fe4ff */
[----:B------:R-:W-:Y:S02]  /*9cb60*/  IADD3.X R7, PT, PT, R7, UR5, RZ, P3, !PT ;  /* 0x0000000507077c10 */ /* 0x000fe40009ffe4ff */
[----:B------:R-:W-:-:S02]  /*9cb70*/  IADD3.X R0, PT, PT, R0, UR5, RZ, P6, !PT ;  /* 0x0000000500007c10 */ /* 0x000fc4000b7fe4ff */
[----:B------:R-:W-:Y:S01]  /*9cb80*/  IADD3.X R29, PT, PT, R29, UR5, RZ, P4, !PT ;  /* 0x000000051d1d7c10 */ /* 0x000fe2000a7fe4ff */
[----:B------:R-:W-:Y:S02]  /*9cb90*/  UIADD3 UR4, UPT, UPT, UR4, 0x1, URZ ;  /* 0x0000000104047890 */ /* 0x000fe4000fffe0ff */
[----:B------:R-:W-:-:S04]  /*9cba0*/  USHF.R.S32.HI UR6, URZ, 0x7, UR6 ;  /* 0x00000007ff067899 */ /* 0x000fc80008011406 */
[----:B------:R-:W-:Y:S01]  /*9cbb0*/  UISETP.NE.U32.AND UP0, UPT, UR4, UR6, UPT ;  /* 0x000000060400728c */ /* 0x000fe2000bf05070 */
[----:B--2---:R-:W-:-:S05]  /*9cbc0*/  IADD3 R20, P5, PT, R20, UR13, RZ ;  /* 0x0000000d14147c10 */ /* 0x004fca000ffbe0ff */
[----:B------:R0:W-:Y:S04]  /*9cbd0*/  STL [R1+0x3308], R20 ;  /* 0x0033081401007387 */ /* 0x0001e80000100800 */
[----:B------:R0:W-:Y:S04]  /*9cbe0*/  STL [R1+0x32bc], R21 ;  /* 0x0032bc1501007387 */ /* 0x0001e80000100800 */
[----:B------:R0:W-:Y:S04]  /*9cbf0*/  STL [R1+0x3310], R22 ;  /* 0x0033101601007387 */ /* 0x0001e80000100800 */
[----:B------:R0:W-:Y:S04]  /*9cc00*/  STL [R1+0x32c4], R23 ;  /* 0x0032c41701007387 */ /* 0x0001e80000100800 */
[----:B------:R0:W-:Y:S01]  /*9cc10*/  STL [R1+0x3318], R2 ;  /* 0x0033180201007387 */ /* 0x0001e20000100800 */
[----:B------:R-:W-:-:S03]  /*9cc20*/  IADD3.X R27, PT, PT, R27, UR5, RZ, P5, !PT ;  /* 0x000000051b1b7c10 */ /* 0x000fc6000affe4ff */
[----:B------:R0:W-:Y:S01]  /*9cc30*/  STL [R1+0x32cc], R3 ;  /* 0x0032cc0301007387 */ /* 0x0001e20000100800 */
[----:B------:R-:W-:-:S03]  /*9cc40*/  IADD3 R4, P5, PT, R4, UR13, RZ ;  /* 0x0000000d04047c10 */ /* 0x000fc6000ffbe0ff */
[----:B------:R0:W-:Y:S04]  /*9cc50*/  STL [R1+0x3320], R24 ;  /* 0x0033201801007387 */ /* 0x0001e80000100800 */
[----:B------:R0:W-:Y:S04]  /*9cc60*/  STL [R1+0x32dc], R25 ;  /* 0x0032dc1901007387 */ /* 0x0001e80000100800 */
[----:B------:R0:W-:Y:S04]  /*9cc70*/  STL [R1+0x3328], R26 ;  /* 0x0033281a01007387 */ /* 0x0001e80000100800 */
[----:B------:R0:W-:Y:S04]  /*9cc80*/  STL [R1+0x32e4], R27 ;  /* 0x0032e41b01007387 */ /* 0x0001e80000100800 */
        /* <DEDUP_REMOVED lines=17> */
[----:B------:R0:W-:Y:S04]  /*9cda0*/  STL [R1+0x331c], R6 ;  /* 0x00331c0601007387 */ /* 0x0001e80000100800 */
[----:B------:R0:W-:Y:S04]  /*9cdb0*/  STL [R1+0x3324], R7 ;  /* 0x0033240701007387 */ /* 0x0001e80000100800 */
[----:B------:R0:W-:Y:S04]  /*9cdc0*/  STL [R1+0x333c], R0 ;  /* 0x00333c0001007387 */ /* 0x0001e80000100800 */
[----:B------:R0:W-:Y:S04]  /*9cdd0*/  STL [R1+0x332c], R29 ;  /* 0x00332c1d01007387 */ /* 0x0001e80000100800 */
[----:B------:R0:W-:Y:S01]  /*9cde0*/  STL [R1+0x3334], R28 ;  /* 0x0033341c01007387 */ /* 0x0001e20000100800 */
[----:B------:R-:W-:Y:S05]  /*9cdf0*/  BRA.U UP0, `(.L_x_2) ;  /* 0xfffffa5d00b47547 */ /* 0x000fea000b83ffff */
.L_x_1:
[----:B0-----:R-:W3:Y:S01]  /*9ce00*/  LDL.LU R5, [R1+0x690] ;  /* 0x0006900001057983 */ /* 0x001ee20000300800 */
[----:B------:R-:W0:Y:S03]  /*9ce10*/  LDCU.64 UR6, c[0x0][0x398] ;  /* 0x00007300ff0677ac */ /* 0x000e260008000a00 */
[----:B------:R-:W3:Y:S01]  /*9ce20*/  LDL.LU R4, [R1+0x694] ;  /* 0x0006940001047983 */ /* 0x000ee20000300800 */
[----:B------:R-:W4:Y:S03]  /*9ce30*/  LDCU UR4, c[0x0][0x39c] ;  /* 0x00007380ff0477ac */ /* 0x000f260008000800 */
[----:B------:R-:W5:Y:S01]  /*9ce40*/  LDL.LU R2, [R1+0x698] ;  /* 0x0006980001027983 */ /* 0x000f620000300800 */
[----:B------:R-:W1:Y:S03]  /*9ce50*/  LDCU UR5, c[0x0][0x39c] ;  /* 0x00007380ff0577ac */ /* 0x000e660008000800 */
[----:B-1----:R-:W5:Y:S01]  /*9ce60*/  LDL.LU R0, [R1+0x69c] ;  /* 0x00069c0001007983 */ /* 0x002f620000300800 */
[----:B------:R-:W1:Y:S03]  /*9ce70*/  LDCU UR13, c[0x0][0x3b4] ;  /* 0x00007680ff0d77ac */ /* 0x000e660008000800 */
[----:B--2---:R-:W2:Y:S01]  /*9ce80*/  LDL.LU R18, [R1+0x680] ;  /* 0x0006800001127983 */ /* 0x004ea20000300800 */
[----:B------:R-:W0:Y:S03]  /*9ce90*/  LDCU UR14, c[0x0][0x3b8] ;  /* 0x00007700ff0e77ac */ /* 0x000e260008000800 */
[----:B------:R-:W2:Y:S01]  /*9cea0*/  LDL.LU R17, [R1+0x684] ;  /* 0x0006840001117983 */ /* 0x000ea20000300800 */
[----:B------:R-:W0:Y:S03]  /*9ceb0*/  LDCU UR15, c[0x0][0x3b8] ;  /* 0x00007700ff0f77ac */ /* 0x000e260008000800 */
[----:B------:R-:W4:Y:S01]  /*9cec0*/  LDL.LU R16, [R1+0x688] ;  /* 0x0006880001107983 */ /* 0x000f220000300800 */
        /* <DEDUP_REMOVED lines=19> */
[----:B------:R4:W-:Y:S01]  /*9d000*/  STL [R1+0x3414], R9 ;  /* 0x0034140901007387 */ /* 0x0009e20000100800 */
[----:B------:R-:W0:Y:S03]  /*9d010*/  LDCU UR35, c[0x0][0x39c] ;  /* 0x00007380ff2377ac */ /* 0x000e260008000800 */
[----:B------:R-:W-:Y:S01]  /*9d020*/  STL [R1+0x3410], R13 ;  /* 0x0034100d01007387 */ /* 0x000fe20000100800 */
[----:B------:R-:W0:Y:S03]  /*9d030*/  LDCU UR21, c[0x0][0x3b8] ;  /* 0x00007700ff1577ac */ /* 0x000e260008000800 */
[----:B------:R-:W-:Y:S01]  /*9d040*/  STL [R1+0x340c], R19 ;  /* 0x00340c1301007387 */ /* 0x000fe20000100800 */
[----:B------:R-:W0:Y:S01]  /*9d050*/  LDCU UR36, c[0x0][0x39c] ;  /* 0x00007380ff2477ac */ /* 0x000e220008000800 */
        /* <DEDUP_REMOVED lines=19> */
[----:B---3--:R-:W-:-:S05]  /*9d190*/  F2FP.SATFINITE.E4M3.F32.PACK_AB_MERGE_C R28, R4, R5, RZ ;  /* 0x00000005041c723e */ /* 0x008fca00048070ff */
[----:B------:R-:W-:Y:S01]  /*9d1a0*/  STL [R1+0x3418], R28 ;  /* 0x0034181c01007387 */ /* 0x000fe20000100800 */
[----:B-----5:R-:W-:-:S03]  /*9d1b0*/  F2FP.SATFINITE.E4M3.F32.PACK_AB_MERGE_C R0, R0, R2, RZ ;  /* 0x000000020000723e */ /* 0x020fc600048070ff */
[----:B------:R-:W3:Y:S04]  /*9d1c0*/  LDL.LU R5, [R1+0x650] ;  /* 0x0006500001057983 */ /* 0x000ee80000300800 */
[----:B------:R-:W3:Y:S01]  /*9d1d0*/  LDL.LU R4, [R1+0x654] ;  /* 0x0006540001047983 */ /* 0x000ee20000300800 */
[----:B--2---:R-:W-:-:S03]  /*9d1e0*/  F2FP.SATFINITE.E4M3.F32.PACK_AB_MERGE_C R27, R17, R18, RZ ;  /* 0x00000012111b723e */ /* 0x004fc600048070ff */
[----:B------:R2:W-:Y:S04]  /*9d1f0*/  STL [R1+0x4c], R0 ;  /* 0x00004c0001007387 */ /* 0x0005e80000100800 */
[----:B------:R-:W5:Y:S01]  /*9d200*/  LDL.LU R2, [R1+0x658] ;  /* 0x0006580001027983 */ /* 0x000f620000300800 */
[----:B----4-:R-:W-:-:S03]  /*9d210*/  F2FP.SATFINITE.E4M3.F32.PACK_AB_MERGE_C R9, R15, R16, RZ ;  /* 0x000000100f09723e */ /* 0x010fc600048070ff */
[----:B--2---:R-:W5:Y:S04]  /*9d220*/  LDL.LU R0, [R1+0x65c] ;  /* 0x00065c0001007983 */ /* 0x004f680000300800 */
[----:B------:R-:W-:Y:S01]  /*9d230*/  STL [R1+0x341c], R27 ;  /* 0x00341c1b01007387 */ /* 0x000fe20000100800 */
[----:B------:R-:W-:-:S05]  /*9d240*/  F2FP.SATFINITE.E4M3.F32.PACK_AB_MERGE_C R26, R12, R14, RZ ;  /* 0x0000000e0c1a723e */ /* 0x000fca00048070ff */
[----:B------:R-:W-:Y:S04]  /*9d250*/  STL [R1+0x3420], R26 ;  /* 0x0034201a01007387 */ /* 0x000fe80000100800 */
[----:B------:R2:W-:Y:S01]  /*9d260*/  STL [R1+0x48], R9 ;  /* 0x0000480901007387 */ /* 0x0005e20000100800 */
[----:B------:R-:W-:Y:S02]  /*9d270*/  F2FP.SATFINITE.E4M3.F32.PACK_AB_MERGE_C R7, R7, R8, RZ ;  /* 0x000000080707723e */ /* 0x000fe400048070ff */
[----:B--2---:R-:W-:-:S05]  /*9d280*/  F2FP.SATFINITE.E4M3.F32.PACK_AB_MERGE_C R9, R10, R11, RZ ;  /* 0x0000000b0a09723e */ /* 0x004fca00048070ff */
[----:B------:R-:W-:Y:S01]  /*9d290*/  STL [R1+0x44], R9 ;  /* 0x0000440901007387 */ /* 0x000fe20000100800 */
[----:B------:R-:W-:-:S03]  /*9d2a0*/  F2FP.SATFINITE.E4M3.F32.PACK_AB_MERGE_C R3, R3, R6, RZ ;  /* 0x000000060303723e */ /* 0x000fc600048070ff */
[----:B------:R-:W2:Y:S04]  /*9d2b0*/  LDL.LU R16, [R1+0x644] ;  /* 0x0006440001107983 */ /* 0x000ea80000300800 */
[----:B------:R-:W-:Y:S04]  /*9d2c0*/  STL [R1+0x1ec], R7 ;  /* 0x0001ec0701007387 */ /* 0x000fe80000100800 */
[----:B------:R-:W4:Y:S04]  /*9d2d0*/  LDL.LU R15, [R1+0x634] ;  /* 0x00063400010f7983 */ /* 0x000f280000300800 */
[----:B------:R-:W-:Y:S01]  /*9d2e0*/  STL [R1+0x1e8], R3 ;  /* 0x0001e80301007387 */ /* 0x000fe20000100800 */
[----:B------:R-:W-:Y:S06]  /*9d2f0*/  BAR.SYNC.DEFER_BLOCKING 0x0 ;  /* 0x0000000000007b1d */ /* 0x000fec0000010000 */
[----:B----4-:R4:W-:Y:S04]  /*9d300*/  STL [R1+0x343c], R15 ;  /* 0x00343c0f01007387 */ /* 0x0109e80000100800 */
[----:B----4-:R-:W4:Y:S04]  /*9d310*/  LDL.LU R15, [R1+0x64c] ;  /* 0x00064c00010f7983 */ /* 0x010f280000300800 */
[----:B----4-:R4:W-:Y:S04]  /*9d320*/  STL [R1+0x3444], R15 ;  /* 0x0034440f01007387 */ /* 0x0109e80000100800 */
[----:B----4-:R-:W2:Y:S04]  /*9d330*/  LDL.LU R15, [R1+0x640] ;  /* 0x00064000010f7983 */ /* 0x010ea80000300800 */
[----:B------:R-:W4:Y:S04]  /*9d340*/  LDL.LU R26, [R1+0x628] ;  /* 0x00062800011a7983 */ /* 0x000f280000300800 */
[----:B----4-:R4:W-:Y:S04]  /*9d350*/  STL [R1+0x3434], R26 ;  /* 0x0034341a01007387 */ /* 0x0109e80000100800 */
[----:B----4-:R-:W4:Y:S04]  /*9d360*/  LDL.LU R26, [R1+0x638] ;  /* 0x00063800011a7983 */ /* 0x010f280000300800 */
[----:B----4-:R4:W-:Y:S04]  /*9d370*/  STL [R1+0x3438], R26 ;  /* 0x0034381a01007387 */ /* 0x0109e80000100800 */
[----:B----4-:R-:W4:Y:S01]  /*9d380*/  LDL.LU R26, [R1+0x630] ;  /* 0x00063000011a7983 */ /* 0x010f220000300800 */
[----:B---3--:R-:W-:-:S02]  /*9d390*/  F2FP.SATFINITE.E4M3.F32.PACK_AB_MERGE_C R17, R4, R5, RZ ;  /* 0x000000050411723e */ /* 0x008fc400048070ff */
[----:B-----5:R-:W-:Y:S02]  /*9d3a0*/  F2FP.SATFINITE.E4M3.F32.PACK_AB_MERGE_C R0, R0, R2, RZ ;  /* 0x000000020000723e */ /* 0x020fe400048070ff */
[----:B--2---:R-:W-:Y:S01]  /*9d3b0*/  F2FP.SATFINITE.E4M3.F32.PACK_AB_MERGE_C R16, R16, R15, RZ ;  /* 0x0000000f1010723e */ /* 0x004fe200048070ff */
[----:B----4-:R2:W-:Y:S04]  /*9d3c0*/  STL [R1+0x3440], R26 ;  /* 0x0034401a01007387 */ /* 0x0105e80000100800 */
[----:B--2---:R-:W2:Y:S04]  /*9d3d0*/  LDL.LU R26, [R1+0x648] ;  /* 0x00064800011a7983 */ /* 0x004ea80000300800 */
[----:B------:R-:W3:Y:S04]  /*9d3e0*/  LDL.LU R27, [R1+0x62c] ;  /* 0x00062c00011b7983 */ /* 0x000ee80000300800 */
[----:B------:R-:W4:Y:S04]  /*9d3f0*/  LDL.LU R20, [R1+0x610] ;  /* 0x0006100001147983 */ /* 0x000f280000300800 */
[----:B------:R-:W4:Y:S04]  /*9d400*/  LDL.LU R18, [R1+0x614] ;  /* 0x0006140001127983 */ /* 0x000f280000300800 */
[----:B------:R-:W5:Y:S04]  /*9d410*/  LDL.LU R14, [R1+0x618] ;  /* 0x00061800010e7983 */ /* 0x000f680000300800 */
[----:B------:R-:W5:Y:S04]  /*9d420*/  LDL.LU R12, [R1+0x61c] ;  /* 0x00061c00010c7983 */ /* 0x000f680000300800 */
[----:B------:R-:W2:Y:S04]  /*9d430*/  LDL.LU R6, [R1+0x600] ;  /* 0x0006000001067983 */ /* 0x000ea80000300800 */
[----:B------:R-:W2:Y:S04]  /*9d440*/  LDL.LU R3, [R1+0x604] ;  /* 0x0006040001037983 */ /* 0x000ea80000300800 */
[----:B------:R0:W-:Y:S04]  /*9d450*/  STL [R1+0x3424], R17 ;  /* 0x0034241101007387 */ /* 0x0001e80000100800 */
[----:B0-----:R-:W2:Y:S04]  /*9d460*/  LDL.LU R17, [R1+0x624] ;  /* 0x0006240001117983 */ /* 0x001ea80000300800 */
[----:B------:R-:W2:Y:S04]  /*9d470*/  LDL.LU R5, [R1+0x608] ;  /* 0x0006080001057983 */ /* 0x000ea80000300800 */
[----:B------:R-:W2:Y:S04]  /*9d480*/  LDL.LU R4, [R1+0x60c] ;  /* 0x00060c0001047983 */ /* 0x000ea80000300800 */
[----:B------:R0:W-:Y:S04]  /*9d490*/  STL [R1+0x58], R0 ;  /* 0x0000580001007387 */ /* 0x0001e80000100800 */
        /* <DEDUP_REMOVED lines=15> */
[----:B0-----:R-:W2:Y:S04]  /*9d590*/  LDL.LU R0, [R1+0x5cc] ;  /* 0x0005cc0001007983 */ /* 0x001ea80000300800 */
[----:B------:R-:W2:Y:S04]  /*9d5a0*/  LDL.LU R15, [R1+0x3444] ;  /* 0x00344400010f7983 */ /* 0x000ea80000300800 */
[----:B------:R0:W-:Y:S04]  /*9d5b0*/  STL [R1+0x3428], R16 ;  /* 0x0034281001007387 */ /* 0x0001e80000100800 */
[----:B0-----:R-:W3:Y:S01]  /*9d5c0*/  LDL.LU R16, [R1+0x620] ;  /* 0x0006200001107983 */ /* 0x001ee20000300800 */
[----:B--2---:R-:W-:-:S03]  /*9d5d0*/  F2FP.SATFINITE.E4M3.F32.PACK_AB_MERGE_C R15, R15, R26, RZ ;  /* 0x0000001a0f0f723e */ /* 0x004fc600048070ff */
[----:B------:R-:W2:Y:S04]  /*9d5e0*/  LDL.LU R26, [R1+0x3440] ;  /* 0x00344000011a7983 */ /* 0x000ea80000300800 */
[----:B------:R0:W-:Y:S04]  /*9d5f0*/  STL [R1+0x54], R15 ;  /* 0x0000540f01007387 */ /* 0x0001e80000100800 */
[----:B0-----:R-:W2:Y:S02]  /*9d600*/  LDL.LU R15, [R1+0x343c] ;  /* 0x00343c00010f7983 */ /* 0x001ea40000300800 */
[----:B--2---:R-:W-:-:S02]  /*9d610*/  F2FP.SATFINITE.E4M3.F32.PACK_AB_MERGE_C R15, R15, R26, RZ ;  /* 0x0000001a0f0f723e */ /* 0x004fc400048070ff */
[----:B------:R-:W2:Y:S04]  /*9d620*/  LDL.LU R26, [R1+0x3438] ;  /* 0x00343800011a7983 */ /* 0x000ea80000300800 */
[----:B------:R0:W-:Y:S04]  /*9d630*/  STL [R1+0x342c], R15 ;  /* 0x00342c0f01007387 */ /* 0x0001e80000100800 */
[----:B0-----:R-:W2:Y:S02]  /*9d640*/  LDL.LU R15, [R1+0x63c] ;  /* 0x00063c00010f7983 */ /* 0x001ea40000300800 */
[----:B--2---:R-:W-:-:S02]  /*9d650*/  F2FP.SATFINITE.E4M3.F32.PACK_AB_MERGE_C R15, R15, R26, RZ ;  /* 0x0000001a0f0f723e */ /* 0x004fc400048070ff */
[----:B------:R-:W2:Y:S01]  /*9d660*/  LDL.LU R26, [R1+0x3434] ;  /* 0x00343400011a7983 */ /* 0x000ea20000300800 */
[----:B---3--:R-:W-:Y:S02]  /*9d670*/  F2FP.SATFINITE.E4M3.F32.PACK_AB_MERGE_C R17, R17, R16, RZ ;  /* 0x000000101111723e */ /* 0x008fe400048070ff */
[----:B-----5:R-:W-:Y:S01]  /*9d680*/  F2FP.SATFINITE.E4M3.F32.PACK_AB_MERGE_C R12, R12, R14, RZ ;  /* 0x0000000e0c0c723e */ /* 0x020fe200048070ff */
[----:B------:R4:W-:Y:S01]  /*9d690*/  STL [R1+0x50], R15 ;  /* 0x0000500f01007387 */ /* 0x0009e20000100800 */
[----:B------:R-:W-:-:S03]  /*9d6a0*/  F2FP.SATFINITE.E4M3.F32.PACK_AB_MERGE_C R3, R3, R6, RZ ;  /* 0x000000060303723e */ /* 0x000fc600048070ff */
[----:B------:R-:W-:Y:S01]  /*9d6b0*/  STL [R1+0x1e0], R17 ;  /* 0x0001e01101007387 */ /* 0x000fe20000100800 */
[----:B----4-:R-:W-:Y:S02]  /*9d6c0*/  F2FP.SATFINITE.E4M3.F32.PACK_AB_MERGE_C R15, R18, R20, RZ ;  /* 0x00000014120f723e */ /* 0x010fe400048070ff */
[----:B------:R-:W-:Y:S02]  /*9d6d0*/  F2FP.SATFINITE.E4M3.F32.PACK_AB_MERGE_C R5, R4, R5, RZ ;  /* 0x000000050405723e */ /* 0x000fe400048070ff */
[----:B------:R-:W-:Y:S02]  /*9d6e0*/  F2FP.SATFINITE.E4M3.F32.PACK_AB_MERGE_C R19, R19, R28, RZ ;  /* 0x0000001c1313723e */ /* 0x000fe400048070ff */
[----:B------:R-:W-:Y:S02]  /*9d6f0*/  F2FP.SATFINITE.E4M3.F32.PACK_AB_MERGE_C R0, R0, R2, RZ ;  /* 0x000000020000723e */ /* 0x000fe400048070ff */
[----:B------:R-:W-:Y:S02]  /*9d700*/  F2FP.SATFINITE.E4M3.F32.PACK_AB_MERGE_C R21, R21, R22, RZ ;  /* 0x000000161515723e */ /* 0x000fe400048070ff */
[----:B--2---:R-:W-:-:S05]  /*9d710*/  F2FP.SATFINITE.E4M3.F32.PACK_AB_MERGE_C R16, R27, R26, RZ ;  /* 0x0000001a1b10723e */ /* 0x004fca00048070ff */
[----:B------:R-:W-:Y:S04]  /*9d720*/  STL [R1+0x1dc], R16 ;  /* 0x0001dc1001007387 */ /* 0x000fe80000100800 */
[----:B------:R0:W-:Y:S04]  /*9d730*/  STL [R1+0x34], R15 ;  /* 0x0000340f01007387 */ /* 0x0001e80000100800 */
[----:B------:R-:W2:Y:S04]  /*9d740*/  LDL.LU R20, [R1+0x5b0] ;  /* 0x0005b00001147983 */ /* 0x000ea80000300800 */
[----:B------:R-:W-:Y:S04]  /*9d750*/  STL [R1+0x40], R12 ;  /* 0x0000400c01007387 */ /* 0x000fe80000100800 */
[----:B------:R-:W2:Y:S04]  /*9d760*/  LDL.LU R18, [R1+0x5b4] ;  /* 0x0005b40001127983 */ /* 0x000ea80000300800 */
[----:B------:R3:W-:Y:S01]  /*9d770*/  STL [R1+0x30], R3 ;  /* 0x0000300301007387 */ /* 0x0007e20000100800 */
[----:B0-----:R-:W-:-:S03]  /*9d780*/  F2FP.SATFINITE.E4M3.F32.PACK_AB_MERGE_C R15, R9, R13, RZ ;  /* 0x0000000d090f723e */ /* 0x001fc600048070ff */
[----:B------:R-:W4:Y:S01]  /*9d790*/  LDL.LU R14, [R1+0x5b8] ;  /* 0x0005b800010e7983 */ /* 0x000f220000300800 */
[----:B------:R-:W-:-:S03]  /*9d7a0*/  F2FP.SATFINITE.E4M3.F32.PACK_AB_MERGE_C R13, R25, R29, RZ ;  /* 0x0000001d190d723e */ /* 0x000fc600048070ff */
[----:B---3--:R-:W4:Y:S04]  /*9d7b0*/  LDL.LU R3, [R1+0x5bc] ;  /* 0x0005bc0001037983 */ /* 0x008f280000300800 */
[----:B------:R-:W3:Y:S04]  /*9d7c0*/  LDL.LU R12, [R1+0x5a0] ;  /* 0x0005a000010c7983 */ /* 0x000ee80000300800 */
[----:B------:R-:W3:Y:S01]  /*9d7d0*/  LDL.LU R4, [R1+0x5a4] ;  /* 0x0005a40001047983 */ /* 0x000ee20000300800 */
[----:B------:R-:W-:-:S03]  /*9d7e0*/  F2FP.SATFINITE.E4M3.F32.PACK_AB_MERGE_C R9, R10, R11, RZ ;  /* 0x0000000b0a09723e */ /* 0x000fc600048070ff */
[----:B------:R0:W-:Y:S04]  /*9d7f0*/  STL [R1+0x3c], R5 ;  /* 0x00003c0501007387 */ /* 0x0001e80000100800 */
[----:B------:R-:W5:Y:S04]  /*9d800*/  LDL.LU R6, [R1+0x5a8] ;  /* 0x0005a80001067983 */ /* 0x000f680000300800 */
[----:B0-----:R-:W5:Y:S04]  /*9d810*/  LDL.LU R5, [R1+0x5ac] ;  /* 0x0005ac0001057983 */ /* 0x001f680000300800 */
[----:B------:R-:W-:Y:S04]  /*9d820*/  STL [R1+0x3430], R19 ;  /* 0x0034301301007387 */ /* 0x000fe80000100800 */
[----:B------:R-:W-:Y:S04]  /*9d830*/  STL [R1+0x38], R15 ;  /* 0x0000380f01007387 */ /* 0x000fe80000100800 */
[----:B------:R-:W5:Y:S04]  /*9d840*/  LDL.LU R11, [R1+0x590] ;  /* 0x00059000010b7983 */ /* 0x000f680000300800 */
[----:B------:R-:W-:Y:S04]  /*9d850*/  STL [R1+0x1d4], R13 ;  /* 0x0001d40d01007387 */ /* 0x000fe80000100800 */
[----:B------:R-:W5:Y:S01]  /*9d860*/  LDL.LU R10, [R1+0x594] ;  /* 0x00059400010a7983 */ /* 0x000f620000300800 */
[----:B------:R-:W-:-:S03]  /*9d870*/  F2FP.SATFINITE.E4M3.F32.PACK_AB_MERGE_C R25, R23, R24, RZ ;  /* 0x000000181719723e */ /* 0x000fc600048070ff */
[----:B------:R0:W-:Y:S02]  /*9d880*/  STL [R1+0x1d0], R9 ;  /* 0x0001d00901007387 */ /* 0x0001e40000100800 */
[----:B0-----:R-:W-:Y:S02]  /*9d890*/  F2FP.SATFINITE.E4M3.F32.PACK_AB_MERGE_C R9, R7, R8, RZ ;  /* 0x000000080709723e */ /* 0x001fe400048070ff */
[----:B------:R-:W5:Y:S04]  /*9d8a0*/  LDL.LU R8, [R1+0x598] ;  /* 0x0005980001087983 */ /* 0x000f680000300800 */
[----:B------:R-:W5:Y:S04]  /*9d8b0*/  LDL.LU R7, [R1+0x59c] ;  /* 0x00059c0001077983 */ /* 0x000f680000300800 */
[----:B------:R-:W-:Y:S04]  /*9d8c0*/  STL [R1+0x28], R9 ;  /* 0x0000280901007387 */ /* 0x000fe80000100800 */
        /* <DEDUP_REMOVED lines=9> */
[----:B0-----:R-:W5:Y:S04]  /*9d960*/  LDL.LU R0, [R1+0x56c] ;  /* 0x00056c0001007983 */ /* 0x001f680000300800 */
[----:B------:R-:W5:Y:S04]  /*9d970*/  LDL.LU R28, [R1+0x550] ;  /* 0x00055000011c7983 */ /* 0x000f680000300800 */
[----:B------:R-:W5:Y:S04]  /*9d980*/  LDL.LU R2, [R1+0x554] ;  /* 0x0005540001027983 */ /* 0x000f680000300800 */
[----:B------:R-:W5:Y:S01]  /*9d990*/  LDL.LU R13, [R1+0x558] ;  /* 0x00055800010d7983 */ /* 0x000f620000300800 */
[----:B--2---:R-:W-:-:S02]  /*9d9a0*/  F2FP.SATFINITE.E4M3.F32.PACK_AB_MERGE_C R20, R18, R20, RZ ;  /* 0x000000141214723e */ /* 0x004fc400048070ff */
[----:B----4-:R-:W-:Y:S02]  /*9d9b0*/  F2FP.SATFINITE.E4M3.F32.PACK_AB_MERGE_C R9, R3, R14, RZ ;  /* 0x0000000e0309723e */ /* 0x010fe400048070ff */
[----:B------:R-:W2:Y:S04]  /*9d9c0*/  LDL.LU R3, [R1+0x55c] ;  /* 0x00055c0001037983 */ /* 0x000ea80000300800 */
[----:B------:R0:W-:Y:S01]  /*9d9d0*/  STL [R1+0x20], R9 ;  /* 0x0000200901007387 */ /* 0x0001e20000100800 */
[----:B---3--:R-:W-:-:S03]  /*9d9e0*/  F2FP.SATFINITE.E4M3.F32.PACK_AB_MERGE_C R12, R4, R12, RZ ;  /* 0x0000000c040c723e */ /* 0x008fc600048070ff */
[----:B0-----:R-:W3:Y:S04]  /*9d9f0*/  LDL.LU R9, [R1+0x540] ;  /* 0x0005400001097983 */ /* 0x001ee80000300800 */
[----:B------:R-:W3:Y:S01]  /*9da00*/  LDL.LU R4, [R1+0x544] ;  /* 0x0005440001047983 */ /* 0x000ee20000300800 */
[----:B-----5:R-:W-:-:S03]  /*9da10*/  F2FP.SATFINITE.E4M3.F32.PACK_AB_MERGE_C R6, R5, R6, RZ ;  /* 0x000000060506723e */ /* 0x020fc600048070ff */
[----:B------:R-:W-:Y:S04]  /*9da20*/  STL [R1+0x1c8], R12 ;  /* 0x0001c80c01007387 */ /* 0x000fe80000100800 */
[----:B------:R-:W4:Y:S04]  /*9da30*/  LDL.LU R29, [R1+0x548] ;  /* 0x00054800011d7983 */ /* 0x000f280000300800 */
[----:B------:R-:W4:Y:S04]  /*9da40*/  LDL.LU R5, [R1+0x54c] ;  /* 0x00054c0001057983 */ /* 0x000f280000300800 */
[----:B------:R0:W-:Y:S04]  /*9da50*/  STL [R1+0x1c4], R6 ;  /* 0x0001c40601007387 */ /* 0x0001e80000100800 */
[----:B------:R-:W5:Y:S01]  /*9da60*/  LDL.LU R18, [R1+0x530] ;  /* 0x0005300001127983 */ /* 0x000f620000300800 */
[----:B------:R-:W-:-:S03]  /*9da70*/  F2FP.SATFINITE.E4M3.F32.PACK_AB_MERGE_C R24, R10, R11, RZ ;  /* 0x0000000b0a18723e */ /* 0x000fc600048070ff */
[----:B0-----:R-:W5:Y:S04]  /*9da80*/  LDL.LU R6, [R1+0x534] ;  /* 0x0005340001067983 */ /* 0x001f680000300800 */
[----:B------:R-:W3:Y:S04]  /*9da90*/  LDL.LU R14, [R1+0x538] ;  /* 0x00053800010e7983 */ /* 0x000ee80000300800 */
[----:B------:R-:W3:Y:S04]  /*9daa0*/  LDL.LU R12, [R1+0x53c] ;  /* 0x00053c00010c7983 */ /* 0x000ee80000300800 */
[----:B------:R0:W-:Y:S01]  /*9dab0*/  STL [R1+0x3400], R24 ;  /* 0x0034001801007387 */ /* 0x0001e20000100800 */
[----:B------:R-:W-:-:S03]  /*9dac0*/  F2FP.SATFINITE.E4M3.F32.PACK_AB_MERGE_C R8, R7, R8, RZ ;  /* 0x000000080708723e */ /* 0x000fc600048070ff */
[----:B0-----:R-:W3:Y:S04]  /*9dad0*/  LDL.LU R24, [R1+0x560] ;  /* 0x0005600001187983 */ /* 0x001ee80000300800 */
[----:B------:R-:W3:Y:S01]  /*9dae0*/  LDL.LU R11, [R1+0x520] ;  /* 0x00052000010b7983 */ /* 0x000ee20000300800 */
[----:B------:R-:W-:-:S03]  /*9daf0*/  F2FP.SATFINITE.E4M3.F32.PACK_AB_MERGE_C R23, R23, R19, RZ ;  /* 0x000000131717723e */ /* 0x000fc600048070ff */
[----:B------:R-:W3:Y:S04]  /*9db00*/  LDL.LU R7, [R1+0x524] ;  /* 0x0005240001077983 */ /* 0x000ee80000300800 */
[----:B------:R0:W-:Y:S04]  /*9db10*/  STL [R1+0x1c], R8 ;  /* 0x00001c0801007387 */ /* 0x0001e80000100800 */
[----:B------:R-:W3:Y:S01]  /*9db20*/  LDL.LU R10, [R1+0x528] ;  /* 0x00052800010a7983 */ /* 0x000ee20000300800 */
[----:B------:R-:W-:-:S03]  /*9db30*/  F2FP.SATFINITE.E4M3.F32.PACK_AB_MERGE_C R16, R16, R15, RZ ;  /* 0x0000000f1010723e */ /* 0x000fc600048070ff */
[----:B0-----:R-:W3:Y:S04]  /*9db40*/  LDL.LU R8, [R1+0x52c] ;  /* 0x00052c0001087983 */ /* 0x001ee80000300800 */
[----:B------:R-:W3:Y:S01]  /*9db50*/  LDL.LU R19, [R1+0x3430] ;  /* 0x0034300001137983 */ /* 0x000ee20000300800 */
[----:B------:R-:W-:-:S03]  /*9db60*/  F2FP.SATFINITE.E4M3.F32.PACK_AB_MERGE_C R22, R22, R17, RZ ;  /* 0x000000111616723e */ /* 0x000fc600048070ff */
[----:B------:R0:W-:Y:S04]  /*9db70*/  STL [R1+0x3404], R23 ;  /* 0x0034041701007387 */ /* 0x0001e80000100800 */
[----:B0-----:R-:W3:Y:S04]  /*9db80*/  LDL.LU R23, [R1+0x57c] ;  /* 0x00057c0001177983 */ /* 0x001ee80000300800 */
[----:B------:R-:W3:Y:S04]  /*9db90*/  LDL.LU R15, [R1+0x342c] ;  /* 0x00342c00010f7983 */ /* 0x000ee80000300800 */
[----:B------:R0:W-:Y:S04]  /*9dba0*/  STL [R1+0x18], R16 ;  /* 0x0000181001007387 */ /* 0x0001e80000100800 */
[----:B0-----:R-:W3:Y:S04]  /*9dbb0*/  LDL.LU R16, [R1+0x3428] ;  /* 0x0034280001107983 */ /* 0x001ee80000300800 */
[----:B------:R-:W3:Y:S04]  /*9dbc0*/  LDL.LU R17, [R1+0x3424] ;  /* 0x0034240001117983 */ /* 0x000ee80000300800 */
[----:B------:R0:W-:Y:S04]  /*9dbd0*/  STL [R1+0x3408], R22 ;  /* 0x0034081601007387 */ /* 0x0001e80000100800 */
[----:B0-----:R-:W3:Y:S01]  /*9dbe0*/  LDL.LU R22, [R1+0x578] ;  /* 0x0005780001167983 */ /* 0x001ee20000300800 */
[----:B--2---:R-:W-:-:S02]  /*9dbf0*/  F2FP.SATFINITE.E4M3.F32.PACK_AB_MERGE_C R13, R3, R13, RZ ;  /* 0x0000000d030d723e */ /* 0x004fc400048070ff */
[----:B---3--:R-:W-:Y:S02]  /*9dc00*/  F2FP.SATFINITE.E4M3.F32.PACK_AB_MERGE_C R22, R23, R22, RZ ;  /* 0x000000161716723e */ /* 0x008fe400048070ff */
[----:B------:R-:W-:-:S03]  /*9dc10*/  F2FP.SATFINITE.E4M3.F32.PACK_AB_MERGE_C R23, R26, R24, RZ ;  /* 0x000000181a17723e */ /* 0x000fc600048070ff */
[----:B------:R0:W-:Y:S04]  /*9dc20*/  STL [R1+0x14], R22 ;  /* 0x0000141601007387 */ /* 0x0001e80000100800 */
[----:B------:R-:W2:Y:S01]  /*9dc30*/  LDL.LU R26, [R1+0x510] ;  /* 0x00051000011a7983 */ /* 0x000ea20000300800 */
[----:B0-----:R-:W-:-:S03]  /*9dc40*/  F2FP.SATFINITE.E4M3.F32.PACK_AB_MERGE_C R22, R0, R27, RZ ;  /* 0x0000001b0016723e */ /* 0x001fc600048070ff */
[----:B------:R-:W-:Y:S04]  /*9dc50*/  STL [R1+0x1cc], R23 ;  /* 0x0001cc1701007387 */ /* 0x000fe80000100800 */
[----:B------:R-:W2:Y:S04]  /*9dc60*/  LDL.LU R0, [R1+0x514] ;  /* 0x0005140001007983 */ /* 0x000ea80000300800 */
[----:B------:R0:W-:Y:S04]  /*9dc70*/  STL [R1+0x1e4], R22 ;  /* 0x0001e41601007387 */ /* 0x0001e80000100800 */
[----:B------:R-:W3:Y:S01]  /*9dc80*/  LDL.LU R27, [R1+0x518] ;  /* 0x00051800011b7983 */ /* 0x000ee20000300800 */
[----:B0-----:R-:W-:-:S03]  /*9dc90*/  F2FP.SATFINITE.E4M3.F32.PACK_AB_MERGE_C R22, R2, R28, RZ ;  /* 0x0000001c0216723e */ /* 0x001fc600048070ff */
[----:B------:R-:W3:Y:S04]  /*9dca0*/  LDL.LU R2, [R1+0x51c] ;  /* 0x00051c0001027983 */ /* 0x000ee80000300800 */
[----:B------:R-:W-:Y:S04]  /*9dcb0*/  STL [R1+0x10], R22 ;  /* 0x0000101601007387 */ /* 0x000fe80000100800 */
[----:B------:R-:W3:Y:S04]  /*9dcc0*/  LDL.LU R28, [R1+0x6a0] ;  /* 0x0006a000011c7983 */ /* 0x000ee80000300800 */
[----:B------:R-:W3:Y:S04]  /*9dcd0*/  LDL.LU R3, [R1+0x6a4] ;  /* 0x0006a40001037983 */ /* 0x000ee80000300800 */
[----:B------:R0:W-:Y:S02]  /*9dce0*/  STL [R1+0xc], R13 ;  /* 0x00000c0d01007387 */ /* 0x0001e40000100800 */
[----:B0-----:R-:W-:-:S02]  /*9dcf0*/  F2FP.SATFINITE.E4M3.F32.PACK_AB_MERGE_C R13, R4, R9, RZ ;  /* 0x00000009040d723e */ /* 0x001fc400048070ff */
[----:B------:R-:W3:Y:S04]  /*9dd00*/  LDL.LU R9, [R1+0x6a8] ;  /* 0x0006a80001097983 */ /* 0x000ee80000300800 */
[----:B------:R-:W3:Y:S01]  /*9dd10*/  LDL.LU R4, [R1+0x6ac] ;  /* 0x0006ac0001047983 */ /* 0x000ee20000300800 */
[----:B----4-:R-:W-:-:S03]  /*9dd20*/  F2FP.SATFINITE.E4M3.F32.PACK_AB_MERGE_C R22, R5, R29, RZ ;  /* 0x0000001d0516723e */ /* 0x010fc600048070ff */
[----:B------:R5:W-:Y:S01]  /*9dd30*/  STL [R1+0x8], R13 ;  /* 0x0000080d01007387 */ /* 0x000be20000100800 */
[----:B------:R-:W-:-:S03]  /*9dd40*/  F2FP.SATFINITE.E4M3.F32.PACK_AB_MERGE_C R29, R12, R14, RZ ;  /* 0x0000000e0c1d723e */ /* 0x000fc600048070ff */
[----:B------:R-:W4:Y:S01]  /*9dd50*/  LDL.LU R5, [R1+0x174] ;  /* 0x0001740001057983 */ /* 0x000f220000300800 */
[----:B-----5:R-:W-:-:S03]  /*9dd60*/  F2FP.SATFINITE.E4M3.F32.PACK_AB_MERGE_C R13, R6, R18, RZ ;  /* 0x00000012060d723e */ /* 0x020fc600048070ff */
[----:B------:R-:W-:Y:S01]  /*9dd70*/  STL [R1+0x4], R22 ;  /* 0x0000041601007387 */ /* 0x000fe20000100800 */
[----:B------:R-:W-:-:S03]  /*9dd80*/  F2FP.SATFINITE.E4M3.F32.PACK_AB_MERGE_C R11, R7, R11, RZ ;  /* 0x0000000b070b723e */ /* 0x000fc600048070ff */
[----:B------:R-:W5:Y:S04]  /*9dd90*/  LDL.LU R6, [R1+0x17c] ;  /* 0x00017c0001067983 */ /* 0x000f680000300800 */
[----:B------:R-:W-:Y:S01]  /*9dda0*/  STL [R1], R13 ;  /* 0x0000000d01007387 */ /* 0x000fe20000100800 */
[----:B------:R-:W-:-:S03]  /*9ddb0*/  F2FP.SATFINITE.E4M3.F32.PACK_AB_MERGE_C R10, R8, R10, RZ ;  /* 0x0000000a080a723e */ /* 0x000fc600048070ff */
[----:B------:R-:W4:Y:S04]  /*9ddc0*/  LDL.LU R24, [R1+0x18c] ;  /* 0x00018c0001187983 */ /* 0x000f280000300800 */
[----:B------:R0:W-:Y:S04]  /*9ddd0*/  STL [R1+0x33d8], R29 ;  /* 0x0033d81d01007387 */ /* 0x0001e80000100800 */
[----:B0-----:R-:W5:Y:S04]  /*9dde0*/  LDL.LU R29, [R1+0x178] ;  /* 0x00017800011d7983 */ /* 0x001f680000300800 */
[----:B------:R-:W4:Y:S04]  /*9ddf0*/  LDL.LU R22, [R1+0x190] ;  /* 0x0001900001167983 */ /* 0x000f280000300800 */
[----:B------:R-:W4:Y:S04]  /*9de00*/  LDL.LU R7, [R1+0x194] ;  /* 0x0001940001077983 */ /* 0x000f280000300800 */
[----:B------:R-:W-:Y:S04]  /*9de10*/  STL [R1+0x1c0], R11 ;  /* 0x0001c00b01007387 */ /* 0x000fe80000100800 */
[----:B------:R-:W4:Y:S04]  /*9de20*/  LDL.LU R23, [R1+0x198] ;  /* 0x0001980001177983 */ /* 0x000f280000300800 */
[----:B------:R-:W4:Y:S04]  /*9de30*/  LDL.LU R8, [R1+0x19c] ;  /* 0x00019c0001087983 */ /* 0x000f280000300800 */
[----:B------:R0:W-:Y:S04]  /*9de40*/  STL [R1+0x1d8], R10 ;  /* 0x0001d80a01007387 */ /* 0x0001e80000100800 */
[----:B------:R-:W4:Y:S04]  /*9de50*/  LDL.LU R13, [R1+0x1b0] ;  /* 0x0001b000010d7983 */ /* 0x000f280000300800 */
[----:B0-----:R-:W4:Y:S04]  /*9de60*/  LDL.LU R10, [R1+0x1b4] ;  /* 0x0001b400010a7983 */ /* 0x001f280000300800 */
[----:B------:R-:W4:Y:S04]  /*9de70*/  LDL.LU R11, [R1+0x1bc] ;  /* 0x0001bc00010b7983 */ /* 0x000f280000300800 */
[----:B------:R-:W4:Y:S04]  /*9de80*/  LDL.LU R12, [R1+0x1a4] ;  /* 0x0001a400010c7983 */ /* 0x000f280000300800 */
[----:B------:R-:W4:Y:S04]  /*9de90*/  LDL.LU R14, [R1+0x1ac] ;  /* 0x0001ac00010e7983 */ /* 0x000f280000300800 */
[----:B------:R-:W4:Y:S01]  /*9dea0*/  LDL.LU R18, [R1+0xd4] ;  /* 0x0000d40001127983 */ /* 0x000f220000300800 */
[----:B--2---:R-:W-:-:S03]  /*9deb0*/  F2FP.SATFINITE.E4M3.F32.PACK_AB_MERGE_C R0, R0, R26, RZ ;  /* 0x0000001a0000723e */ /* 0x004fc600048070ff */
[----:B------:R-:W2:Y:S04]  /*9dec0*/  LDL.LU R26, [R1+0x3420] ;  /* 0x00342000011a7983 */ /* 0x000ea80000300800 */
[----:B------:R0:W-:Y:S01]  /*9ded0*/  STL [R1+0x33e8], R0 ;  /* 0x0033e80001007387 */ /* 0x0001e20000100800 */
[----:B---3--:R-:W-:-:S03]  /*9dee0*/  F2FP.SATFINITE.E4M3.F32.PACK_AB_MERGE_C R2, R2, R27, RZ ;  /* 0x0000001b0202723e */ /* 0x008fc600048070ff */
[----:B0-----:R-:W3:Y:S04]  /*9def0*/  LDL.LU R0, [R1+0x184] ;  /* 0x0001840001007983 */ /* 0x001ee80000300800 */
[----:B------:R-:W2:Y:S04]  /*9df00*/  LDL.LU R27, [R1+0x341c] ;  /* 0x00341c00011b7983 */ /* 0x000ea80000300800 */
[----:B------:R0:W-:Y:S01]  /*9df10*/  STL [R1+0x33dc], R2 ;  /* 0x0033dc0201007387 */ /* 0x0001e20000100800 */
[----:B------:R-:W-:-:S03]  /*9df20*/  F2FP.SATFINITE.E4M3.F32.PACK_AB_MERGE_C R3, R3, R28, RZ ;  /* 0x0000001c0303723e */ /* 0x000fc600048070ff */
[----:B0-----:R-:W2:Y:S04]  /*9df30*/  LDL.LU R2, [R1+0x188] ;  /* 0x0001880001027983 */ /* 0x001ea80000300800 */
[----:B------:R-:W2:Y:S04]  /*9df40*/  LDL.LU R28, [R1+0x3418] ;  /* 0x00341800011c7983 */ /* 0x000ea80000300800 */
[----:B------:R0:W-:Y:S01]  /*9df50*/  STL [R1+0x33ec], R3 ;  /* 0x0033ec0301007387 */ /* 0x0001e20000100800 */
[----:B------:R-:W-:-:S03]  /*9df60*/  F2FP.SATFINITE.E4M3.F32.PACK_AB_MERGE_C R4, R4, R9, RZ ;  /* 0x000000090404723e */ /* 0x000fc600048070ff */
[----:B0-----:R-:W3:Y:S04]  /*9df70*/  LDL.LU R3, [R1+0x180] ;  /* 0x0001800001037983 */ /* 0x001ee80000300800 */
[----:B------:R-:W2:Y:S04]  /*9df80*/  LDL.LU R9, [R1+0x3414] ;  /* 0x0034140001097983 */ /* 0x000ea80000300800 */
[----:B------:R0:W-:Y:S04]  /*9df90*/  STL [R1+0x33e0], R4 ;  /* 0x0033e00401007387 */ /* 0x0001e80000100800 */
[----:B0-----:R-:W2:Y:S01]  /*9dfa0*/  LDL.LU R4, [R1+0x170] ;  /* 0x0001700001047983 */ /* 0x001ea20000300800 */
[----:B-----5:R-:W-:-:S02]  /*9dfb0*/  F2FP.SATFINITE.E4M3.F32.PACK_AB_MERGE_C R6, R6, R29, RZ ;  /* 0x0000001d0606723e */ /* 0x020fc400048070ff */
[----:B----4-:R-:W-:Y:S02]  /*9dfc0*/  F2FP.SATFINITE.E4M3.F32.PACK_AB_MERGE_C R7, R7, R22, RZ ;  /* 0x000000160707723e */ /* 0x010fe400048070ff */
[----:B------:R-:W-:Y:S02]  /*9dfd0*/  F2FP.SATFINITE.E4M3.F32.PACK_AB_MERGE_C R8, R8, R23, RZ ;  /* 0x000000170808723e */ /* 0x000fe400048070ff */
[----:B------:R-:W-:Y:S02]  /*9dfe0*/  F2FP.SATFINITE.E4M3.F32.PACK_AB_MERGE_C R10, R10, R13, RZ ;  /* 0x0000000d0a0a723e */ /* 0x000fe400048070ff */
[----:B---3--:R-:W-:Y:S02]  /*9dff0*/  F2FP.SATFINITE.E4M3.F32.PACK_AB_MERGE_C R3, R0, R3, RZ ;  /* 0x000000030003723e */ /* 0x008fe400048070ff */
[----:B--2---:R-:W-:-:S05]  /*9e000*/  F2FP.SATFINITE.E4M3.F32.PACK_AB_MERGE_C R5, R5, R4, RZ ;  /* 0x000000040505723e */ /* 0x004fca00048070ff */
[----:B------:R0:W-:Y:S04]  /*9e010*/  STL [R1+0x33f0], R5 ;  /* 0x0033f00501007387 */ /* 0x0001e80000100800 */
[----:B0-----:R-:W2:Y:S04]  /*9e020*/  LDL.LU R5, [R1+0xd0] ;  /* 0x0000d00001057983 */ /* 0x001ea80000300800 */
[----:B------:R-:W3:Y:S04]  /*9e030*/  LDL.LU R4, [R1+0xd8] ;  /* 0x0000d80001047983 */ /* 0x000ee80000300800 */
[----:B------:R-:W3:Y:S04]  /*9e040*/  LDL.LU R29, [R1+0xdc] ;  /* 0x0000dc00011d7983 */ /* 0x000ee80000300800 */
[----:B------:R0:W-:Y:S04]  /*9e050*/  STL [R1+0x33e4], R6 ;  /* 0x0033e40601007387 */ /* 0x0001e80000100800 */
[----:B0-----:R-:W4:Y:S04]  /*9e060*/  LDL.LU R6, [R1+0x1a8] ;  /* 0x0001a80001067983 */ /* 0x001f280000300800 */
[----:B------:R0:W-:Y:S02]  /*9e070*/  STL [R1+0x164], R3 ;  /* 0x0001640301007387 */ /* 0x0001e40000100800 */
[----:B0-----:R-:W-:-:S02]  /*9e080*/  F2FP.SATFINITE.E4M3.F32.PACK_AB_MERGE_C R3, R24, R2, RZ ;  /* 0x000000021803723e */ /* 0x001fc400048070ff */
[----:B------:R-:W5:Y:S04]  /*9e090*/  LDL.LU R2, [R1+0x4c] ;  /* 0x00004c0001027983 */ /* 0x000f680000300800 */
[----:B------:R-:W5:Y:S04]  /*9e0a0*/  LDL.LU R24, [R1+0x48] ;  /* 0x0000480001187983 */ /* 0x000f680000300800 */
[----:B------:R-:W-:Y:S04]  /*9e0b0*/  STL [R1+0x184], R3 ;  /* 0x0001840301007387 */ /* 0x000fe80000100800 */
[----:B------:R0:W-:Y:S04]  /*9e0c0*/  STL [R1+0x33f4], R7 ;  /* 0x0033f40701007387 */ /* 0x0001e80000100800 */
[----:B0-----:R-:W5:Y:S04]  /*9e0d0*/  LDL.LU R7, [R1+0x1a0] ;  /* 0x0001a00001077983 */ /* 0x001f680000300800 */
[----:B------:R-:W5:Y:S04]  /*9e0e0*/  LDL.LU R23, [R1+0x44] ;  /* 0x0000440001177983 */ /* 0x000f680000300800 */
[----:B------:R-:W5:Y:S04]  /*9e0f0*/  LDL.LU R3, [R1+0x34] ;  /* 0x0000340001037983 */ /* 0x000f680000300800 */
[----:B------:R-:W5:Y:S04]  /*9e100*/  LDL.LU R22, [R1+0x30] ;  /* 0x0000300001167983 */ /* 0x000f680000300800 */
[----:B------:R0:W-:Y:S04]  /*9e110*/  STL [R1+0x33f8], R8 ;  /* 0x0033f80801007387 */ /* 0x0001e80000100800 */
[----:B0-----:R-:W5:Y:S04]  /*9e120*/  LDL.LU R8, [R1+0x1b8] ;  /* 0x0001b80001087983 */ /* 0x001f680000300800 */
[----:B------:R-:W5:Y:S01]  /*9e130*/  LDL.LU R13, [R1+0x3410] ;  /* 0x00341000010d7983 */ /* 0x000f620000300800 */
[----:B------:R-:W-:-:S02]  /*9e140*/  LOP3.LUT R28, R28, 0xffff, RZ, 0xc0, !PT ;  /* 0x0000ffff1c1c7812 */ /* 0x000fc400078ec0ff */
[----:B------:R-:W-:Y:S01]  /*9e150*/  LOP3.LUT R27, R27, 0xffff, RZ, 0xc0, !PT ;  /* 0x0000ffff1b1b7812 */ /* 0x000fe200078ec0ff */
[----:B------:R-:W-:Y:S01]  /*9e160*/  STL [R1+0x33fc], R10 ;  /* 0x0033fc0a01007387 */ /* 0x000fe20000100800 */
[----:B------:R-:W-:Y:S02]  /*9e170*/  LOP3.LUT R26, R26, 0xffff, RZ, 0xc0, !PT ;  /* 0x0000ffff1a1a7812 */ /* 0x000fe400078ec0ff */
[----:B------:R-:W-:Y:S02]  /*9e180*/  LOP3.LUT R16, R16, 0xffff, RZ, 0xc0, !PT ;  /* 0x0000ffff10107812 */ /* 0x000fe400078ec0ff */
[----:B------:R-:W-:Y:S02]  /*9e190*/  PRMT R9, R26, 0x3340, R9 ;  /* 0x000033401a097816 */ /* 0x000fe40000000009 */
[----:B--2---:R-:W-:-:S05]  /*9e1a0*/  F2FP.SATFINITE.E4M3.F32.PACK_AB_MERGE_C R5, R18, R5, RZ ;  /* 0x000000051205723e */ /* 0x004fca00048070ff */
[----:B------:R0:W-:Y:S01]  /*9e1b0*/  STL [R1+0x140], R5 ;  /* 0x0001400501007387 */ /* 0x0001e20000100800 */
[----:B---3--:R-:W-:Y:S02]  /*9e1c0*/  F2FP.SATFINITE.E4M3.F32.PACK_AB_MERGE_C R4, R29, R4, RZ ;  /* 0x000000041d04723e */ /* 0x008fe400048070ff */
[----:B0-----:R-:W-:Y:S02]  /*9e1d0*/  LOP3.LUT R5, R15, 0xffff, RZ, 0xc0, !PT ;  /* 0x0000ffff0f057812 */ /* 0x001fe400078ec0ff */
[----:B------:R-:W-:Y:S02]  /*9e1e0*/  LOP3.LUT R15, R17, 0xffff, RZ, 0xc0, !PT ;  /* 0x0000ffff110f7812 */ /* 0x000fe400078ec0ff */
[----:B------:R-:W-:Y:S01]  /*9e1f0*/  PRMT R17, R28, 0x3340, R27 ;  /* 0x000033401c117816 */ /* 0x000fe2000000001b */
[----:B------:R0:W-:Y:S01]  /*9e200*/  STL [R1+0xa0], R5 ;  /* 0x0000a00501007387 */ /* 0x0001e20000100800 */
[----:B------:R-:W-:-:S03]  /*9e210*/  PRMT R18, R15, 0x3340, R16 ;  /* 0x000033400f127816 */ /* 0x000fc60000000010 */
[----:B------:R-:W2:Y:S04]  /*9e220*/  LDL.LU R29, [R1+0x58] ;  /* 0x00005800011d7983 */ /* 0x000ea80000300800 */
[----:B------:R3:W-:Y:S01]  /*9e230*/  STL [R1+0x170], R4 ;  /* 0x0001700401007387 */ /* 0x0007e20000100800 */
[----:B----4-:R-:W-:Y:S02]  /*9e240*/  F2FP.SATFINITE.E4M3.F32.PACK_AB_MERGE_C R14, R14, R6, RZ ;  /* 0x000000060e0e723e */ /* 0x010fe400048070ff */
[----:B-----5:R-:W-:Y:S02]  /*9e250*/  LOP3.LUT R24, R24, 0xffff, RZ, 0xc0, !PT ;  /* 0x0000ffff18187812 */ /* 0x020fe400078ec0ff */
[----:B------:R-:W-:Y:S02]  /*9e260*/  F2FP.SATFINITE.E4M3.F32.PACK_AB_MERGE_C R12, R12, R7, RZ ;  /* 0x000000070c0c723e */ /* 0x000fe400048070ff */
[----:B------:R-:W-:-:S02]  /*9e270*/  LOP3.LUT R23, R23, 0xffff, RZ, 0xc0, !PT ;  /* 0x0000ffff17177812 */ /* 0x000fc400078ec0ff */
[----:B------:R-:W-:Y:S02]  /*9e280*/  PRMT R13, R5, 0x3340, R13 ;  /* 0x00003340050d7816 */ /* 0x000fe4000000000d */
[----:B0-----:R-:W-:Y:S02]  /*9e290*/  PRMT R5, R17, 0x5410, R9 ;  /* 0x0000541011057816 */ /* 0x001fe40000000009 */
[----:B---3--:R-:W-:Y:S02]  /*9e2a0*/  PRMT R4, R18, 0x5410, R13 ;  /* 0x0000541012047816 */ /* 0x008fe4000000000d */
[----:B------:R-:W-:Y:S01]  /*9e2b0*/  LOP3.LUT R18, R2, 0xffff, RZ, 0xc0, !PT ;  /* 0x0000ffff02127812 */ /* 0x000fe200078ec0ff */
[----:B------:R-:W-:Y:S01]  /*9e2c0*/  STL [R1+0x18c], R5 ;  /* 0x00018c0501007387 */ /* 0x000fe20000100800 */
[----:B------:R-:W-:-:S03]  /*9e2d0*/  F2FP.SATFINITE.E4M3.F32.PACK_AB_MERGE_C R11, R11, R8, RZ ;  /* 0x000000080b0b723e */ /* 0x000fc600048070ff */
[----:B------:R-:W3:Y:S01]  /*9e2e0*/  LDL.LU R8, [R1+0x54] ;  /* 0x0000540001087983 */ /* 0x000ee20000300800 */
[----:B------:R-:W-:-:S03]  /*9e2f0*/  LOP3.LUT R13, R3, 0xffff, RZ, 0xc0, !PT ;  /* 0x0000ffff030d7812 */ /* 0x000fc600078ec0ff */
[----:B------:R0:W-:Y:S04]  /*9e300*/  STL [R1+0x188], R4 ;  /* 0x0001880401007387 */ /* 0x0001e80000100800 */
[----:B------:R-:W4:Y:S04]  /*9e310*/  LDL.LU R7, [R1+0x50] ;  /* 0x0000500001077983 */ /* 0x000f280000300800 */
[----:B------:R-:W-:Y:S04]  /*9e320*/  STL [R1+0xec], R18 ;  /* 0x0000ec1201007387 */ /* 0x000fe80000100800 */
[----:B------:R-:W5:Y:S01]  /*9e330*/  LDL.LU R2, [R1+0x40] ;  /* 0x0000400001027983 */ /* 0x000f620000300800 */
[----:B------:R-:W-:-:S03]  /*9e340*/  LOP3.LUT R9, R19, 0xffff, RZ, 0xc0, !PT ;  /* 0x0000ffff13097812 */ /* 0x000fc600078ec0ff */
[----:B------:R-:W-:Y:S04]  /*9e350*/  STL [R1+0xe4], R24 ;  /* 0x0000e41801007387 */ /* 0x000fe80000100800 */
[----:B------:R-:W2:Y:S04]  /*9e360*/  LDL.LU R6, [R1+0x3c] ;  /* 0x00003c0001067983 */ /* 0x000ea80000300800 */
[----:B------:R-:W-:Y:S04]  /*9e370*/  STL [R1+0x104], R23 ;  /* 0x0001041701007387 */ /* 0x000fe80000100800 */
[----:B------:R1:W-:Y:S04]  /*9e380*/  STL [R1+0x4c], R13 ;  /* 0x00004c0d01007387 */ /* 0x0003e80000100800 */
[----:B------:R-:W2:Y:S01]  /*9e390*/  LDL.LU R19, [R1+0x340c] ;  /* 0x00340c0001137983 */ /* 0x000ea20000300800 */
[----:B------:R-:W1:Y:S01]  /*9e3a0*/  S2R R0, SR_TID.X ;  /* 0x0000000000007919 */ /* 0x000e620000002100 */
[----:B------:R-:W-:-:S02]  /*9e3b0*/  LOP3.LUT R22, R22, 0xffff, RZ, 0xc0, !PT ;  /* 0x0000ffff16167812 */ /* 0x000fc400078ec0ff */
[----:B0-----:R-:W-:Y:S01]  /*9e3c0*/  LOP3.LUT R4, R20, 0xffff, RZ, 0xc0, !PT ;  /* 0x0000ffff14047812 */ /* 0x001fe200078ec0ff */
[----:B------:R-:W-:Y:S02]  /*9e3d0*/  IMAD.MOV.U32 R20, RZ, RZ, R13 ;  /* 0x000000ffff147224 */ /* 0x000fe400078e000d */
[----:B------:R-:W-:Y:S01]  /*9e3e0*/  STL [R1+0x48], R22 ;  /* 0x0000481601007387 */ /* 0x000fe20000100800 */
[----:B-1----:R-:W-:Y:S01]  /*9e3f0*/  LOP3.LUT R13, R21, 0xffff, RZ, 0xc0, !PT ;  /* 0x0000ffff150d7812 */ /* 0x002fe200078ec0ff */
[----:B------:R-:W-:Y:S02]  /*9e400*/  IMAD.MOV.U32 R21, RZ, RZ, R22 ;  /* 0x000000ffff157224 */ /* 0x000fe400078e0016 */
[----:B------:R-:W3:Y:S04]  /*9e410*/  LDL.LU R10, [R1+0x33a0] ;  /* 0x0033a000010a7983 */ /* 0x000ee80000300800 */
[----:B------:R-:W3:Y:S01]  /*9e420*/  LDL.LU R3, [R1+0x28] ;  /* 0x0000280001037983 */ /* 0x000ee20000300800 */
[----:B------:R-:W-:-:S03]  /*9e430*/  PRMT R20, R20, 0x3340, R21 ;  /* 0x0000334014147816 */ /* 0x000fc60000000015 */
[----:B------:R-:W3:Y:S04]  /*9e440*/  LDL.LU R5, [R1+0x24] ;  /* 0x0000240001057983 */ /* 0x000ee80000300800 */
[----:B------:R0:W-:Y:S01]  /*9e450*/  STL [R1+0x44], R9 ;  /* 0x0000440901007387 */ /* 0x0001e20000100800 */
[----:B------:R-:W-:Y:S01]  /*9e460*/  PRMT R18, R18, 0x3340, R24 ;  /* 0x0000334012127816 */ /* 0x000fe20000000018 */
[----:B------:R-:W-:Y:S01]  /*9e470*/  IMAD.SHL.U32 R17, R0, 0x80, RZ ;  /* 0x0000008000117824 */ /* 0x000fe200078e00ff */
[----:B0-----:R-:W-:Y:S01]  /*9e480*/  PRMT R9, R9, 0x3340, R1 ;  /* 0x0000334009097816 */ /* 0x001fe20000000001 */
[----:B------:R-:W4:Y:S04]  /*9e490*/  LDL.LU R0, [R1+0x20] ;  /* 0x0000200001007983 */ /* 0x000f280000300800 */
[----:B------:R0:W-:Y:S01]  /*9e4a0*/  STL [R1+0x88], R4 ;  /* 0x0000880401007387 */ /* 0x0001e20000100800 */
[----:B------:R-:W-:-:S03]  /*9e4b0*/  PRMT R9, R20, 0x5410, R9 ;  /* 0x0000541014097816 */ /* 0x000fc60000000009 */
[----:B------:R-:W5:Y:S01]  /*9e4c0*/  LDL.LU R22, [R1+0x3408] ;  /* 0x0034080001167983 */ /* 0x000f620000300800 */
[----:B--2---:R-:W-:Y:S02]  /*9e4d0*/  PRMT R19, R4, 0x3340, R19 ;  /* 0x0000334004137816 */ /* 0x004fe40000000013 */
[----:B0-----:R-:W-:Y:S02]  /*9e4e0*/  LOP3.LUT R4, R17, 0xc00, RZ, 0xc0, !PT ;  /* 0x00000c0011047812 */ /* 0x001fe400078ec0ff */
[----:B------:R-:W-:Y:S02]  /*9e4f0*/  PRMT R17, R23, 0x3340, R1 ;  /* 0x0000334017117816 */ /* 0x000fe40000000001 */
[----:B------:R-:W2:Y:S04]  /*9e500*/  LDL.LU R23, [R1+0x3404] ;  /* 0x0034040001177983 */ /* 0x000ea80000300800 */
[----:B------:R-:W2:Y:S04]  /*9e510*/  LDL.LU R24, [R1+0x3400] ;  /* 0x0034000001187983 */ /* 0x000ea80000300800 */
[----:B------:R-:W2:Y:S01]  /*9e520*/  LDL.LU R20, [R1+0x38] ;  /* 0x0000380001147983 */ /* 0x000ea20000300800 */
[----:B------:R-:W-:-:S04]  /*9e530*/  LOP3.LUT R25, R25, 0xffff, RZ, 0xc0, !PT ;  /* 0x0000ffff19197812 */ /* 0x000fc800078ec0ff */
[----:B------:R-:W-:Y:S01]  /*9e540*/  PRMT R21, R25, 0x3340, R13 ;  /* 0x0000334019157816 */ /* 0x000fe2000000000d */
[----:B------:R3:W-:Y:S03]  /*9e550*/  STL [R1+0x180], R9 ;  /* 0x0001800901007387 */ /* 0x0007e60000100800 */
[----:B------:R-:W-:Y:S02]  /*9e560*/  PRMT R19, R21, 0x5410, R19 ;  /* 0x0000541015137816 */ /* 0x000fe40000000013 */
[----:B---3--:R-:W-:Y:S02]  /*9e570*/  LOP3.LUT R9, R4, 0x60, R10, 0xf8, !PT ;  /* 0x0000006004097812 */ /* 0x008fe400078ef80a */
[----:B------:R-:W-:Y:S01]  /*9e580*/  PRMT R10, R18, 0x5410, R17 ;  /* 0x00005410120a7816 */ /* 0x000fe20000000011 */
[----:B------:R-:W-:Y:S01]  /*9e590*/  STL [R1+0x17c], R19 ;  /* 0x00017c1301007387 */ /* 0x000fe20000100800 */
[----:B------:R-:W-:-:S03]  /*9e5a0*/  LOP3.LUT R21, R29, 0xffff, RZ, 0xc0, !PT ;  /* 0x0000ffff1d157812 */ /* 0x000fc600078ec0ff */
[----:B------:R-:W3:Y:S01]  /*9e5b0*/  LDL.LU R4, [R1+0x14] ;  /* 0x0000140001047983 */ /* 0x000ee20000300800 */
[----:B----4-:R-:W-:-:S03]  /*9e5c0*/  LOP3.LUT R17, R7, 0xffff, RZ, 0xc0, !PT ;  /* 0x0000ffff07117812 */ /* 0x010fc600078ec0ff */
[----:B------:R0:W-:Y:S01]  /*9e5d0*/  STL [R1+0x178], R10 ;  /* 0x0001780a01007387 */ /* 0x0001e20000100800 */
[----:B-----5:R-:W-:-:S03]  /*9e5e0*/  LOP3.LUT R7, R2, 0xffff, RZ, 0xc0, !PT ;  /* 0x0000ffff02077812 */ /* 0x020fc600078ec0ff */
[----:B------:R-:W4:Y:S01]  /*9e5f0*/  LDL.LU R29, [R1+0x10] ;  /* 0x00001000011d7983 */ /* 0x000f220000300800 */
[----:B0-----:R-:W-:-:S03]  /*9e600*/  LOP3.LUT R10, R8, 0xffff, RZ, 0xc0, !PT ;  /* 0x0000ffff080a7812 */ /* 0x001fc600078ec0ff */
[----:B------:R-:W-:Y:S01]  /*9e610*/  STL [R1+0x90], R21 ;  /* 0x0000901501007387 */ /* 0x000fe20000100800 */
[----:B------:R-:W-:-:S03]  /*9e620*/  LOP3.LUT R8, R6, 0xffff, RZ, 0xc0, !PT ;  /* 0x0000ffff06087812 */ /* 0x000fc600078ec0ff */
[----:B------:R-:W-:Y:S01]  /*9e630*/  STL [R1+0x6c], R10 ;  /* 0x00006c0a01007387 */ /* 0x000fe20000100800 */
[----:B------:R-:W-:-:S03]  /*9e640*/  LOP3.LUT R3, R3, 0xffff, RZ, 0xc0, !PT ;  /* 0x0000ffff03037812 */ /* 0x000fc600078ec0ff */
[----:B------:R-:W5:Y:S01]  /*9e650*/  LDL.LU R2, [R1+0x8] ;  /* 0x0000080001027983 */ /* 0x000f620000300800 */
[----:B------:R-:W-:-:S03]  /*9e660*/  LOP3.LUT R5, R5, 0xffff, RZ, 0xc0, !PT ;  /* 0x0000ffff05057812 */ /* 0x000fc600078ec0ff */
[----:B------:R0:W-:Y:S01]  /*9e670*/  STL [R1+0x7c], R17 ;  /* 0x00007c1101007387 */ /* 0x0001e20000100800 */
[----:B------:R-:W-:-:S03]  /*9e680*/  LOP3.LUT R19, R0, 0xffff, RZ, 0xc0, !PT ;  /* 0x0000ffff00137812 */ /* 0x000fc600078ec0ff */
[----:B------:R-:W3:Y:S04]  /*9e690*/  LDL.LU R6, [R1] ;  /* 0x0000000001067983 */ /* 0x000ee80000300800 */
[----:B------:R-:W-:Y:S04]  /*9e6a0*/  STL [R1+0xdc], R7 ;  /* 0x0000dc0701007387 */ /* 0x000fe80000100800 */
[----:B------:R-:W-:Y:S01]  /*9e6b0*/  STL [R1+0xd8], R8 ;  /* 0x0000d80801007387 */ /* 0x000fe20000100800 */
[----:B0-----:R-:W-:Y:S02]  /*9e6c0*/  PRMT R17, R17, 0x3340, R1 ;  /* 0x0000334011117816 */ /* 0x001fe40000000001 */
[----:B------:R-:W-:-:S04]  /*9e6d0*/  PRMT R21, R21, 0x3340, R10 ;  /* 0x0000334015157816 */ /* 0x000fc8000000000a */
[----:B------:R-:W-:Y:S02]  /*9e6e0*/  PRMT R21, R21, 0x5410, R17 ;  /* 0x0000541015157816 */ /* 0x000fe40000000011 */
[----:B--2---:R-:W-:Y:S02]  /*9e6f0*/  LOP3.LUT R0, R23, 0xffff, RZ, 0xc0, !PT ;  /* 0x0000ffff17007812 */ /* 0x004fe400078ec0ff */
[----:B------:R-:W-:Y:S02]  /*9e700*/  LOP3.LUT R24, R24, 0xffff, RZ, 0xc0, !PT ;  /* 0x0000ffff18187812 */ /* 0x000fe400078ec0ff */
[----:B------:R-:W-:Y:S02]  /*9e710*/  LOP3.LUT R18, R20, 0xffff, RZ, 0xc0, !PT ;  /* 0x0000ffff14127812 */ /* 0x000fe400078ec0ff */
[----:B------:R-:W-:-:S03]  /*9e720*/  LOP3.LUT R20, R22, 0xffff, RZ, 0xc0, !PT ;  /* 0x0000ffff16147812 */ /* 0x000fc600078ec0ff */
[----:B------:R0:W-:Y:S04]  /*9e730*/  STL [R1+0xd4], R18 ;  /* 0x0000d41201007387 */ /* 0x0001e80000100800 */
[----:B------:R-:W-:Y:S04]  /*9e740*/  STL [R1+0xcc], R3 ;  /* 0x0000cc0301007387 */ /* 0x000fe80000100800 */
[----:B------:R-:W-:Y:S04]  /*9e750*/  STL [R1+0xc8], R5 ;  /* 0x0000c80501007387 */ /* 0x000fe80000100800 */
[----:B------:R-:W-:Y:S01]  /*9e760*/  STL [R1+0x100], R19 ;  /* 0x0001001301007387 */ /* 0x000fe20000100800 */
[----:B------:R-:W-:-:S03]  /*9e770*/  PRMT R22, R7, 0x3340, R8 ;  /* 0x0000334007167816 */ /* 0x000fc60000000008 */
[----:B------:R1:W-:Y:S04]  /*9e780*/  STL [R1+0x110], R24 ;  /* 0x0001101801007387 */ /* 0x0003e80000100800 */
[----:B------:R2:W-:Y:S01]  /*9e790*/  STL [R1+0xf4], R0 ;  /* 0x0000f40001007387 */ /* 0x0005e20000100800 */
[----:B------:R-:W-:-:S03]  /*9e7a0*/  PRMT R23, R3, 0x3340, R5 ;  /* 0x0000334003177816 */ /* 0x000fc60000000005 */
[----:B------:R-:W-:Y:S01]  /*9e7b0*/  STL [R1+0xfc], R20 ;  /* 0x0000fc1401007387 */ /* 0x000fe20000100800 */
[----:B0-----:R-:W-:-:S03]  /*9e7c0*/  PRMT R18, R18, 0x3340, R1 ;  /* 0x0000334012127816 */ /* 0x001fc60000000001 */
[----:B------:R-:W5:Y:S01]  /*9e7d0*/  LDL.LU R10, [R1+0x33fc] ;  /* 0x0033fc00010a7983 */ /* 0x000f620000300800 */
[----:B-1----:R-:W-:-:S03]  /*9e7e0*/  PRMT R24, R24, 0x3340, R0 ;  /* 0x0000334018187816 */ /* 0x002fc60000000000 */
[----:B------:R-:W5:Y:S04]  /*9e7f0*/  LDL.LU R8, [R1+0x33f8] ;  /* 0x0033f80001087983 */ /* 0x000f680000300800 */
[----:B------:R-:W5:Y:S04]  /*9e800*/  LDL.LU R7, [R1+0x33f4] ;  /* 0x0033f40001077983 */ /* 0x000f680000300800 */
[----:B------:R-:W5:Y:S04]  /*9e810*/  LDL.LU R5, [R1+0x33f0] ;  /* 0x0033f00001057983 */ /* 0x000f680000300800 */
[----:B------:R-:W5:Y:S01]  /*9e820*/  LDL.LU R3, [R1+0x33ec] ;  /* 0x0033ec0001037983 */ /* 0x000f620000300800 */
[----:B------:R-:W-:-:S03]  /*9e830*/  PRMT R22, R22, 0x5410, R18 ;  /* 0x0000541016167816 */ /* 0x000fc60000000012 */
[----:B--2---:R-:W2:Y:S04]  /*9e840*/  LDL.LU R0, [R1+0x33e8] ;  /* 0x0033e80001007983 */ /* 0x004ea80000300800 */
[----:B------:R-:W2:Y:S04]  /*9e850*/  LDL.LU R17, [R1+0x18] ;  /* 0x0000180001117983 */ /* 0x000ea80000300800 */
[----:B------:R0:W-:Y:S04]  /*9e860*/  STL [R1+0x150], R21 ;  /* 0x0001501501007387 */ /* 0x0001e80000100800 */
[----:B0-----:R-:W2:Y:S04]  /*9e870*/  LDL.LU R21, [R1+0x4] ;  /* 0x0000040001157983 */ /* 0x001ea80000300800 */
[----:B------:R-:W2:Y:S01]  /*9e880*/  LDL.LU R18, [R1+0x1c] ;  /* 0x00001c0001127983 */ /* 0x000ea20000300800 */
[----:B------:R-:W-:-:S02]  /*9e890*/  PRMT R19, R19, 0x3340, R1 ;  /* 0x0000334013137816 */ /* 0x000fc40000000001 */
[----:B------:R-:W-:Y:S02]  /*9e8a0*/  PRMT R20, R20, 0x3340, R1 ;  /* 0x0000334014147816 */ /* 0x000fe40000000001 */
[----:B------:R-:W-:Y:S01]  /*9e8b0*/  PRMT R19, R23, 0x5410, R19 ;  /* 0x0000541017137816 */ /* 0x000fe20000000013 */
[----:B------:R0:W-:Y:S01]  /*9e8c0*/  STL [R1+0x14c], R22 ;  /* 0x00014c1601007387 */ /* 0x0001e20000100800 */
[----:B------:R-:W-:Y:S02]  /*9e8d0*/  PRMT R20, R24, 0x5410, R20 ;  /* 0x0000541018147816 */ /* 0x000fe40000000014 */
[----:B---3--:R-:W-:Y:S02]  /*9e8e0*/  LOP3.LUT R4, R4, 0xffff, RZ, 0xc0, !PT ;  /* 0x0000ffff04047812 */ /* 0x008fe400078ec0ff */
[----:B----4-:R-:W-:Y:S01]  /*9e8f0*/  LOP3.LUT R29, R29, 0xffff, RZ, 0xc0, !PT ;  /* 0x0000ffff1d1d7812 */ /* 0x010fe200078ec0ff */
[----:B0-----:R-:W3:Y:S04]  /*9e900*/  LDL.LU R22, [R1+0xc] ;  /* 0x00000c0001167983 */ /* 0x001ee80000300800 */
[----:B------:R-:W-:Y:S01]  /*9e910*/  STL [R1+0x148], R19 ;  /* 0x0001481301007387 */ /* 0x000fe20000100800 */
[----:B-----5:R-:W-:-:S02]  /*9e920*/  LOP3.LUT R2, R2, 0xffff, RZ, 0xc0, !PT ;  /* 0x0000ffff02027812 */ /* 0x020fc400078ec0ff */
[----:B------:R-:W-:Y:S01]  /*9e930*/  LOP3.LUT R6, R6, 0xffff, RZ, 0xc0, !PT ;  /* 0x0000ffff06067812 */ /* 0x000fe200078ec0ff */
[----:B------:R0:W-:Y:S01]  /*9e940*/  STL [R1+0x16c], R20 ;  /* 0x00016c1401007387 */ /* 0x0001e20000100800 */
[----:B------:R-:W-:Y:S02]  /*9e950*/  LOP3.LUT R12, R12, 0xffff, RZ, 0xc0, !PT ;  /* 0x0000ffff0c0c7812 */ /* 0x000fe400078ec0ff */
[----:B0-----:R-:W-:Y:S02]  /*9e960*/  LOP3.LUT R20, R10, 0xffff, RZ, 0xc0, !PT ;  /* 0x0000ffff0a147812 */ /* 0x001fe400078ec0ff */
[----:B------:R-:W-:Y:S02]  /*9e970*/  PRMT R10, R29, 0x3340, R2 ;  /* 0x000033401d0a7816 */ /* 0x000fe40000000002 */
[----:B------:R-:W-:Y:S02]  /*9e980*/  LOP3.LUT R5, R5, 0xffff, RZ, 0xc0, !PT ;  /* 0x0000ffff05057812 */ /* 0x000fe400078ec0ff */
[----:B------:R-:W-:-:S02]  /*9e990*/  LOP3.LUT R24, R3, 0xffff, RZ, 0xc0, !PT ;  /* 0x0000ffff03187812 */ /* 0x000fc400078ec0ff */
[----:B--2---:R-:W-:Y:S02]  /*9e9a0*/  LOP3.LUT R19, R17, 0xffff, RZ, 0xc0, !PT ;  /* 0x0000ffff11137812 */ /* 0x004fe400078ec0ff */
[----:B------:R-:W-:Y:S02]  /*9e9b0*/  LOP3.LUT R23, R0, 0xffff, RZ, 0xc0, !PT ;  /* 0x0000ffff00177812 */ /* 0x000fe400078ec0ff */
[----:B------:R-:W-:Y:S02]  /*9e9c0*/  LOP3.LUT R17, R7, 0xffff, RZ, 0xc0, !PT ;  /* 0x0000ffff07117812 */ /* 0x000fe400078ec0ff */
[----:B------:R-:W-:-:S05]  /*9e9d0*/  LOP3.LUT R18, R18, 0xffff, RZ, 0xc0, !PT ;  /* 0x0000ffff12127812 */ /* 0x000fca00078ec0ff */
[----:B------:R-:W-:Y:S04]  /*9e9e0*/  STL [R1+0x138], R18 ;  /* 0x0001381201007387 */ /* 0x000fe80000100800 */
[----:B------:R-:W-:Y:S04]  /*9e9f0*/  STL [R1+0x134], R19 ;  /* 0x0001341301007387 */ /* 0x000fe80000100800 */
[----:B------:R-:W-:Y:S04]  /*9ea00*/  STL [R1+0x130], R4 ;  /* 0x0001300401007387 */ /* 0x000fe80000100800 */
[----:B------:R-:W-:Y:S04]  /*9ea10*/  STL [R1+0x1c], R29 ;  /* 0x00001c1d01007387 */ /* 0x000fe80000100800 */
[----:B------:R-:W-:Y:S01]  /*9ea20*/  STL [R1+0x18], R2 ;  /* 0x0000180201007387 */ /* 0x000fe20000100800 */
[----:B------:R-:W-:-:S03]  /*9ea30*/  PRMT R0, R6, 0x3340, R1 ;  /* 0x0000334006007816 */ /* 0x000fc60000000001 */
[----:B------:R0:W-:Y:S04]  /*9ea40*/  STL [R1+0x14], R6 ;  /* 0x0000140601007387 */ /* 0x0001e80000100800 */
[----:B------:R-:W-:Y:S04]  /*9ea50*/  STL [R1+0x10], R23 ;  /* 0x0000101701007387 */ /* 0x000fe80000100800 */
[----:B------:R-:W-:Y:S04]  /*9ea60*/  STL [R1+0x8], R24 ;  /* 0x0000081801007387 */ /* 0x000fe80000100800 */
[----:B------:R1:W-:Y:S01]  /*9ea70*/  STL [R1+0xf8], R5 ;  /* 0x0000f80501007387 */ /* 0x0003e20000100800 */
[----:B------:R-:W-:-:S03]  /*9ea80*/  PRMT R7, R4, 0x3340, R1 ;  /* 0x0000334004077816 */ /* 0x000fc60000000001 */
[----:B0-----:R-:W2:Y:S04]  /*9ea90*/  LDL.LU R6, [R1+0x33e4] ;  /* 0x0033e40001067983 */ /* 0x001ea80000300800 */
[----:B------:R-:W-:Y:S04]  /*9eaa0*/  STL [R1+0x10c], R17 ;  /* 0x00010c1101007387 */ /* 0x000fe80000100800 */
[----:B------:R0:W-:Y:S04]  /*9eab0*/  STL [R1+0x108], R12 ;  /* 0x0001080c01007387 */ /* 0x0001e80000100800 */
[----:B------:R-:W-:Y:S04]  /*9eac0*/  STL [R1+0xf0], R20 ;  /* 0x0000f01401007387 */ /* 0x000fe80000100800 */
[----:B------:R-:W4:Y:S04]  /*9ead0*/  LDL.LU R4, [R1+0x33e0] ;  /* 0x0033e00001047983 */ /* 0x000f280000300800 */
[----:B------:R-:W5:Y:S04]  /*9eae0*/  LDL.LU R2, [R1+0x33dc] ;  /* 0x0033dc0001027983 */ /* 0x000f680000300800 */
[----:B------:R-:W4:Y:S01]  /*9eaf0*/  LDL.LU R29, [R1+0x33d8] ;  /* 0x0033d800011d7983 */ /* 0x000f220000300800 */
[----:B------:R-:W-:-:S02]  /*9eb00*/  PRMT R3, R5, 0x3340, R1 ;  /* 0x0000334005037816 */ /* 0x000fc40000000001 */
[----:B-1----:R-:W-:Y:S02]  /*9eb10*/  PRMT R5, R12, 0x3340, R1 ;  /* 0x000033400c057816 */ /* 0x002fe40000000001 */
[----:B0-----:R-:W-:Y:S02]  /*9eb20*/  PRMT R12, R23, 0x3340, R24 ;  /* 0x00003340170c7816 */ /* 0x001fe40000000018 */
[----:B------:R-:W-:Y:S02]  /*9eb30*/  PRMT R0, R10, 0x5410, R0 ;  /* 0x000054100a007816 */ /* 0x000fe40000000000 */
[----:B------:R-:W-:Y:S02]  /*9eb40*/  PRMT R17, R17, 0x3340, R20 ;  /* 0x0000334011117816 */ /* 0x000fe40000000014 */
[----:B------:R-:W-:Y:S01]  /*9eb50*/  PRMT R18, R18, 0x3340, R19 ;  /* 0x0000334012127816 */ /* 0x000fe20000000013 */
[----:B------:R0:W-:Y:S01]  /*9eb60*/  STL [R1+0x13c], R0 ;  /* 0x00013c0001007387 */ /* 0x0001e20000100800 */
[----:B------:R-:W-:-:S02]  /*9eb70*/  PRMT R10, R12, 0x5410, R3 ;  /* 0x000054100c0a7816 */ /* 0x000fc40000000003 */
[----:B------:R-:W-:Y:S02]  /*9eb80*/  PRMT R3, R17, 0x5410, R5 ;  /* 0x0000541011037816 */ /* 0x000fe40000000005 */
[----:B---3--:R-:W-:Y:S01]  /*9eb90*/  LOP3.LUT R12, R22, 0xffff, RZ, 0xc0, !PT ;  /* 0x0000ffff160c7812 */ /* 0x008fe200078ec0ff */
[----:B------:R1:W-:Y:S01]  /*9eba0*/  STL [R1+0x144], R10 ;  /* 0x0001440a01007387 */ /* 0x0003e20000100800 */
[----:B0-----:R-:W-:-:S03]  /*9ebb0*/  PRMT R0, R18, 0x5410, R7 ;  /* 0x0000541012007816 */ /* 0x001fc60000000007 */
[----:B------:R0:W-:Y:S01]  /*9ebc0*/  STL [R1+0x154], R3 ;  /* 0x0001540301007387 */ /* 0x0001e20000100800 */
[----:B------:R-:W-:-:S03]  /*9ebd0*/  LOP3.LUT R17, R21, 0xffff, RZ, 0xc0, !PT ;  /* 0x0000ffff15117812 */ /* 0x000fc600078ec0ff */
[----:B------:R4:W-:Y:S01]  /*9ebe0*/  STL [R1+0x174], R0 ;  /* 0x0001740001007387 */ /* 0x0009e20000100800 */
[----:B------:R-:W-:Y:S02]  /*9ebf0*/  LOP3.LUT R8, R8, 0xffff, RZ, 0xc0, !PT ;  /* 0x0000ffff08087812 */ /* 0x000fe400078ec0ff */
[----:B-1----:R-:W-:Y:S01]  /*9ec00*/  LOP3.LUT R10, R11, 0xffff, RZ, 0xc0, !PT ;  /* 0x0000ffff0b0a7812 */ /* 0x002fe200078ec0ff */
[----:B------:R-:W-:Y:S01]  /*9ec10*/  STL [R1+0xc], R12 ;  /* 0x00000c0c01007387 */ /* 0x000fe20000100800 */
[----:B0-----:R-:W-:-:S03]  /*9ec20*/  LOP3.LUT R3, R14, 0xffff, RZ, 0xc0, !PT ;  /* 0x0000ffff0e037812 */ /* 0x001fc600078ec0ff */
[----:B------:R-:W-:Y:S01]  /*9ec30*/  STL [R1+0x4], R17 ;  /* 0x0000041101007387 */ /* 0x000fe20000100800 */
[----:B--2---:R-:W-:Y:S02]  /*9ec40*/  LOP3.LUT R6, R6, 0xffff, RZ, 0xc0, !PT ;  /* 0x0000ffff06067812 */ /* 0x004fe400078ec0ff */
[----:B-----5:R-:W-:Y:S02]  /*9ec50*/  LOP3.LUT R5, R2, 0xffff, RZ, 0xc0, !PT ;  /* 0x0000ffff02057812 */ /* 0x020fe400078ec0ff */
[----:B----4-:R-:W-:-:S05]  /*9ec60*/  LOP3.LUT R0, R29, 0xffff, RZ, 0xc0, !PT ;  /* 0x0000ffff1d007812 */ /* 0x010fca00078ec0ff */
[----:B------:R0:W-:Y:S04]  /*9ec70*/  STL [R1+0x118], R0 ;  /* 0x0001180001007387 */ /* 0x0001e80000100800 */
[----:B------:R1:W-:Y:S04]  /*9ec80*/  STL [R1+0x120], R5 ;  /* 0x0001200501007387 */ /* 0x0003e80000100800 */
[----:B------:R-:W-:Y:S04]  /*9ec90*/  STL [R1+0x114], R6 ;  /* 0x0001140601007387 */ /* 0x000fe80000100800 */
[----:B------:R-:W-:Y:S04]  /*9eca0*/  STL [R1+0x12c], R8 ;  /* 0x00012c0801007387 */ /* 0x000fe80000100800 */
[----:B------:R-:W-:Y:S04]  /*9ecb0*/  STL [R1+0x124], R10 ;  /* 0x0001240a01007387 */ /* 0x000fe80000100800 */
[----:B------:R2:W-:Y:S04]  /*9ecc0*/  STL [R1+0x128], R3 ;  /* 0x0001280301007387 */ /* 0x0005e80000100800 */
[----:B------:R-:W3:Y:S01]  /*9ecd0*/  LDL.LU R14, [R1+0x460] ;  /* 0x00046000010e7983 */ /* 0x000ee20000300800 */
[----:B------:R-:W4:Y:S01]  /*9ece0*/  S2R R21, SR_TID.X ;  /* 0x0000000000157919 */ /* 0x000f220000002100 */
[----:B------:R-:W-:-:S02]  /*9ecf0*/  LOP3.LUT R29, R4, 0xffff, RZ, 0xc0, !PT ;  /* 0x0000ffff041d7812 */ /* 0x000fc400078ec0ff */
[----:B0-----:R-:W-:Y:S02]  /*9ed00*/  PRMT R0, R0, 0x3340, R1 ;  /* 0x0000334000007816 */ /* 0x001fe40000000001 */
[----:B------:R-:W-:Y:S02]  /*9ed10*/  PRMT R4, R12, 0x3340, R17 ;  /* 0x000033400c047816 */ /* 0x000fe40000000011 */
[----:B------:R-:W-:Y:S02]  /*9ed20*/  PRMT R2, R6, 0x3340, R1 ;  /* 0x0000334006027816 */ /* 0x000fe40000000001 */
[----:B-1----:R-:W-:Y:S02]  /*9ed30*/  PRMT R5, R5, 0x3340, R29 ;  /* 0x0000334005057816 */ /* 0x002fe4000000001d */
[----:B------:R-:W-:Y:S02]  /*9ed40*/  PRMT R4, R4, 0x5410, R0 ;  /* 0x0000541004047816 */ /* 0x000fe40000000000 */
[----:B------:R-:W-:-:S02]  /*9ed50*/  PRMT R2, R5, 0x5410, R2 ;  /* 0x0000541005027816 */ /* 0x000fc40000000002 */
[----:B--2---:R-:W-:Y:S01]  /*9ed60*/  PRMT R3, R3, 0x3340, R1 ;  /* 0x0000334003037816 */ /* 0x004fe20000000001 */
[----:B------:R-:W-:Y:S01]  /*9ed70*/  STL [R1+0x15c], R4 ;  /* 0x00015c0401007387 */ /* 0x000fe20000100800 */
[----:B------:R-:W-:-:S03]  /*9ed80*/  PRMT R6, R8, 0x3340, R10 ;  /* 0x0000334008067816 */ /* 0x000fc6000000000a */
[----:B------:R0:W-:Y:S01]  /*9ed90*/  STL [R1+0x160], R2 ;  /* 0x0001600201007387 */ /* 0x0001e20000100800 */
[----:B------:R-:W-:Y:S01]  /*9eda0*/  PRMT R0, R6, 0x5410, R3 ;  /* 0x0000541006007816 */ /* 0x000fe20000000003 */
[C---:B----4-:R-:W-:Y:S02]  /*9edb0*/  IMAD.SHL.U32 R22, R21.reuse, 0x200, RZ ;  /* 0x0000020015167824 */ /* 0x050fe400078e00ff */
[----:B------:R-:W-:Y:S01]  /*9edc0*/  IMAD.SHL.U32 R7, R21, 0x10, RZ ;  /* 0x0000001015077824 */ /* 0x000fe200078e00ff */
[----:B0-----:R-:W-:Y:S02]  /*9edd0*/  SHF.R.U32.HI R2, RZ, 0x4, R21 ;  /* 0x00000004ff027819 */ /* 0x001fe40000011615 */
[----:B------:R-:W-:-:S04]  /*9ede0*/  LOP3.LUT R22, R22, 0xc00, RZ, 0xc0, !PT ;  /* 0x00000c0016167812 */ /* 0x000fc800078ec0ff */
[----:B------:R-:W-:Y:S01]  /*9edf0*/  LOP3.LUT R22, R22, 0x1f0, R7, 0xf8, !PT ;  /* 0x000001f016167812 */ /* 0x000fe200078ef807 */
[----:B------:R-:W-:Y:S01]  /*9ee00*/  STL [R1+0x168], R0 ;  /* 0x0001680001007387 */ /* 0x000fe20000100800 */
[C---:B------:R-:W-:Y:S02]  /*9ee10*/  VIADD R5, R2.reuse, 0x3c ;  /* 0x0000003c02057836 */ /* 0x040fe40000000000 */
[----:B------:R-:W-:Y:S01]  /*9ee20*/  VIADD R6, R2, 0x7c ;  /* 0x0000007c02067836 */ /* 0x000fe20000000000 */
[----:B------:R-:W-:-:S04]  /*9ee30*/  SHF.R.U32.HI R4, RZ, 0x4, R21 ;  /* 0x00000004ff047819 */ /* 0x000fc80000011615 */
[----:B------:R-:W-:Y:S02]  /*9ee40*/  SGXT.U32 R4, R4, 0x2 ;  /* 0x000000020404781a */ /* 0x000fe40000000000 */
[----:B---3--:R-:W-:-:S05]  /*9ee50*/  LOP3.LUT R7, R14, 0x1fc, R2, 0xfe, !PT ;  /* 0x000001fc0e077812 */ /* 0x008fca00078efe02 */
[----:B------:R0:W-:Y:S01]  /*9ee60*/  STL [R1+0x158], R7 ;  /* 0x0001580701007387 */ /* 0x0001e20000100800 */
[C-C-:B------:R-:W-:Y:S02]  /*9ee70*/  LOP3.LUT R10, R14.reuse, 0x17c, R2.reuse, 0xfe, !PT ;  /* 0x0000017c0e0a7812 */ /* 0x140fe400078efe02 */
[C-C-:B------:R-:W-:Y:S02]  /*9ee80*/  LOP3.LUT R8, R14.reuse, 0x13c, R2.reuse, 0xfe, !PT ;  /* 0x0000013c0e087812 */ /* 0x140fe400078efe02 */
[----:B0-----:R-:W-:-:S05]  /*9ee90*/  LOP3.LUT R7, R14, 0x1bc, R2, 0xfe, !PT ;  /* 0x000001bc0e077812 */ /* 0x001fca00078efe02 */
[----:B------:R0:W-:Y:S04]  /*9eea0*/  STL [R1+0x11c], R7 ;  /* 0x00011c0701007387 */ /* 0x0001e80000100800 */
[----:B------:R-:W-:Y:S01]  /*9eeb0*/  STL [R1+0xe8], R10 ;  /* 0x0000e80a01007387 */ /* 0x000fe20000100800 */
[C-C-:B0-----:R-:W-:Y:S02]  /*9eec0*/  LOP3.LUT R7, R14.reuse, 0xfc, R2.reuse, 0xfe, !PT ;  /* 0x000000fc0e077812 */ /* 0x141fe400078efe02 */
[C---:B------:R-:W-:Y:S01]  /*9eed0*/  LOP3.LUT R2, R14.reuse, 0xbc, R2, 0xfe, !PT ;  /* 0x000000bc0e027812 */ /* 0x040fe200078efe02 */
[----:B------:R-:W-:Y:S01]  /*9eee0*/  STL [R1+0xe0], R8 ;  /* 0x0000e00801007387 */ /* 0x000fe20000100800 */
[----:B------:R-:W-:-:S03]  /*9eef0*/  LOP3.LUT R6, R14, R6, RZ, 0xfc, !PT ;  /* 0x000000060e067212 */ /* 0x000fc600078efcff */
[----:B------:R-:W-:Y:S04]  /*9ef00*/  STL [R1+0xd0], R7 ;  /* 0x0000d00701007387 */ /* 0x000fe80000100800 */
[----:B------:R0:W-:Y:S02]  /*9ef10*/  STL [R1+0xc4], R2 ;  /* 0x0000c40201007387 */ /* 0x0001e40000100800 */
[C---:B0-----:R-:W-:Y:S02]  /*9ef20*/  LOP3.LUT R2, R14.reuse, R5, RZ, 0xfc, !PT ;  /* 0x000000050e027212 */ /* 0x041fe400078efcff */
[----:B------:R-:W-:-:S03]  /*9ef30*/  LOP3.LUT R5, R14, R4, RZ, 0xfc, !PT ;  /* 0x000000040e057212 */ /* 0x000fc600078efcff */
[----:B------:R0:W-:Y:S04]  /*9ef40*/  STL [R1+0x68], R2 ;  /* 0x0000680201007387 */ /* 0x0001e80000100800 */
[----:B------:R1:W-:Y:S04]  /*9ef50*/  STL [R1+0xbc], R6 ;  /* 0x0000bc0601007387 */ /* 0x0003e80000100800 */
[----:B------:R2:W-:Y:S01]  /*9ef60*/  STL [R1+0x20], R5 ;  /* 0x0000200501007387 */ /* 0x0005e20000100800 */
[C-C-:B0-----:R-:W-:Y:S02]  /*9ef70*/  LOP3.LUT R2, R14.reuse, 0x4, R4.reuse, 0xfe, !PT ;  /* 0x000000040e027812 */ /* 0x141fe400078efe04 */
[----:B-1----:R-:W-:-:S03]  /*9ef80*/  LOP3.LUT R6, R14, 0x8, R4, 0xfe, !PT ;  /* 0x000000080e067812 */ /* 0x002fc600078efe04 */
[----:B------:R0:W-:Y:S01]  /*9ef90*/  STL [R1+0x24], R2 ;  /* 0x0000240201007387 */ /* 0x0001e20000100800 */
[----:B--2---:R-:W-:-:S03]  /*9efa0*/  LOP3.LUT R5, R14, 0xc, R4, 0xfe, !PT ;  /* 0x0000000c0e057812 */ /* 0x004fc600078efe04 */
        /* <DEDUP_REMOVED lines=48> */
[----:B------:R1:W-:Y:S01]  /*9f2b0*/  STL [R1+0xac], R6 ;  /* 0x0000ac0601007387 */ /* 0x0003e20000100800 */
[----:B------:R-:W-:-:S03]  /*9f2c0*/  LOP3.LUT R7, R14, 0x8c, R4, 0xfe, !PT ;  /* 0x0000008c0e077812 */ /* 0x000fc600078efe04 */
[----:B------:R2:W-:Y:S01]  /*9f2d0*/  STL [R1+0xb0], R5 ;  /* 0x0000b00501007387 */ /* 0x0005e20000100800 */
[C-C-:B0-----:R-:W-:Y:S02]  /*9f2e0*/  LOP3.LUT R2, R14.reuse, 0x74, R4.reuse, 0xfe, !PT ;  /* 0x000000740e027812 */ /* 0x141fe400078efe04 */
[----:B-1----:R-:W-:-:S03]  /*9f2f0*/  LOP3.LUT R6, R14, 0x78, R4, 0xfe, !PT ;  /* 0x000000780e067812 */ /* 0x002fc600078efe04 */
[----:B------:R-:W-:Y:S01]  /*9f300*/  STL [R1+0xb4], R2 ;  /* 0x0000b40201007387 */ /* 0x000fe20000100800 */
[----:B--2---:R-:W-:-:S03]  /*9f310*/  LOP3.LUT R5, R14, 0x80, R4, 0xfe, !PT ;  /* 0x000000800e057812 */ /* 0x004fc600078efe04 */
[----:B------:R0:W-:Y:S04]  /*9f320*/  STL [R1+0xb8], R6 ;  /* 0x0000b80601007387 */ /* 0x0001e80000100800 */
[----:B------:R1:W-:Y:S01]  /*9f330*/  STL [R1+0xc0], R5 ;  /* 0x0000c00501007387 */ /* 0x0003e20000100800 */
[----:B0-----:R-:W-:-:S03]  /*9f340*/  LOP3.LUT R6, R14, 0x90, R4, 0xfe, !PT ;  /* 0x000000900e067812 */ /* 0x001fc600078efe04 */
[----:B------:R0:W-:Y:S01]  /*9f350*/  STL [R1+0x190], R7 ;  /* 0x0001900701007387 */ /* 0x0001e20000100800 */
[----:B-1----:R-:W-:-:S03]  /*9f360*/  LOP3.LUT R5, R14, 0x94, R4, 0xfe, !PT ;  /* 0x000000940e057812 */ /* 0x002fc600078efe04 */
        /* <DEDUP_REMOVED lines=124> */
[----:B------:R-:W-:Y:S04]  /*9fb30*/  STL [R1+0x2c4], R7 ;  /* 0x0002c40701007387 */ /* 0x000fe80000100800 */
[----:B------:R-:W2:Y:S01]  /*9fb40*/  LDL.LU R11, [R1+0xa0] ;  /* 0x0000a000010b7983 */ /* 0x000ea20000300800 */
[----:B0-----:R-:W-:-:S03]  /*9fb50*/  LOP3.LUT R5, R14, 0x1a0, R4, 0xfe, !PT ;  /* 0x000001a00e057812 */ /* 0x001fc600078efe04 */
[----:B------:R-:W-:Y:S04]  /*9fb60*/  STL [R1+0x2c8], R6 ;  /* 0x0002c80601007387 */ /* 0x000fe80000100800 */
[----:B------:R-:W3:Y:S04]  /*9fb70*/  LDL.LU R17, [R1+0x4c] ;  /* 0x00004c0001117983 */ /* 0x000ee80000300800 */
[----:B------:R0:W-:Y:S04]  /*9fb80*/  STL [R1+0x2cc], R5 ;  /* 0x0002cc0501007387 */ /* 0x0001e80000100800 */
[----:B------:R-:W4:Y:S04]  /*9fb90*/  LDL.LU R10, [R1+0x48] ;  /* 0x00004800010a7983 */ /* 0x000f280000300800 */
[----:B------:R-:W5:Y:S01]  /*9fba0*/  LDL.LU R24, [R1+0x44] ;  /* 0x0000440001187983 */ /* 0x000f620000300800 */
[----:B0-----:R-:W-:-:S02]  /*9fbb0*/  LOP3.LUT R5, R14, 0x1a4, R4, 0xfe, !PT ;  /* 0x000001a40e057812 */ /* 0x001fc400078efe04 */
[C-C-:B------:R-:W-:Y:S02]  /*9fbc0*/  LOP3.LUT R7, R14.reuse, 0x1a8, R4.reuse, 0xfe, !PT ;  /* 0x000001a80e077812 */ /* 0x140fe400078efe04 */
[C-C-:B------:R-:W-:Y:S01]  /*9fbd0*/  LOP3.LUT R6, R14.reuse, 0x1ac, R4.reuse, 0xfe, !PT ;  /* 0x000001ac0e067812 */ /* 0x140fe200078efe04 */
        /* <DEDUP_REMOVED lines=25> */
[----:B------:R1:W-:Y:S04]  /*9fd70*/  STL [R1+0x304], R7 ;  /* 0x0003040701007387 */ /* 0x0003e80000100800 */
[----:B------:R-:W2:Y:S01]  /*9fd80*/  LDL.LU R8, [R1+0x88] ;  /* 0x0000880001087983 */ /* 0x000ea20000300800 */
[----:B0-----:R-:W-:-:S03]  /*9fd90*/  LOP3.LUT R5, R14, 0x1e4, R4, 0xfe, !PT ;  /* 0x000001e40e057812 */ /* 0x001fc600078efe04 */
[----:B------:R0:W-:Y:S04]  /*9fda0*/  STL [R1+0x308], R6 ;  /* 0x0003080601007387 */ /* 0x0001e80000100800 */
[----:B------:R-:W2:Y:S04]  /*9fdb0*/  LDL.LU R18, [R1+0xe4] ;  /* 0x0000e40001127983 */ /* 0x000ea80000300800 */
[----:B------:R0:W-:Y:S01]  /*9fdc0*/  STL [R1+0x30c], R5 ;  /* 0x00030c0501007387 */ /* 0x0001e20000100800 */
[C-C-:B-1----:R-:W-:Y:S02]  /*9fdd0*/  LOP3.LUT R7, R14.reuse, 0x1ec, R4.reuse, 0xfe, !PT ;  /* 0x000001ec0e077812 */ /* 0x142fe400078efe04 */
[C-C-:B0-----:R-:W-:Y:S01]  /*9fde0*/  LOP3.LUT R6, R14.reuse, 0x1f0, R4.reuse, 0xfe, !PT ;  /* 0x000001f00e067812 */ /* 0x141fe200078efe04 */
[----:B------:R-:W2:Y:S01]  /*9fdf0*/  LDL.LU R12, [R1+0xec] ;  /* 0x0000ec00010c7983 */ /* 0x000ea20000300800 */
[----:B------:R-:W-:-:S02]  /*9fe00*/  LOP3.LUT R5, R14, 0x1e8, R4, 0xfe, !PT ;  /* 0x000001e80e057812 */ /* 0x000fc400078efe04 */
[C-C-:B------:R-:W-:Y:S02]  /*9fe10*/  LOP3.LUT R2, R14.reuse, 0x84, R4.reuse, 0xfe, !PT ;  /* 0x000000840e027812 */ /* 0x140fe400078efe04 */
[C-C-:B------:R-:W-:Y:S01]  /*9fe20*/  LOP3.LUT R23, R14.reuse, 0x88, R4.reuse, 0xfe, !PT ;  /* 0x000000880e177812 */ /* 0x140fe200078efe04 */
[----:B------:R0:W-:Y:S04]  /*9fe30*/  STL [R1+0x310], R5 ;  /* 0x0003100501007387 */ /* 0x0001e80000100800 */
[----:B------:R-:W-:Y:S01]  /*9fe40*/  STL [R1+0x314], R7 ;  /* 0x0003140701007387 */ /* 0x000fe20000100800 */
[C-C-:B0-----:R-:W-:Y:S02]  /*9fe50*/  LOP3.LUT R5, R14.reuse, 0x1f4, R4.reuse, 0xfe, !PT ;  /* 0x000001f40e057812 */ /* 0x141fe400078efe04 */
[----:B------:R-:W-:Y:S01]  /*9fe60*/  LOP3.LUT R4, R14, 0x1f8, R4, 0xfe, !PT ;  /* 0x000001f80e047812 */ /* 0x000fe200078efe04 */
[----:B------:R-:W-:Y:S01]  /*9fe70*/  STL [R1+0x318], R6 ;  /* 0x0003180601007387 */ /* 0x000fe20000100800 */
[----:B------:R-:W-:-:S03]  /*9fe80*/  SHF.R.U32.HI R21, RZ, 0x8, R27 ;  /* 0x00000008ff157819 */ /* 0x000fc6000001161b */
[----:B------:R-:W-:Y:S04]  /*9fe90*/  STL [R1+0x31c], R5 ;  /* 0x00031c0501007387 */ /* 0x000fe80000100800 */
[----:B------:R4:W-:Y:S02]  /*9fea0*/  STL [R1+0x2b0], R4 ;  /* 0x0002b00401007387 */ /* 0x0009e40000100800 */
[----:B----4-:R-:W-:Y:S02]  /*9feb0*/  SHF.R.U32.HI R4, RZ, 0x8, R10 ;  /* 0x00000008ff047819 */ /* 0x010fe4000001160a */
[----:B------:R-:W4:Y:S04]  /*9fec0*/  LDL.LU R10, [R1+0x104] ;  /* 0x00010400010a7983 */ /* 0x000f280000300800 */
[----:B------:R-:W4:Y:S04]  /*9fed0*/  LDL.LU R27, [R1+0x6c] ;  /* 0x00006c00011b7983 */ /* 0x000f280000300800 */
[----:B------:R-:W4:Y:S01]  /*9fee0*/  LDL.LU R7, [R1+0x90] ;  /* 0x0000900001077983 */ /* 0x000f220000300800 */
[----:B-----5:R-:W-:-:S03]  /*9fef0*/  SHF.R.U32.HI R5, RZ, 0x8, R24 ;  /* 0x00000008ff057819 */ /* 0x020fc60000011618 */
[----:B------:R-:W5:Y:S01]  /*9ff00*/  LDL.LU R24, [R1+0x7c] ;  /* 0x00007c0001187983 */ /* 0x000f620000300800 */
[----:B------:R-:W-:Y:S02]  /*9ff10*/  SHF.R.U32.HI R19, RZ, 0x8, R26 ;  /* 0x00000008ff137819 */ /* 0x000fe4000001161a */
[----:B------:R-:W0:Y:S01]  /*9ff20*/  S2R R26, SR_TID.X ;  /* 0x00000000001a7919 */ /* 0x000e220000002100 */
[----:B------:R-:W-:Y:S02]  /*9ff30*/  SHF.R.U32.HI R3, RZ, 0x8, R28 ;  /* 0x00000008ff037819 */ /* 0x000fe4000001161c */
[----:B------:R-:W-:Y:S01]  /*9ff40*/  LOP3.LUT R21, R21, 0xffff, RZ, 0xc0, !PT ;  /* 0x0000ffff15157812 */ /* 0x000fe200078ec0ff */
[----:B------:R-:W5:Y:S01]  /*9ff50*/  LDL.LU R28, [R1+0xdc] ;  /* 0x0000dc00011c7983 */ /* 0x000f620000300800 */
[----:B------:R-:W-:-:S04]  /*9ff60*/  LOP3.LUT R3, R3, 0xffff, RZ, 0xc0, !PT ;  /* 0x0000ffff03037812 */ /* 0x000fc800078ec0ff */
[----:B------:R-:W-:Y:S02]  /*9ff70*/  PRMT R21, R3, 0x3340, R21 ;  /* 0x0000334003157816 */ /* 0x000fe40000000015 */
[----:B---3--:R-:W-:Y:S02]  /*9ff80*/  SHF.R.U32.HI R3, RZ, 0x8, R17 ;  /* 0x00000008ff037819 */ /* 0x008fe40000011611 */
[----:B------:R-:W-:Y:S02]  /*9ff90*/  SHF.R.U32.HI R0, RZ, 0x8, R15 ;  /* 0x00000008ff007819 */ /* 0x000fe4000001160f */
[----:B------:R-:W-:Y:S02]  /*9ffa0*/  SHF.R.U32.HI R20, RZ, 0x8, R16 ;  /* 0x00000008ff147819 */ /* 0x000fe40000011610 */
[----:B------:R-:W-:Y:S02]  /*9ffb0*/  LOP3.LUT R4, R4, 0xffff, RZ, 0xc0, !PT ;  /* 0x0000ffff04047812 */ /* 0x000fe400078ec0ff */
[----:B------:R-:W-:-:S02]  /*9ffc0*/  LOP3.LUT R3, R3, 0xffff, RZ, 0xc0, !PT ;  /* 0x0000ffff03037812 */ /* 0x000fc400078ec0ff */
[----:B------:R-:W-:Y:S02]  /*9ffd0*/  LOP3.LUT R20, R20, 0xffff, RZ, 0xc0, !PT ;  /* 0x0000ffff14147812 */ /* 0x000fe400078ec0ff */
[----:B------:R-:W-:Y:S02]  /*9ffe0*/  LOP3.LUT R0, R0, 0xffff, RZ, 0xc0, !PT ;  /* 0x0000ffff00007812 */ /* 0x000fe400078ec0ff */
[----:B------:R-:W-:Y:S02]  /*9fff0*/  PRMT R16, R3, 0x3340, R4 ;  /* 0x0000334003107816 */ /* 0x000fe40000000004 */
[----:B------:R-:W-:Y:S02]  /*a0000*/  PRMT R20, R0, 0x3340, R20 ;  /* 0x0000334000147816 */ /* 0x000fe40000000014 */
[----:B------:R-:W-:Y:S02]  /*a0010*/  SHF.R.U32.HI R25, RZ, 0x8, R25 ;  /* 0x00000008ff197819 */ /* 0x000fe40000011619 */
[----:B------:R-:W-:-:S02]  /*a0020*/  SHF.R.U32.HI R13, RZ, 0x8, R13 ;  /* 0x00000008ff0d7819 */ /* 0x000fc4000001160d */
[----:B--2---:R-:W-:Y:S01]  /*a0030*/  SHF.R.U32.HI R0, RZ, 0x8, R11 ;  /* 0x00000008ff007819 */ /* 0x004fe2000001160b */
[----:B0-----:R-:W-:Y:S01]  /*a0040*/  IMAD.SHL.U32 R4, R26, 0x4, RZ ;  /* 0x000000041a047824 */ /* 0x001fe200078e00ff */
[----:B------:R-:W-:Y:S02]  /*a0050*/  LOP3.LUT R13, R13, 0xffff, RZ, 0xc0, !PT ;  /* 0x0000ffff0d0d7812 */ /* 0x000fe400078ec0ff */
[----:B------:R-:W-:Y:S02]  /*a0060*/  LOP3.LUT R15, R25, 0xffff, RZ, 0xc0, !PT ;  /* 0x0000ffff190f7812 */ /* 0x000fe400078ec0ff */
[----:B------:R-:W-:Y:S02]  /*a0070*/  LOP3.LUT R0, R0, 0xffff, RZ, 0xc0, !PT ;  /* 0x0000ffff00007812 */ /* 0x000fe400078ec0ff */
[----:B------:R-:W-:Y:S02]  /*a0080*/  PRMT R15, R15, 0x3340, R13 ;  /* 0x000033400f0f7816 */ /* 0x000fe4000000000d */
[----:B------:R-:W-:-:S02]  /*a0090*/  LOP3.LUT R4, R9, 0x70, R4, 0x78, !PT ;  /* 0x0000007009047812 */ /* 0x000fc400078e7804 */
[----:B------:R-:W-:Y:S02]  /*a00a0*/  PRMT R17, R0, 0x3340, R1 ;  /* 0x0000334000117816 */ /* 0x000fe40000000001 */
[----:B------:R-:W-:-:S04]  /*a00b0*/  SHF.R.U32.HI R14, RZ, 0x8, R18 ;  /* 0x00000008ff0e7819 */ /* 0x000fc80000011612 */
[----:B------:R-:W-:Y:S02]  /*a00c0*/  LOP3.LUT R14, R14, 0xffff, RZ, 0xc0, !PT ;  /* 0x0000ffff0e0e7812 */ /* 0x000fe400078ec0ff */
[----:B------:R-:W-:Y:S02]  /*a00d0*/  SHF.R.U32.HI R3, RZ, 0x8, R12 ;  /* 0x00000008ff037819 */ /* 0x000fe4000001160c */
[----:B------:R-:W-:Y:S01]  /*a00e0*/  SHF.R.U32.HI R0, RZ, 0x8, R8 ;  /* 0x00000008ff007819 */ /* 0x000fe20000011608 */
[----:B------:R-:W2:Y:S01]  /*a00f0*/  LDL.LU R12, [R1+0xd8] ;  /* 0x0000d800010c7983 */ /* 0x000ea20000300800 */
[----:B------:R-:W-:-:S03]  /*a0100*/  LOP3.LUT R3, R3, 0xffff, RZ, 0xc0, !PT ;  /* 0x0000ffff03037812 */ /* 0x000fc600078ec0ff */
[----:B------:R-:W3:Y:S01]  /*a0110*/  LDL.LU R8, [R1+0xd4] ;  /* 0x0000d40001087983 */ /* 0x000ee20000300800 */
[----:B------:R-:W-:-:S03]  /*a0120*/  PRMT R14, R3, 0x3340, R14 ;  /* 0x00003340030e7816 */ /* 0x000fc6000000000e */
[----:B------:R-:W3:Y:S04]  /*a0130*/  LDL.LU R18, [R1+0xcc] ;  /* 0x0000cc0001127983 */ /* 0x000ee80000300800 */
[----:B------:R3:W-:Y:S01]  /*a0140*/  STL [R1+0x44], R4 ;  /* 0x0000440401007387 */ /* 0x0007e20000100800 */
[----:B----4-:R-:W-:Y:S02]  /*a0150*/  SHF.R.U32.HI R13, RZ, 0x8, R27 ;  /* 0x00000008ff0d7819 */ /* 0x010fe4000001161b */
[----:B------:R-:W-:Y:S02]  /*a0160*/  SHF.R.U32.HI R3, RZ, 0x8, R7 ;  /* 0x00000008ff037819 */ /* 0x000fe40000011607 */
[----:B------:R-:W-:Y:S01]  /*a0170*/  LOP3.LUT R13, R13, 0xffff, RZ, 0xc0, !PT ;  /* 0x0000ffff0d0d7812 */ /* 0x000fe200078ec0ff */
[----:B------:R-:W4:Y:S01]  /*a0180*/  LDL.LU R7, [R1+0x100] ;  /* 0x0001000001077983 */ /* 0x000f220000300800 */
[----:B------:R-:W-:-:S02]  /*a0190*/  LOP3.LUT R3, R3, 0xffff, RZ, 0xc0, !PT ;  /* 0x0000ffff03037812 */ /* 0x000fc400078ec0ff */
[----:B-----5:R-:W-:Y:S01]  /*a01a0*/  SHF.R.U32.HI R9, RZ, 0x8, R24 ;  /* 0x00000008ff097819 */ /* 0x020fe20000011618 */
[----:B------:R-:W5:Y:S01]  /*a01b0*/  LDL.LU R26, [R1+0xf4] ;  /* 0x0000f400011a7983 */ /* 0x000f620000300800 */
[----:B------:R-:W-:-:S03]  /*a01c0*/  PRMT R13, R3, 0x3340, R13 ;  /* 0x00003340030d7816 */ /* 0x000fc6000000000d */
[----:B------:R-:W4:Y:S04]  /*a01d0*/  LDL.LU R27, [R1+0x110] ;  /* 0x00011000011b7983 */ /* 0x000f280000300800 */
[----:B------:R-:W4:Y:S04]  /*a01e0*/  LDL.LU R24, [R1+0xfc] ;  /* 0x0000fc0001187983 */ /* 0x000f280000300800 */
[----:B------:R-:W4:Y:S01]  /*a01f0*/  LDL.LU R3, [R1+0xc8] ;  /* 0x0000c80001037983 */ /* 0x000f220000300800 */
[----:B------:R-:W-:-:S04]  /*a0200*/  LOP3.LUT R5, R5, 0xffff, RZ, 0xc0, !PT ;  /* 0x0000ffff05057812 */ /* 0x000fc800078ec0ff */
[----:B------:R-:W-:Y:S02]  /*a0210*/  PRMT R11, R5, 0x3340, R1 ;  /* 0x00003340050b7816 */ /* 0x000fe40000000001 */
[----:B------:R-:W-:-:S04]  /*a0220*/  SHF.R.U32.HI R5, RZ, 0x8, R28 ;  /* 0x00000008ff057819 */ /* 0x000fc8000001161c */
[----:B------:R-:W-:Y:S02]  /*a0230*/  LOP3.LUT R5, R5, 0xffff, RZ, 0xc0, !PT ;  /* 0x0000ffff05057812 */ /* 0x000fe400078ec0ff */
[----:B--2---:R-:W-:Y:S02]  /*a0240*/  SHF.R.U32.HI R12, RZ, 0x8, R12 ;  /* 0x00000008ff0c7819 */ /* 0x004fe4000001160c */
[----:B---3--:R-:W-:Y:S02]  /*a0250*/  SHF.R.U32.HI R4, RZ, 0x8, R18 ;  /* 0x00000008ff047819 */ /* 0x008fe40000011612 */
[----:B------:R-:W-:Y:S01]  /*a0260*/  LOP3.LUT R12, R12, 0xffff, RZ, 0xc0, !PT ;  /* 0x0000ffff0c0c7812 */ /* 0x000fe200078ec0ff */
[----:B------:R-:W2:Y:S01]  /*a0270*/  LDL.LU R18, [R1+0x1c] ;  /* 0x00001c0001127983 */ /* 0x000ea20000300800 */
[----:B------:R-:W-:Y:S02]  /*a0280*/  LOP3.LUT R4, R4, 0xffff, RZ, 0xc0, !PT ;  /* 0x0000ffff04047812 */ /* 0x000fe400078ec0ff */
[----:B------:R-:W-:Y:S01]  /*a0290*/  PRMT R12, R5, 0x3340, R12 ;  /* 0x00003340050c7816 */ /* 0x000fe2000000000c */
[----:B------:R-:W3:Y:S04]  /*a02a0*/  LDL.LU R6, [R1+0x18] ;  /* 0x0000180001067983 */ /* 0x000ee80000300800 */
[----:B------:R-:W3:Y:S04]  /*a02b0*/  LDL.LU R25, [R1+0x14] ;  /* 0x0000140001197983 */ /* 0x000ee80000300800 */
[----:B------:R-:W3:Y:S01]  /*a02c0*/  LDL.LU R28, [R1+0x8] ;  /* 0x00000800011c7983 */ /* 0x000ee20000300800 */
[----:B----4-:R-:W-:-:S04]  /*a02d0*/  SHF.R.U32.HI R3, RZ, 0x8, R3 ;  /* 0x00000008ff037819 */ /* 0x010fc80000011603 */
[----:B------:R-:W-:Y:S02]  /*a02e0*/  LOP3.LUT R3, R3, 0xffff, RZ, 0xc0, !PT ;  /* 0x0000ffff03037812 */ /* 0x000fe400078ec0ff */
[----:B------:R-:W-:Y:S02]  /*a02f0*/  SHF.R.U32.HI R5, RZ, 0x8, R27 ;  /* 0x00000008ff057819 */ /* 0x000fe4000001161b */
[----:B------:R-:W-:Y:S02]  /*a0300*/  PRMT R3, R4, 0x3340, R3 ;  /* 0x0000334004037816 */ /* 0x000fe40000000003 */
[----:B-----5:R-:W-:Y:S02]  /*a0310*/  SHF.R.U32.HI R4, RZ, 0x8, R26 ;  /* 0x00000008ff047819 */ /* 0x020fe4000001161a */
[----:B------:R-:W-:Y:S01]  /*a0320*/  LOP3.LUT R5, R5, 0xffff, RZ, 0xc0, !PT ;  /* 0x0000ffff05057812 */ /* 0x000fe200078ec0ff */
[----:B------:R-:W4:Y:S01]  /*a0330*/  LDL.LU R26, [R1+0xf8] ;  /* 0x0000f800011a7983 */ /* 0x000f220000300800 */
[----:B------:R-:W-:-:S03]  /*a0340*/  LOP3.LUT R4, R4, 0xffff, RZ, 0xc0, !PT ;  /* 0x0000ffff04047812 */ /* 0x000fc600078ec0ff */
[----:B------:R-:W5:Y:S01]  /*a0350*/  LDL.LU R27, [R1+0x108] ;  /* 0x00010800011b7983 */ /* 0x000f620000300800 */
[----:B------:R-:W-:-:S03]  /*a0360*/  PRMT R5, R5, 0x3340, R4 ;  /* 0x0000334005057816 */ /* 0x000fc60000000004 */
[----:B------:R-:W4:Y:S04]  /*a0370*/  LDL.LU R4, [R1+0x10] ;  /* 0x0000100001047983 */ /* 0x000f280000300800 */
[----:B------:R4:W-:Y:S01]  /*a0380*/  STL [R1], R5 ;  /* 0x0000000501007387 */ /* 0x0009e20000100800 */
[----:B--2---:R-:W-:Y:S02]  /*a0390*/  SHF.R.U32.HI R18, RZ, 0x8, R18 ;  /* 0x00000008ff127819 */ /* 0x004fe40000011612 */
[----:B---3--:R-:W-:Y:S02]  /*a03a0*/  SHF.R.U32.HI R6, RZ, 0x8, R6 ;  /* 0x00000008ff067819 */ /* 0x008fe40000011606 */
[----:B------:R-:W-:Y:S02]  /*a03b0*/  LOP3.LUT R18, R18, 0xffff, RZ, 0xc0, !PT ;  /* 0x0000ffff12127812 */ /* 0x000fe400078ec0ff */
[----:B------:R-:W-:-:S02]  /*a03c0*/  SHF.R.U32.HI R25, RZ, 0x8, R25 ;  /* 0x00000008ff197819 */ /* 0x000fc40000011619 */
[----:B------:R-:W-:Y:S02]  /*a03d0*/  LOP3.LUT R6, R6, 0xffff, RZ, 0xc0, !PT ;  /* 0x0000ffff06067812 */ /* 0x000fe400078ec0ff */
[----:B------:R-:W-:Y:S02]  /*a03e0*/  LOP3.LUT R25, R25, 0xffff, RZ, 0xc0, !PT ;  /* 0x0000ffff19197812 */ /* 0x000fe400078ec0ff */
[----:B------:R-:W-:Y:S02]  /*a03f0*/  PRMT R6, R18, 0x3340, R6 ;  /* 0x0000334012067816 */ /* 0x000fe40000000006 */
[----:B------:R-:W-:Y:S02]  /*a0400*/  PRMT R25, R25, 0x3340, R1 ;  /* 0x0000334019197816 */ /* 0x000fe40000000001 */
[----:B----4-:R-:W-:Y:S02]  /*a0410*/  SHF.R.U32.HI R5, RZ, 0x8, R4 ;  /* 0x00000008ff057819 */ /* 0x010fe40000011604 */
[----:B------:R-:W-:-:S02]  /*a0420*/  SHF.R.U32.HI R4, RZ, 0x8, R28 ;  /* 0x00000008ff047819 */ /* 0x000fc4000001161c */
[----:B------:R-:W-:Y:S01]  /*a0430*/  LOP3.LUT R5, R5, 0xffff, RZ, 0xc0, !PT ;  /* 0x0000ffff05057812 */ /* 0x000fe200078ec0ff */
[----:B------:R-:W2:Y:S01]  /*a0440*/  LDL.LU R28, [R1+0x138] ;  /* 0x00013800011c7983 */ /* 0x000ea20000300800 */
[----:B------:R-:W-:-:S03]  /*a0450*/  LOP3.LUT R4, R4, 0xffff, RZ, 0xc0, !PT ;  /* 0x0000ffff04047812 */ /* 0x000fc600078ec0ff */
[----:B------:R-:W3:Y:S01]  /*a0460*/  LDL.LU R18, [R1+0x134] ;  /* 0x0001340001127983 */ /* 0x000ee20000300800 */
[----:B------:R-:W-:-:S03]  /*a0470*/  PRMT R5, R5, 0x3340, R4 ;  /* 0x0000334005057816 */ /* 0x000fc60000000004 */
[----:B------:R0:W-:Y:S01]  /*a0480*/  STL [R1+0x10], R6 ;  /* 0x0000100601007387 */ /* 0x0001e20000100800 */
[----:B------:R-:W-:-:S03]  /*a0490*/  SHF.R.U32.HI R26, RZ, 0x8, R26 ;  /* 0x00000008ff1a7819 */ /* 0x000fc6000001161a */
[----:B0-----:R-:W4:Y:S04]  /*a04a0*/  LDL.LU R6, [R1+0xc] ;  /* 0x00000c0001067983 */ /* 0x001f280000300800 */
[----:B------:R0:W-:Y:S01]  /*a04b0*/  STL [R1+0x33d4], R25 ;  /* 0x0033d41901007387 */ /* 0x0001e20000100800 */
[----:B------:R-:W-:-:S03]  /*a04c0*/  LOP3.LUT R26, R26, 0xffff, RZ, 0xc0, !PT ;  /* 0x0000ffff1a1a7812 */ /* 0x000fc600078ec0ff */
[----:B0-----:R-:W4:Y:S04]  /*a04d0*/  LDL.LU R25, [R1+0x4] ;  /* 0x0000040001197983 */ /* 0x001f280000300800 */
[----:B------:R-:W4:Y:S04]  /*a04e0*/  LDL.LU R4, [R1+0xf0] ;  /* 0x0000f00001047983 */ /* 0x000f280000300800 */
[----:B------:R0:W-:Y:S01]  /*a04f0*/  STL [R1+0x18], R5 ;  /* 0x0000180501007387 */ /* 0x0001e20000100800 */
[----:B------:R-:W-:-:S03]  /*a0500*/  PRMT R26, R26, 0x3340, R1 ;  /* 0x000033401a1a7816 */ /* 0x000fc60000000001 */
[----:B0-----:R-:W4:Y:S04]  /*a0510*/  LDL.LU R5, [R1+0x10c] ;  /* 0x00010c0001057983 */ /* 0x001f280000300800 */
[----:B------:R0:W-:Y:S04]  /*a0520*/  STL [R1+0x33d0], R26 ;  /* 0x0033d01a01007387 */ /* 0x0001e80000100800 */
[----:B0-----:R-:W4:Y:S01]  /*a0530*/  LDL.LU R26, [R1+0x130] ;  /* 0x00013000011a7983 */ /* 0x001f220000300800 */
[----:B-----5:R-:W-:-:S04]  /*a0540*/  SHF.R.U32.HI R27, RZ, 0x8, R27 ;  /* 0x00000008ff1b7819 */ /* 0x020fc8000001161b */
[----:B------:R-:W-:-:S04]  /*a0550*/  LOP3.LUT R27, R27, 0xffff, RZ, 0xc0, !PT ;  /* 0x0000ffff1b1b7812 */ /* 0x000fc800078ec0ff */
[----:B------:R-:W-:-:S05]  /*a0560*/  PRMT R27, R27, 0x3340, R1 ;  /* 0x000033401b1b7816 */ /* 0x000fca0000000001 */
[----:B------:R0:W-:Y:S01]  /*a0570*/  STL [R1+0x33cc], R27 ;  /* 0x0033cc1b01007387 */ /* 0x0001e20000100800 */
[----:B--2---:R-:W-:Y:S02]  /*a0580*/  SHF.R.U32.HI R28, RZ, 0x8, R28 ;  /* 0x00000008ff1c7819 */ /* 0x004fe4000001161c */
[----:B---3--:R-:W-:Y:S02]  /*a0590*/  SHF.R.U32.HI R18, RZ, 0x8, R18 ;  /* 0x00000008ff127819 */ /* 0x008fe40000011612 */
[----:B------:R-:W-:Y:S02]  /*a05a0*/  LOP3.LUT R28, R28, 0xffff, RZ, 0xc0, !PT ;  /* 0x0000ffff1c1c7812 */ /* 0x000fe400078ec0ff */
[----:B------:R-:W-:-:S04]  /*a05b0*/  LOP3.LUT R18, R18, 0xffff, RZ, 0xc0, !PT ;  /* 0x0000ffff12127812 */ /* 0x000fc800078ec0ff */
[----:B------:R-:W-:Y:S02]  /*a05c0*/  PRMT R28, R28, 0x3340, R18 ;  /* 0x000033401c1c7816 */ /* 0x000fe40000000012 */
[----:B----4-:R-:W-:-:S04]  /*a05d0*/  SHF.R.U32.HI R4, RZ, 0x8, R4 ;  /* 0x00000008ff047819 */ /* 0x010fc80000011604 */
[----:B------:R-:W-:Y:S02]  /*a05e0*/  LOP3.LUT R4, R4, 0xffff, RZ, 0xc0, !PT ;  /* 0x0000ffff04047812 */ /* 0x000fe400078ec0ff */
[----:B------:R-:W-:-:S04]  /*a05f0*/  SHF.R.U32.HI R5, RZ, 0x8, R5 ;  /* 0x00000008ff057819 */ /* 0x000fc80000011605 */
[----:B------:R-:W-:-:S04]  /*a0600*/  LOP3.LUT R5, R5, 0xffff, RZ, 0xc0, !PT ;  /* 0x0000ffff05057812 */ /* 0x000fc800078ec0ff */
[----:B------:R-:W-:-:S05]  /*a0610*/  PRMT R4, R5, 0x3340, R4 ;  /* 0x0000334005047816 */ /* 0x000fca0000000004 */
[----:B------:R1:W-:Y:S01]  /*a0620*/  STL [R1+0x1c], R4 ;  /* 0x00001c0401007387 */ /* 0x0003e20000100800 */
[----:B------:R-:W-:-:S03]  /*a0630*/  SHF.R.U32.HI R5, RZ, 0x8, R25 ;  /* 0x00000008ff057819 */ /* 0x000fc60000011619 */
[----:B0-----:R-:W2:Y:S01]  /*a0640*/  LDL.LU R27, [R1+0x124] ;  /* 0x00012400011b7983 */ /* 0x001ea20000300800 */
[----:B-1----:R-:W-:-:S03]  /*a0650*/  SHF.R.U32.HI R4, RZ, 0x8, R26 ;  /* 0x00000008ff047819 */ /* 0x002fc6000001161a */
[----:B------:R-:W3:Y:S01]  /*a0660*/  LDL.LU R26, [R1+0x12c] ;  /* 0x00012c00011a7983 */ /* 0x000ee20000300800 */
[----:B------:R-:W-:-:S03]  /*a0670*/  LOP3.LUT R4, R4, 0xffff, RZ, 0xc0, !PT ;  /* 0x0000ffff04047812 */ /* 0x000fc600078ec0ff */
[----:B------:R-:W4:Y:S01]  /*a0680*/  LDL.LU R25, [R1+0x128] ;  /* 0x0001280001197983 */ /* 0x000f220000300800 */
[----:B------:R-:W-:-:S03]  /*a0690*/  PRMT R4, R4, 0x3340, R1 ;  /* 0x0000334004047816 */ /* 0x000fc60000000001 */
[----:B------:R-:W5:Y:S04]  /*a06a0*/  LDL.LU R18, [R1+0x118] ;  /* 0x0001180001127983 */ /* 0x000f680000300800 */
[----:B------:R0:W-:Y:S04]  /*a06b0*/  STL [R1+0x8], R28 ;  /* 0x0000081c01007387 */ /* 0x0001e80000100800 */
[----:B0-----:R-:W2:Y:S04]  /*a06c0*/  LDL.LU R28, [R1+0x120] ;  /* 0x00012000011c7983 */ /* 0x001ea80000300800 */
[----:B------:R0:W-:Y:S04]  /*a06d0*/  STL [R1+0x33c8], R4 ;  /* 0x0033c80401007387 */ /* 0x0001e80000100800 */
[----:B0-----:R-:W2:Y:S01]  /*a06e0*/  LDL.LU R4, [R1+0x114] ;  /* 0x0001140001047983 */ /* 0x001ea20000300800 */
[----:B------:R-:W-:-:S02]  /*a06f0*/  SHF.R.U32.HI R6, RZ, 0x8, R6 ;  /* 0x00000008ff067819 */ /* 0x000fc40000011606 */
[----:B------:R-:W-:Y:S02]  /*a0700*/  LOP3.LUT R5, R5, 0xffff, RZ, 0xc0, !PT ;  /* 0x0000ffff05057812 */ /* 0x000fe400078ec0ff */
[----:B------:R-:W-:-:S04]  /*a0710*/  LOP3.LUT R6, R6, 0xffff, RZ, 0xc0, !PT ;  /* 0x0000ffff06067812 */ /* 0x000fc800078ec0ff */
[----:B------:R-:W-:-:S05]  /*a0720*/  PRMT R6, R6, 0x3340, R5 ;  /* 0x0000334006067816 */ /* 0x000fca0000000005 */
[----:B------:R2:W-:Y:S02]  /*a0730*/  STL [R1+0xc], R6 ;  /* 0x00000c0601007387 */ /* 0x0005e40000100800 */
[----:B--2---:R-:W-:Y:S02]  /*a0740*/  SHF.R.U32.HI R6, RZ, 0x8, R4 ;  /* 0x00000008ff067819 */ /* 0x004fe40000011604 */
[----:B------:R-:W2:Y:S01]  /*a0750*/  LDL R4, [R1+0x33a4] ;  /* 0x0033a40001047983 */ /* 0x000ea20000100800 */
[----:B-----5:R-:W-:Y:S02]  /*a0760*/  SHF.R.U32.HI R5, RZ, 0x8, R18 ;  /* 0x00000008ff057819 */ /* 0x020fe40000011612 */
[----:B------:R-:W-:Y:S02]  /*a0770*/  SHF.R.U32.HI R18, RZ, 0x8, R29 ;  /* 0x00000008ff127819 */ /* 0x000fe4000001161d */
[----:B------:R-:W-:Y:S02]  /*a0780*/  LOP3.LUT R5, R5, 0xffff, RZ, 0xc0, !PT ;  /* 0x0000ffff05057812 */ /* 0x000fe400078ec0ff */
[----:B------:R-:W-:-:S02]  /*a0790*/  SHF.R.U32.HI R28, RZ, 0x8, R28 ;  /* 0x00000008ff1c7819 */ /* 0x000fc4000001161c */
[----:B------:R-:W-:Y:S02]  /*a07a0*/  PRMT R5, R5, 0x3340, R1 ;  /* 0x0000334005057816 */ /* 0x000fe40000000001 */
[----:B------:R-:W-:Y:S02]  /*a07b0*/  LOP3.LUT R18, R18, 0xffff, RZ, 0xc0, !PT ;  /* 0x0000ffff12127812 */ /* 0x000fe400078ec0ff */
[----:B------:R-:W-:Y:S01]  /*a07c0*/  LOP3.LUT R28, R28, 0xffff, RZ, 0xc0, !PT ;  /* 0x0000ffff1c1c7812 */ /* 0x000fe200078ec0ff */
[----:B------:R0:W-:Y:S03]  /*a07d0*/  STL [R1+0x33c4], R5 ;  /* 0x0033c40501007387 */ /* 0x0001e60000100800 */
[----:B0-----:R-:W-:Y:S02]  /*a07e0*/  PRMT R5, R28, 0x3340, R18 ;  /* 0x000033401c057816 */ /* 0x001fe40000000012 */
[----:B----4-:R-:W-:-:S02]  /*a07f0*/  SHF.R.U32.HI R28, RZ, 0x8, R25 ;  /* 0x00000008ff1c7819 */ /* 0x010fc40000011619 */
[----:B------:R-:W0:Y:S01]  /*a0800*/  S2R R25, SR_TID.X ;  /* 0x0000000000197919 */ /* 0x000e220000002100 */
[----:B------:R-:W-:-:S04]  /*a0810*/  LOP3.LUT R6, R6, 0xffff, RZ, 0xc0, !PT ;  /* 0x0000ffff06067812 */ /* 0x000fc800078ec0ff */
[----:B------:R-:W-:Y:S01]  /*a0820*/  PRMT R6, R6, 0x3340, R1 ;  /* 0x0000334006067816 */ /* 0x000fe20000000001 */
[----:B------:R-:W-:Y:S01]  /*a0830*/  STL [R1+0x4], R5 ;  /* 0x0000040501007387 */ /* 0x000fe20000100800 */
[----:B------:R-:W-:Y:S02]  /*a0840*/  SHF.R.U32.HI R18, RZ, 0x8, R27 ;  /* 0x00000008ff127819 */ /* 0x000fe4000001161b */
[----:B---3--:R-:W-:Y:S01]  /*a0850*/  SHF.R.U32.HI R29, RZ, 0x8, R26 ;  /* 0x00000008ff1d7819 */ /* 0x008fe2000001161a */
[----:B------:R1:W-:Y:S01]  /*a0860*/  STL [R1+0x33c0], R6 ;  /* 0x0033c00601007387 */ /* 0x0003e20000100800 */
[----:B------:R-:W-:Y:S02]  /*a0870*/  LOP3.LUT R18, R18, 0xffff, RZ, 0xc0, !PT ;  /* 0x0000ffff12127812 */ /* 0x000fe400078ec0ff */
[----:B------:R-:W-:Y:S02]  /*a0880*/  LOP3.LUT R29, R29, 0xffff, RZ, 0xc0, !PT ;  /* 0x0000ffff1d1d7812 */ /* 0x000fe400078ec0ff */
[----:B------:R-:W-:Y:S01]  /*a0890*/  LOP3.LUT R28, R28, 0xffff, RZ, 0xc0, !PT ;  /* 0x0000ffff1c1c7812 */ /* 0x000fe200078ec0ff */
[----:B-1----:R-:W3:Y:S01]  /*a08a0*/  LDL.LU R6, [R1+0x44] ;  /* 0x0000440001067983 */ /* 0x002ee20000300800 */
[----:B--2---:R-:W-:Y:S01]  /*a08b0*/  ISETP.GE.AND P0, PT, R4, UR6, PT ;  /* 0x0000000604007c0c */ /* 0x004fe2000bf06270 */
[----:B------:R-:W1:Y:S01]  /*a08c0*/  S2R R27, SR_CgaCtaId ;  /* 0x00000000001b7919 */ /* 0x000e620000008800 */
[----:B------:R-:W-:Y:S01]  /*a08d0*/  PRMT R4, R29, 0x3340, R18 ;  /* 0x000033401d047816 */ /* 0x000fe20000000012 */
[----:B------:R-:W2:Y:S01]  /*a08e0*/  LDCU UR6, c[0x0][0x3b8] ;  /* 0x00007700ff0677ac */ /* 0x000ea20008000800 */
[----:B------:R-:W-:-:S02]  /*a08f0*/  PRMT R18, R28, 0x3340, R1 ;  /* 0x000033401c127816 */ /* 0x000fc40000000001 */
[----:B------:R-:W-:Y:S02]  /*a0900*/  ISETP.LT.AND P2, PT, R2, UR4, !P0 ;  /* 0x0000000402007c0c */ /* 0x000fe4000c741270 */
[----:B0-----:R-:W-:Y:S01]  /*a0910*/  LOP3.LUT R2, R22, 0x20, R25, 0x78, !PT ;  /* 0x0000002016027812 */ /* 0x001fe200078e7819 */
[----:B------:R0:W-:Y:S01]  /*a0920*/  STL [R1+0x14], R4 ;  /* 0x0000140401007387 */ /* 0x0001e20000100800 */
[----:B------:R-:W-:-:S03]  /*a0930*/  LOP3.LUT R22, R25, 0x20, RZ, 0xc0, !PT ;  /* 0x0000002019167812 */ /* 0x000fc600078ec0ff */
[----:B------:R4:W-:Y:S04]  /*a0940*/  STL [R1+0x33bc], R18 ;  /* 0x0033bc1201007387 */ /* 0x0009e80000100800 */
[----:B------:R5:W-:Y:S04]  /*a0950*/  STL [R1+0x33b8], R2 ;  /* 0x0033b80201007387 */ /* 0x000be80000100800 */
[----:B------:R-:W2:Y:S01]  /*a0960*/  LDL.LU R25, [R1] ;  /* 0x0000000001197983 */ /* 0x000ea20000300800 */
[----:B------:R-:W-:Y:S02]  /*a0970*/  MOV R26, 0x400 ;  /* 0x00000400001a7802 */ /* 0x000fe40000000f00 */
[----:B------:R-:W-:-:S02]  /*a0980*/  LOP3.LUT R0, R0, 0xffff, RZ, 0xc0, !PT ;  /* 0x0000ffff00007812 */ /* 0x000fc400078ec0ff */
[----:B------:R-:W-:Y:S02]  /*a0990*/  LOP3.LUT R19, R19, 0xffff, RZ, 0xc0, !PT ;  /* 0x0000ffff13137812 */ /* 0x000fe400078ec0ff */
[----:B------:R-:W-:Y:S02]  /*a09a0*/  PRMT R0, R0, 0x3340, R1 ;  /* 0x0000334000007816 */ /* 0x000fe40000000001 */
[----:B-1----:R-:W-:Y:S02]  /*a09b0*/  LEA R26, R27, R26, 0x18 ;  /* 0x0000001a1b1a7211 */ /* 0x002fe400078ec0ff */
[----:B------:R-:W-:Y:S02]  /*a09c0*/  PRMT R17, R20, 0x5410, R17 ;  /* 0x0000541014117816 */ /* 0x000fe40000000011 */
[----:B------:R-:W-:Y:S01]  /*a09d0*/  SHF.R.U32.HI R10, RZ, 0x8, R10 ;  /* 0x00000008ff0a7819 */ /* 0x000fe2000001160a */
[----:B------:R-:W-:Y:S02]  /*a09e0*/  IMAD R20, R22, 0x10, R26 ;  /* 0x0000001016147824 */ /* 0x000fe400078e021a */
[----:B------:R-:W2:Y:S01]  /*a09f0*/  LDL.LU R26, [R1+0x10] ;  /* 0x00001000011a7983 */ /* 0x000ea20000300800 */
[----:B------:R-:W-:-:S02]  /*a0a00*/  PRMT R19, R19, 0x3340, R1 ;  /* 0x0000334013137816 */ /* 0x000fc40000000001 */
[----:B------:R-:W-:Y:S01]  /*a0a10*/  SHF.R.U32.HI R8, RZ, 0x8, R8 ;  /* 0x00000008ff087819 */ /* 0x000fe20000011608 */
[----:B------:R-:W2:Y:S01]  /*a0a20*/  LDL.LU R27, [R1+0x18] ;  /* 0x00001800011b7983 */ /* 0x000ea20000300800 */
[----:B------:R-:W-:Y:S02]  /*a0a30*/  PRMT R15, R15, 0x5410, R0 ;  /* 0x000054100f0f7816 */ /* 0x000fe40000000000 */
[----:B------:R-:W-:Y:S01]  /*a0a40*/  SHF.R.U32.HI R7, RZ, 0x8, R7 ;  /* 0x00000008ff077819 */ /* 0x000fe20000011607 */
[----:B0-----:R-:W2:Y:S01]  /*a0a50*/  LDL.LU R4, [R1+0x1c] ;  /* 0x00001c0001047983 */ /* 0x001ea20000300800 */
[----:B---3--:R-:W-:Y:S01]  /*a0a60*/  IMAD.IADD R0, R6, 0x1, R20 ;  /* 0x0000000106007824 */ /* 0x008fe200078e0214 */
[----:B------:R-:W-:Y:S02]  /*a0a70*/  LOP3.LUT R10, R10, 0xffff, RZ, 0xc0, !PT ;  /* 0x0000ffff0a0a7812 */ /* 0x000fe400078ec0ff */
[----:B------:R-:W3:Y:S01]  /*a0a80*/  LDL.LU R5, [R1+0x8] ;  /* 0x0000080001057983 */ /* 0x000ee20000300800 */
[----:B------:R-:W-:-:S02]  /*a0a90*/  LOP3.LUT R9, R9, 0xffff, RZ, 0xc0, !PT ;  /* 0x0000ffff09097812 */ /* 0x000fc400078ec0ff */
[----:B------:R-:W-:Y:S01]  /*a0aa0*/  SHF.R.U32.HI R24, RZ, 0x8, R24 ;  /* 0x00000008ff187819 */ /* 0x000fe20000011618 */
[----:B------:R-:W3:Y:S01]  /*a0ab0*/  LDL.LU R6, [R1+0xc] ;  /* 0x00000c0001067983 */ /* 0x000ee20000300800 */
[----:B------:R-:W-:Y:S02]  /*a0ac0*/  LOP3.LUT R8, R8, 0xffff, RZ, 0xc0, !PT ;  /* 0x0000ffff08087812 */ /* 0x000fe400078ec0ff */
[----:B------:R-:W-:Y:S01]  /*a0ad0*/  PRMT R19, R21, 0x5410, R19 ;  /* 0x0000541015137816 */ /* 0x000fe20000000013 */
[----:B----4-:R-:W4:Y:S01]  /*a0ae0*/  LDL.LU R18, [R1+0x4] ;  /* 0x0000040001127983 */ /* 0x010f220000300800 */
[----:B------:R-:W-:-:S03]  /*a0af0*/  LOP3.LUT R7, R7, 0xffff, RZ, 0xc0, !PT ;  /* 0x0000ffff07077812 */ /* 0x000fc600078ec0ff */
[----:B------:R-:W3:Y:S01]  /*a0b00*/  LDL.LU R29, [R1+0x1ec] ;  /* 0x0001ec00011d7983 */ /* 0x000ee20000300800 */
[----:B------:R-:W-:-:S03]  /*a0b10*/  PRMT R10, R10, 0x3340, R1 ;  /* 0x000033400a0a7816 */ /* 0x000fc60000000001 */
[----:B------:R-:W3:Y:S01]  /*a0b20*/  LDL.LU R21, [R1+0x1e8] ;  /* 0x0001e80001157983 */ /* 0x000ee20000300800 */
[--C-:B------:R-:W-:Y:S02]  /*a0b30*/  PRMT R9, R9, 0x3340, R1.reuse ;  /* 0x0000334009097816 */ /* 0x100fe40000000001 */
[----:B------:R-:W-:Y:S01]  /*a0b40*/  LOP3.LUT R24, R24, 0xffff, RZ, 0xc0, !PT ;  /* 0x0000ffff18187812 */ /* 0x000fe200078ec0ff */
[----:B------:R-:W3:Y:S01]  /*a0b50*/  LDL.LU R28, [R1+0x1e0] ;  /* 0x0001e000011c7983 */ /* 0x000ee20000300800 */
[----:B------:R-:W-:Y:S01]  /*a0b60*/  ISETP.LT.AND P3, PT, R23, UR5, !P0 ;  /* 0x0000000517007c0c */ /* 0x000fe2000c761270 */
[----:B------:R-:W0:Y:S01]  /*a0b70*/  LDCU.64 UR4, c[0x0][0x390] ;  /* 0x00007200ff0477ac */ /* 0x000e220008000a00 */
[--C-:B------:R-:W-:Y:S01]  /*a0b80*/  PRMT R8, R8, 0x3340, R1.reuse ;  /* 0x0000334008087816 */ /* 0x100fe20000000001 */
[----:B------:R-:W3:Y:S01]  /*a0b90*/  LDL.LU R20, [R1+0x1dc] ;  /* 0x0001dc0001147983 */ /* 0x000ee20000300800 */
[----:B------:R-:W-:Y:S02]  /*a0ba0*/  PRMT R7, R7, 0x3340, R1 ;  /* 0x0000334007077816 */ /* 0x000fe40000000001 */
[----:B------:R-:W-:Y:S01]  /*a0bb0*/  PRMT R16, R16, 0x5410, R11 ;  /* 0x0000541010107816 */ /* 0x000fe2000000000b */
[----:B------:R-:W3:Y:S01]  /*a0bc0*/  LDL.LU R23, [R1+0x1d4] ;  /* 0x0001d40001177983 */ /* 0x000ee20000300800 */
[----:B------:R-:W-:-:S03]  /*a0bd0*/  PRMT R24, R24, 0x3340, R1 ;  /* 0x0000334018187816 */ /* 0x000fc60000000001 */
[----:B------:R-:W3:Y:S01]  /*a0be0*/  LDL.LU R22, [R1+0x1c8] ;  /* 0x0001c80001167983 */ /* 0x000ee20000300800 */
[----:B------:R-:W-:-:S03]  /*a0bf0*/  PRMT R14, R14, 0x5410, R10 ;  /* 0x000054100e0e7816 */ /* 0x000fc6000000000a */
[----:B------:R-:W3:Y:S01]  /*a0c00*/  LDL.LU R11, [R1+0x148] ;  /* 0x00014800010b7983 */ /* 0x000ee20000300800 */
[----:B------:R-:W-:-:S03]  /*a0c10*/  PRMT R13, R13, 0x5410, R9 ;  /* 0x000054100d0d7816 */ /* 0x000fc60000000009 */
[----:B-----5:R-:W5:Y:S01]  /*a0c20*/  LDL.LU R2, [R1+0x14] ;  /* 0x0000140001027983 */ /* 0x020f620000300800 */
[----:B------:R-:W-:-:S03]  /*a0c30*/  PRMT R12, R12, 0x5410, R8 ;  /* 0x000054100c0c7816 */ /* 0x000fc60000000008 */
[----:B------:R-:W3:Y:S01]  /*a0c40*/  LDL.LU R10, [R1+0x14c] ;  /* 0x00014c00010a7983 */ /* 0x000ee20000300800 */
[----:B------:R-:W-:-:S03]  /*a0c50*/  PRMT R3, R3, 0x5410, R7 ;  /* 0x0000541003037816 */ /* 0x000fc60000000007 */
[----:B------:R-:W3:Y:S04]  /*a0c60*/  LDL.LU R9, [R1+0x150] ;  /* 0x0001500001097983 */ /* 0x000ee80000300800 */
[----:B------:R-:W3:Y:S04]  /*a0c70*/  LDL.LU R8, [R1+0x178] ;  /* 0x0001780001087983 */ /* 0x000ee80000300800 */
[----:B------:R-:W3:Y:S01]  /*a0c80*/  LDL.LU R7, [R1+0x17c] ;  /* 0x00017c0001077983 */ /* 0x000ee20000300800 */
[----:B--2---:R-:W-:-:S03]  /*a0c90*/  PRMT R24, R25, 0x5410, R24 ;  /* 0x0000541019187816 */ /* 0x004fc60000000018 */
[----:B------:R-:W2:Y:S04]  /*a0ca0*/  LDL.LU R25, [R1+0x33d4] ;  /* 0x0033d40001197983 */ /* 0x000ea80000300800 */
[----:B------:R1:W-:Y:S04]  /*a0cb0*/  STL [R1+0x33b0], R24 ;  /* 0x0033b01801007387 */ /* 0x0003e80000100800 */
[----:B-1----:R-:W3:Y:S01]  /*a0cc0*/  LDL.LU R24, [R1+0x1c4] ;  /* 0x0001c40001187983 */ /* 0x002ee20000300800 */
[----:B--2---:R-:W-:-:S03]  /*a0cd0*/  PRMT R25, R26, 0x5410, R25 ;  /* 0x000054101a197816 */ /* 0x004fc60000000019 */
[----:B------:R-:W2:Y:S04]  /*a0ce0*/  LDL.LU R26, [R1+0x33d0] ;  /* 0x0033d000011a7983 */ /* 0x000ea80000300800 */
[----:B------:R1:W-:Y:S04]  /*a0cf0*/  STL [R1+0x33b4], R25 ;  /* 0x0033b41901007387 */ /* 0x0003e80000100800 */
[----:B-1----:R-:W3:Y:S01]  /*a0d00*/  LDL.LU R25, [R1+0x1d0] ;  /* 0x0001d00001197983 */ /* 0x002ee20000300800 */
[----:B--2---:R-:W-:-:S03]  /*a0d10*/  PRMT R26, R27, 0x5410, R26 ;  /* 0x000054101b1a7816 */ /* 0x004fc6000000001a */
[----:B------:R-:W2:Y:S02]  /*a0d20*/  LDL.LU R27, [R1+0x33cc] ;  /* 0x0033cc00011b7983 */ /* 0x000ea40000300800 */
[----:B--2---:R-:W-:Y:S02]  /*a0d30*/  PRMT R27, R4, 0x5410, R27 ;  /* 0x00005410041b7816 */ /* 0x004fe4000000001b */
[----:B------:R-:W3:Y:S02]  /*a0d40*/  LDL.LU R4, [R1+0x33c8] ;  /* 0x0033c80001047983 */ /* 0x000ee40000300800 */
[----:B---3--:R-:W-:Y:S02]  /*a0d50*/  PRMT R4, R5, 0x5410, R4 ;  /* 0x0000541005047816 */ /* 0x008fe40000000004 */
[----:B------:R-:W2:Y:S04]  /*a0d60*/  LDL.LU R5, [R1+0x33c4] ;  /* 0x0033c40001057983 */ /* 0x000ea80000300800 */
[----:B------:R1:W-:Y:S04]  /*a0d70*/  STL [R1+0x8], R4 ;  /* 0x0000080401007387 */ /* 0x0003e80000100800 */
[----:B-1----:R-:W3:Y:S01]  /*a0d80*/  LDL.LU R4, [R1+0x18c] ;  /* 0x00018c0001047983 */ /* 0x002ee20000300800 */
[----:B--2---:R-:W-:-:S03]  /*a0d90*/  PRMT R5, R6, 0x5410, R5 ;  /* 0x0000541006057816 */ /* 0x004fc60000000005 */
[----:B------:R-:W4:Y:S04]  /*a0da0*/  LDL.LU R6, [R1+0x33c0] ;  /* 0x0033c00001067983 */ /* 0x000f280000300800 */
[----:B------:R1:W-:Y:S04]  /*a0db0*/  STL [R1+0xc], R5 ;  /* 0x00000c0501007387 */ /* 0x0003e80000100800 */
[----:B-1----:R-:W2:Y:S01]  /*a0dc0*/  LDL.LU R5, [R1+0x188] ;  /* 0x0001880001057983 */ /* 0x002ea20000300800 */
[----:B----4-:R-:W-:-:S03]  /*a0dd0*/  PRMT R6, R18, 0x5410, R6 ;  /* 0x0000541012067816 */ /* 0x010fc60000000006 */
[----:B------:R-:W5:Y:S04]  /*a0de0*/  LDL.LU R18, [R1+0x33bc] ;  /* 0x0033bc0001127983 */ /* 0x000f680000300800 */
[----:B------:R1:W-:Y:S04]  /*a0df0*/  STL [R1+0x10], R6 ;  /* 0x0000100601007387 */ /* 0x0003e80000100800 */
[----:B-1----:R-:W4:Y:S01]  /*a0e00*/  LDL.LU R6, [R1+0x180] ;  /* 0x0001800001067983 */ /* 0x002f220000300800 */
[----:B------:R-:W-:Y:S02]  /*a0e10*/  LOP3.LUT R29, R29, 0xffff, RZ, 0xc0, !PT ;  /* 0x0000ffff1d1d7812 */ /* 0x000fe400078ec0ff */
[----:B------:R-:W-:-:S02]  /*a0e20*/  LOP3.LUT R28, R28, 0xffff, RZ, 0xc0, !PT ;  /* 0x0000ffff1c1c7812 */ /* 0x000fc400078ec0ff */
[----:B------:R-:W-:Y:S02]  /*a0e30*/  LOP3.LUT R23, R23, 0xffff, RZ, 0xc0, !PT ;  /* 0x0000ffff17177812 */ /* 0x000fe400078ec0ff */
[----:B------:R-:W-:Y:S02]  /*a0e40*/  LOP3.LUT R22, R22, 0xffff, RZ, 0xc0, !PT ;  /* 0x0000ffff16167812 */ /* 0x000fe400078ec0ff */
[----:B---3--:R-:W-:Y:S02]  /*a0e50*/  PRMT R4, R4, 0x4210, R29 ;  /* 0x0000421004047816 */ /* 0x008fe4000000001d */
[----:B--2---:R-:W-:Y:S02]  /*a0e60*/  PRMT R5, R5, 0x4210, R28 ;  /* 0x0000421005057816 */ /* 0x004fe4000000001c */
[----:B------:R-:W-:Y:S02]  /*a0e70*/  PRMT R7, R7, 0x4210, R22 ;  /* 0x0000421007077816 */ /* 0x000fe40000000016 */
[----:B------:R-:W-:-:S02]  /*a0e80*/  LOP3.LUT R21, R21, 0xffff, RZ, 0xc0, !PT ;  /* 0x0000ffff15157812 */ /* 0x000fc400078ec0ff */
[----:B------:R-:W-:Y:S02]  /*a0e90*/  LOP3.LUT R20, R20, 0xffff, RZ, 0xc0, !PT ;  /* 0x0000ffff14147812 */ /* 0x000fe400078ec0ff */
[----:B------:R-:W-:Y:S02]  /*a0ea0*/  LOP3.LUT R25, R25, 0xffff, RZ, 0xc0, !PT ;  /* 0x0000ffff19197812 */ /* 0x000fe400078ec0ff */
[----:B------:R-:W-:Y:S02]  /*a0eb0*/  LOP3.LUT R24, R24, 0xffff, RZ, 0xc0, !PT ;  /* 0x0000ffff18187812 */ /* 0x000fe400078ec0ff */
[----:B------:R-:W-:Y:S02]  /*a0ec0*/  PRMT R8, R8, 0x4210, R21 ;  /* 0x0000421008087816 */ /* 0x000fe40000000015 */
[----:B------:R-:W-:Y:S02]  /*a0ed0*/  PRMT R9, R9, 0x4210, R20 ;  /* 0x0000421009097816 */ /* 0x000fe40000000014 */
[----:B------:R-:W-:-:S02]  /*a0ee0*/  PRMT R10, R10, 0x4210, R25 ;  /* 0x000042100a0a7816 */ /* 0x000fc40000000019 */
[----:B------:R-:W-:-:S05]  /*a0ef0*/  PRMT R11, R11, 0x4210, R24 ;  /* 0x000042100b0b7816 */ /* 0x000fca0000000018 */
[----:B------:R1:W-:Y:S02]  /*a0f00*/  STS.128 [R0+0x80], R8 ;  /* 0x0000800800007388 */ /* 0x0003e40000000c00 */
[----:B-1----:R-:W-:Y:S02]  /*a0f10*/  MOV R11, 0x400 ;  /* 0x00000400000b7802 */ /* 0x002fe40000000f00 */
[----:B------:R-:W-:Y:S02]  /*a0f20*/  PRMT R10, R12, 0x5210, R25 ;  /* 0x000052100c0a7816 */ /* 0x000fe40000000019 */
[----:B----4-:R-:W-:-:S05]  /*a0f30*/  PRMT R6, R6, 0x4210, R23 ;  /* 0x0000421006067816 */ /* 0x010fca0000000017 */
[----:B------:R1:W-:Y:S02]  /*a0f40*/  STS.128 [R0], R4 ;  /* 0x0000000400007388 */ /* 0x0003e40000000c00 */
[----:B-1----:R-:W-:Y:S02]  /*a0f50*/  PRMT R7, R15, 0x5210, R22 ;  /* 0x000052100f077816 */ /* 0x002fe40000000016 */
[----:B------:R-:W1:Y:S01]  /*a0f60*/  S2R R15, SR_CgaCtaId ;  /* 0x00000000000f7919 */ /* 0x000e620000008800 */
[----:B-----5:R-:W-:Y:S02]  /*a0f70*/  PRMT R18, R2, 0x5410, R18 ;  /* 0x0000541002127816 */ /* 0x020fe40000000012 */
[----:B------:R-:W2:Y:S01]  /*a0f80*/  LDL.LU R2, [R1+0x33b8] ;  /* 0x0033b80001027983 */ /* 0x000ea20000300800 */
[----:B------:R-:W-:-:S03]  /*a0f90*/  PRMT R4, R19, 0x5210, R29 ;  /* 0x0000521013047816 */ /* 0x000fc6000000001d */
[----:B------:R3:W-:Y:S01]  /*a0fa0*/  STL [R1+0x14], R18 ;  /* 0x0000141201007387 */ /* 0x0007e20000100800 */
[----:B------:R-:W-:Y:S02]  /*a0fb0*/  PRMT R5, R17, 0x5210, R28 ;  /* 0x0000521011057816 */ /* 0x000fe4000000001c */
[----:B------:R-:W-:Y:S01]  /*a0fc0*/  PRMT R6, R16, 0x5210, R23 ;  /* 0x0000521010067816 */ /* 0x000fe20000000017 */
[----:B---3--:R-:W3:Y:S04]  /*a0fd0*/  LDL.LU R18, [R1+0x144] ;  /* 0x0001440001127983 */ /* 0x008ee80000300800 */
[----:B------:R-:W4:Y:S04]  /*a0fe0*/  LDL.LU R19, [R1+0x13c] ;  /* 0x00013c0001137983 */ /* 0x000f280000300800 */
[----:B------:R-:W5:Y:S04]  /*a0ff0*/  LDL.LU R29, [R1+0x140] ;  /* 0x00014000011d7983 */ /* 0x000f680000300800 */
[----:B------:R-:W3:Y:S04]  /*a1000*/  LDL.LU R17, [R1+0x16c] ;  /* 0x00016c0001117983 */ /* 0x000ee80000300800 */
[----:B------:R-:W3:Y:S01]  /*a1010*/  LDL.LU R28, [R1+0x164] ;  /* 0x00016400011c7983 */ /* 0x000ee20000300800 */
[----:B-1----:R-:W-:-:S03]  /*a1020*/  LEA R15, R15, R11, 0x18 ;  /* 0x0000000b0f0f7211 */ /* 0x002fc600078ec0ff */
[----:B------:R-:W3:Y:S01]  /*a1030*/  LDL.LU R16, [R1+0x1c0] ;  /* 0x0001c00001107983 */ /* 0x000ee20000300800 */
[----:B------:R-:W-:-:S03]  /*a1040*/  PRMT R11, R3, 0x5210, R24 ;  /* 0x00005210030b7816 */ /* 0x000fc60000000018 */
[----:B------:R-:W3:Y:S04]  /*a1050*/  LDL.LU R22, [R1+0x1cc] ;  /* 0x0001cc0001167983 */ /* 0x000ee80000300800 */
[----:B------:R-:W4:Y:S04]  /*a1060*/  LDL.LU R25, [R1+0x33b4] ;  /* 0x0033b40001197983 */ /* 0x000f280000300800 */
[----:B------:R-:W4:Y:S04]  /*a1070*/  LDL.LU R23, [R1+0x154] ;  /* 0x0001540001177983 */ /* 0x000f280000300800 */
[----:B------:R-:W4:Y:S01]  /*a1080*/  LDL.LU R24, [R1+0x33b0] ;  /* 0x0033b00001187983 */ /* 0x000f220000300800 */
[----:B------:R-:W-:-:S02]  /*a1090*/  PRMT R9, R13, 0x5210, R20 ;  /* 0x000052100d097816 */ /* 0x000fc40000000014 */
[----:B--2---:R-:W-:Y:S01]  /*a10a0*/  LOP3.LUT R12, R2, 0x40, RZ, 0x3c, !PT ;  /* 0x00000040020c7812 */ /* 0x004fe200078e3cff */
[----:B------:R-:W-:-:S04]  /*a10b0*/  IMAD.IADD R13, R15, 0x1, R2 ;  /* 0x000000010f0d7824 */ /* 0x000fc800078e0202 */
[----:B------:R-:W-:Y:S01]  /*a10c0*/  IMAD.IADD R3, R15, 0x1, R12 ;  /* 0x000000010f037824 */ /* 0x000fe200078e020c */
[----:B------:R-:W-:Y:S04]  /*a10d0*/  STL [R1], R13 ;  /* 0x0000000d01007387 */ /* 0x000fe80000100800 */
[----:B------:R-:W-:Y:S01]  /*a10e0*/  STL [R1+0x4], R3 ;  /* 0x0000040301007387 */ /* 0x000fe20000100800 */
[----:B---3--:R-:W-:-:S04]  /*a10f0*/  LOP3.LUT R2, R22, 0xffff, RZ, 0xc0, !PT ;  /* 0x0000ffff16027812 */ /* 0x008fc800078ec0ff */
[--C-:B------:R-:W-:Y:S02]  /*a1100*/  PRMT R20, R17, 0x4210, R2.reuse ;  /* 0x0000421011147816 */ /* 0x100fe40000000002 */
[----:B----4-:R-:W-:Y:S02]  /*a1110*/  PRMT R24, R24, 0x5210, R2 ;  /* 0x0000521018187816 */ /* 0x010fe40000000002 */
[----:B-----5:R-:W-:Y:S02]  /*a1120*/  LOP3.LUT R2, R29, 0xffff, RZ, 0xc0, !PT ;  /* 0x0000ffff1d027812 */ /* 0x020fe400078ec0ff */
[----:B------:R-:W2:Y:S01]  /*a1130*/  LDL.LU R29, [R1+0x33a4] ;  /* 0x0033a400011d7983 */ /* 0x000ea20000300800 */
[----:B------:R-:W-:-:S03]  /*a1140*/  PRMT R8, R14, 0x5210, R21 ;  /* 0x000052100e087816 */ /* 0x000fc60000000015 */
[----:B------:R1:W-:Y:S04]  /*a1150*/  STS.128 [R0+0x100], R4 ;  /* 0x0001000400007388 */ /* 0x0003e80000000c00 */
[----:B------:R-:W-:Y:S01]  /*a1160*/  STS.128 [R0+0x180], R8 ;  /* 0x0001800800007388 */ /* 0x000fe20000000c00 */
[----:B------:R-:W-:Y:S01]  /*a1170*/  BAR.SYNC.DEFER_BLOCKING 0x0 ;  /* 0x0000000000007b1d */ /* 0x000fe20000010000 */
[----:B-1----:R-:W-:Y:S01]  /*a1180*/  IMAD.MOV.U32 R7, RZ, RZ, R3 ;  /* 0x000000ffff077224 */ /* 0x002fe200078e0003 */
[----:B------:R-:W-:Y:S02]  /*a1190*/  LOP3.LUT R4, R16, 0xffff, RZ, 0xc0, !PT ;  /* 0x0000ffff10047812 */ /* 0x000fe400078ec0ff */
[----:B------:R-:W-:Y:S02]  /*a11a0*/  LOP3.LUT R3, R28, 0xffff, RZ, 0xc0, !PT ;  /* 0x0000ffff1c037812 */ /* 0x000fe400078ec0ff */
[----:B--2---:R1:W-:Y:S04]  /*a11b0*/  STL [R1+0x33a8], R29 ;  /* 0x0033a81d01007387 */ /* 0x0043e80000100800 */
[----:B------:R-:W-:Y:S04]  /*a11c0*/  LDS.128 R8, [R13+0x200] ;  /* 0x000200000d087984 */ /* 0x000fe80000000c00 */
[----:B-1----:R-:W2:Y:S01]  /*a11d0*/  LDL.LU R29, [R1+0xc] ;  /* 0x00000c00011d7983 */ /* 0x002ea20000300800 */
[----:B------:R-:W-:-:S02]  /*a11e0*/  PRMT R21, R19, 0x4210, R4 ;  /* 0x0000421013157816 */ /* 0x000fc40000000004 */
[----:B------:R-:W-:Y:S02]  /*a11f0*/  PRMT R22, R18, 0x4210, R3 ;  /* 0x0000421012167816 */ /* 0x000fe40000000003 */
[----:B------:R-:W1:Y:S01]  /*a1200*/  LDS.128 R16, [R13] ;  /* 0x000000000d107984 */ /* 0x000e620000000c00 */
[----:B------:R-:W-:-:S03]  /*a1210*/  PRMT R25, R25, 0x5210, R4 ;  /* 0x0000521019197816 */ /* 0x000fc60000000004 */
[----:B------:R-:W3:Y:S04]  /*a1220*/  LDS.128 R12, [R7] ;  /* 0x00000000070c7984 */ /* 0x000ee80000000c00 */
[----:B------:R-:W4:Y:S01]  /*a1230*/  LDS.128 R4, [R7+0x200] ;  /* 0x0002000007047984 */ /* 0x000f220000000c00 */
[--C-:B------:R-:W-:Y:S01]  /*a1240*/  PRMT R23, R23, 0x4210, R2.reuse ;  /* 0x0000421017177816 */ /* 0x100fe20000000002 */
[----:B------:R-:W-:Y:S01]  /*a1250*/  BAR.SYNC.DEFER_BLOCKING 0x0 ;  /* 0x0000000000007b1d */ /* 0x000fe20000010000 */
[----:B------:R-:W-:Y:S02]  /*a1260*/  PRMT R26, R26, 0x5210, R3 ;  /* 0x000052101a1a7816 */ /* 0x000fe40000000003 */
[----:B------:R-:W-:-:S03]  /*a1270*/  PRMT R27, R27, 0x5210, R2 ;  /* 0x000052101b1b7816 */ /* 0x000fc60000000002 */
[----:B------:R-:W-:Y:S04]  /*a1280*/  STS.128 [R0], R20 ;  /* 0x0000001400007388 */ /* 0x000fe80000000c00 */
[----:B------:R-:W-:Y:S04]  /*a1290*/  STS.128 [R0+0x100], R24 ;  /* 0x0001001800007388 */ /* 0x000fe80000000c00 */
[----:B--2---:R2:W-:Y:S04]  /*a12a0*/  STL [R1+0x33ac], R29 ;  /* 0x0033ac1d01007387 */ /* 0x0045e80000100800 */
[----:B--2---:R-:W2:Y:S04]  /*a12b0*/  LDL.LU R29, [R1+0x8] ;  /* 0x00000800011d7983 */ /* 0x004ea80000300800 */
        /* <DEDUP_REMOVED lines=8> */
[----:B------:R-:W3:Y:S04]  /*a1340*/  LDL.LU R25, [R1+0x1d8] ;  /* 0x0001d80001197983 */ /* 0x000ee80000300800 */
[----:B------:R-:W3:Y:S04]  /*a1350*/  LDL.LU R26, [R1+0x184] ;  /* 0x00018400011a7983 */ /* 0x000ee80000300800 */
[----:B------:R-:W4:Y:S01]  /*a1360*/  LDL.LU R27, [R1+0x10] ;  /* 0x00001000011b7983 */ /* 0x000f220000300800 */
[----:B--2---:R-:W-:-:S04]  /*a1370*/  LOP3.LUT R24, R24, 0xffff, RZ, 0xc0, !PT ;  /* 0x0000ffff18187812 */ /* 0x004fc800078ec0ff */
[--C-:B------:R-:W-:Y:S02]  /*a1380*/  PRMT R20, R20, 0x4210, R24.reuse ;  /* 0x0000421014147816 */ /* 0x100fe40000000018 */
[----:B------:R-:W-:Y:S02]  /*a1390*/  PRMT R24, R29, 0x5210, R24 ;  /* 0x000052101d187816 */ /* 0x000fe40000000018 */
[----:B------:R-:W2:Y:S01]  /*a13a0*/  LDL.LU R29, [R1+0x33ac] ;  /* 0x0033ac00011d7983 */ /* 0x000ea20000300800 */
[----:B---3--:R-:W-:Y:S02]  /*a13b0*/  LOP3.LUT R25, R25, 0xffff, RZ, 0xc0, !PT ;  /* 0x0000ffff19197812 */ /* 0x008fe400078ec0ff */
[----:B------:R-:W-:Y:S02]  /*a13c0*/  LOP3.LUT R26, R26, 0xffff, RZ, 0xc0, !PT ;  /* 0x0000ffff1a1a7812 */ /* 0x000fe400078ec0ff */
[----:B------:R-:W-:Y:S02]  /*a13d0*/  PRMT R21, R21, 0x4210, R25 ;  /* 0x0000421015157816 */ /* 0x000fe40000000019 */
[----:B------:R-:W-:-:S02]  /*a13e0*/  PRMT R22, R22, 0x4210, R26 ;  /* 0x0000421016167816 */ /* 0x000fc4000000001a */
[----:B----4-:R-:W-:Y:S02]  /*a13f0*/  PRMT R26, R27, 0x5210, R26 ;  /* 0x000052101b1a7816 */ /* 0x010fe4000000001a */
[----:B-----5:R-:W-:-:S04]  /*a1400*/  LOP3.LUT R27, R28, 0xffff, RZ, 0xc0, !PT ;  /* 0x0000ffff1c1b7812 */ /* 0x020fc800078ec0ff */
[----:B------:R-:W-:-:S05]  /*a1410*/  PRMT R23, R23, 0x4210, R27 ;  /* 0x0000421017177816 */ /* 0x000fca000000001b */
[----:B------:R3:W-:Y:S01]  /*a1420*/  STS.128 [R0+0x80], R20 ;  /* 0x0000801400007388 */ /* 0x0007e20000000c00 */
[----:B------:R-:W-:Y:S02]  /*a1430*/  PRMT R27, R2, 0x5210, R27 ;  /* 0x00005210021b7816 */ /* 0x000fe4000000001b */
[----:B--2---:R-:W-:Y:S02]  /*a1440*/  PRMT R25, R29, 0x5210, R25 ;  /* 0x000052101d197816 */ /* 0x004fe40000000019 */
[----:B------:R-:W2:Y:S04]  /*a1450*/  LDL.LU R29, [R1+0x33a8] ;  /* 0x0033a800011d7983 */ /* 0x000ea80000300800 */
[----:B---3--:R-:W3:Y:S04]  /*a1460*/  LDL.LU R21, [R1+0x24] ;  /* 0x0000240001157983 */ /* 0x008ee80000300800 */
[----:B------:R-:W4:Y:S04]  /*a1470*/  LDL.LU R22, [R1+0x28] ;  /* 0x0000280001167983 */ /* 0x000f280000300800 */
[----:B------:R-:W5:Y:S04]  /*a1480*/  LDL.LU R23, [R1+0x2c] ;  /* 0x00002c0001177983 */ /* 0x000f680000300800 */
[----:B------:R0:W-:Y:S04]  /*a1490*/  STS.128 [R0+0x180], R24 ;  /* 0x0001801800007388 */ /* 0x0001e80000000c00 */
[----:B0-----:R-:W5:Y:S01]  /*a14a0*/  LDL.LU R25, [R1+0x30] ;  /* 0x0000300001197983 */ /* 0x001f620000300800 */
[----:B------:R-:W-:Y:S01]  /*a14b0*/  BAR.SYNC.DEFER_BLOCKING 0x0 ;  /* 0x0000000000007b1d */ /* 0x000fe20000010000 */
[C---:B------:R-:W-:Y:S01]  /*a14c0*/  ISETP.LT.AND P1, PT, R3.reuse, UR7, !P0 ;  /* 0x0000000703007c0c */ /* 0x040fe2000c721270 */
[----:B------:R-:W-:Y:S01]  /*a14d0*/  IMAD R3, R3, UR14, RZ ;  /* 0x0000000e03037c24 */ /* 0x000fe2000f8e02ff */
[----:B-1----:R-:W-:-:S03]  /*a14e0*/  PRMT R0, R16, 0x7770, RZ ;  /* 0x0000777010007816 */ /* 0x002fc600000000ff */
[----:B------:R-:W0:Y:S01]  /*a14f0*/  LDCU UR7, c[0x0][0x3b8] ;  /* 0x00007700ff0777ac */ /* 0x000e220008000800 */
[----:B------:R-:W5:Y:S01]  /*a1500*/  LDL.LU R27, [R1+0x34] ;  /* 0x00003400011b7983 */ /* 0x000f620000300800 */
[----:B------:R-:W1:Y:S03]  /*a1510*/  LDCU UR14, c[0x0][0x3b8] ;  /* 0x00007700ff0e77ac */ /* 0x000e660008000800 */
[----:B------:R-:W5:Y:S01]  /*a1520*/  LDL.LU R26, [R1+0x3c] ;  /* 0x00003c00011a7983 */ /* 0x000f620000300800 */
[----:B--2---:R-:W-:Y:S01]  /*a1530*/  IMAD R29, R29, UR13, RZ ;  /* 0x0000000d1d1d7c24 */ /* 0x004fe2000f8e02ff */
[----:B------:R-:W2:Y:S04]  /*a1540*/  LDCU UR13, c[0x0][0x3b8] ;  /* 0x00007700ff0d77ac */ /* 0x000ea80008000800 */
[----:B------:R-:W-:Y:S01]  /*a1550*/  IADD3 R28, P4, PT, R29, UR4, RZ ;  /* 0x000000041d1c7c10 */ /* 0x000fe2000ff9e0ff */
[C---:B---3--:R-:W-:Y:S01]  /*a1560*/  IMAD R20, R21.reuse, UR15, RZ ;  /* 0x0000000f15147c24 */ /* 0x048fe2000f8e02ff */
[----:B------:R-:W-:Y:S01]  /*a1570*/  ISETP.LT.AND P5, PT, R21, UR30, !P0 ;  /* 0x0000001e15007c0c */ /* 0x000fe2000c7a1270 */
[----:B------:R-:W3:Y:S01]  /*a1580*/  LDCU UR4, c[0x0][0x3b8] ;  /* 0x00007700ff0477ac */ /* 0x000ee20008000800 */
[----:B------:R-:W-:-:S02]  /*a1590*/  LEA.HI.X.SX32 R29, R29, UR5, 0x1, P4 ;  /* 0x000000051d1d7c11 */ /* 0x000fc4000a0f0eff */
[C---:B------:R-:W-:Y:S01]  /*a15a0*/  IADD3 R2, P4, PT, R3.reuse, R28, RZ ;  /* 0x0000001c03027210 */ /* 0x040fe20007f9e0ff */
[----:B------:R-:W0:Y:S03]  /*a15b0*/  LDCU UR5, c[0x0][0x3b8] ;  /* 0x00007700ff0577ac */ /* 0x000e260008000800 */
[----:B------:R-:W-:Y:S01]  /*a15c0*/  LEA.HI.X.SX32 R3, R3, R29, 0x1, P4 ;  /* 0x0000001d03037211 */ /* 0x000fe200020f0eff */
[----:B------:R-:W0:Y:S01]  /*a15d0*/  LDCU UR30, c[0x0][0x39c] ;  /* 0x00007380ff1e77ac */ /* 0x000e220008000800 */
[----:B----4-:R-:W-:-:S03]  /*a15e0*/  ISETP.LT.AND P4, PT, R22, UR31, !P0 ;  /* 0x0000001f16007c0c */ /* 0x010fc6000c781270 */
[----:B------:R4:W-:Y:S01]  /*a15f0*/  @P1 STG.E.U8 desc[UR8][R2.64], R0 ;  /* 0x0000000002001986 */ /* 0x0009e2000c101108 */
[----:B------:R-:W-:Y:S01]  /*a1600*/  PRMT R21, R12, 0x7770, RZ ;  /* 0x000077700c157816 */ /* 0x000fe200000000ff */
[----:B------:R-:W0:Y:S01]  /*a1610*/  LDCU UR31, c[0x0][0x39c] ;  /* 0x00007380ff1f77ac */ /* 0x000e220008000800 */
[----:B------:R-:W0:Y:S01]  /*a1620*/  LDCU UR15, c[0x0][0x3b8] ;  /* 0x00007700ff0f77ac */ /* 0x000e220008000800 */
[-C--:B----4-:R-:W-:Y:S01]  /*a1630*/  IADD3 R2, P1, PT, R20, R28.reuse, RZ ;  /* 0x0000001c14027210 */ /* 0x090fe20007f3e0ff */
[----:B------:R-:W-:Y:S01]  /*a1640*/  IMAD R0, R22, UR16, RZ ;  /* 0x0000001016007c24 */ /* 0x000fe2000f8e02ff */
[----:B------:R-:W4:Y:S02]  /*a1650*/  LDCU UR16, c[0x0][0x3b8] ;  /* 0x00007700ff1077ac */ /* 0x000f240008000800 */
[-C--:B------:R-:W-:Y:S02]  /*a1660*/  LEA.HI.X.SX32 R3, R20, R29.reuse, 0x1, P1 ;  /* 0x0000001d14037211 */ /* 0x080fe400008f0eff */
[-C--:B------:R-:W-:Y:S01]  /*a1670*/  IADD3 R20, P6, PT, R0, R28.reuse, RZ ;  /* 0x0000001c00147210 */ /* 0x080fe20007fde0ff */
[C---:B-----5:R-:W-:Y:S01]  /*a1680*/  IMAD R22, R23.reuse, UR17, RZ ;  /* 0x0000001117167c24 */ /* 0x060fe2000f8e02ff */
[----:B------:R-:W-:Y:S01]  /*a1690*/  ISETP.LT.AND P1, PT, R23, UR32, !P0 ;  /* 0x0000002017007c0c */ /* 0x000fe2000c721270 */
[----:B------:R5:W-:Y:S01]  /*a16a0*/  @P5 STG.E.U8 desc[UR8][R2.64], R21 ;  /* 0x0000001502005986 */ /* 0x000be2000c101108 */
[----:B------:R-:W-:Y:S01]  /*a16b0*/  PRMT R23, R8, 0x7770, RZ ;  /* 0x0000777008177816 */ /* 0x000fe200000000ff */
[----:B------:R-:W0:Y:S01]  /*a16c0*/  LDCU UR17, c[0x0][0x3b8] ;  /* 0x00007700ff1177ac */ /* 0x000e220008000800 */
[-C--:B-----5:R-:W-:Y:S01]  /*a16d0*/  LEA.HI.X.SX32 R21, R0, R29.reuse, 0x1, P6 ;  /* 0x0000001d00157211 */ /* 0x0a0fe200030f0eff */
[C---:B------:R-:W-:Y:S01]  /*a16e0*/  IMAD R0, R25.reuse, UR18, RZ ;  /* 0x0000001219007c24 */ /* 0x040fe2000f8e02ff */
[----:B------:R-:W-:Y:S01]  /*a16f0*/  ISETP.LT.AND P6, PT, R25, UR33, !P0 ;  /* 0x0000002119007c0c */ /* 0x000fe2000c7c1270 */
[----:B------:R-:W5:Y:S01]  /*a1700*/  LDCU UR18, c[0x0][0x3b8] ;  /* 0x00007700ff1277ac */ /* 0x000f620008000800 */
[----:B------:R-:W2:Y:S04]  /*a1710*/  LDL.LU R25, [R1+0x40] ;  /* 0x0000400001197983 */ /* 0x000ea80000300800 */
[----:B------:R-:W2:Y:S04]  /*a1720*/  LDL.LU R24, [R1+0x50] ;  /* 0x0000500001187983 */ /* 0x000ea80000300800 */
[----:B------:R0:W-:Y:S04]  /*a1730*/  @P4 STG.E.U8 desc[UR8][R20.64], R23 ;  /* 0x0000001714004986 */ /* 0x0001e8000c101108 */
[----:B0-----:R-:W2:Y:S01]  /*a1740*/  LDL.LU R20, [R1+0x38] ;  /* 0x0000380001147983 */ /* 0x001ea20000300800 */
[C---:B------:R-:W-:Y:S01]  /*a1750*/  ISETP.LT.AND P4, PT, R27.reuse, UR34, !P0 ;  /* 0x000000221b007c0c */ /* 0x040fe2000c781270 */
[----:B------:R-:W-:Y:S01]  /*a1760*/  IMAD R21, R27, UR19, RZ ;  /* 0x000000131b157c24 */ /* 0x000fe2000f8e02ff */
[----:B------:R-:W-:Y:S01]  /*a1770*/  IADD3 R2, P5, PT, R22, R28, RZ ;  /* 0x0000001c16027210 */ /* 0x000fe20007fbe0ff */
[----:B------:R-:W3:Y:S01]  /*a1780*/  LDL.LU R27, [R1+0x54] ;  /* 0x00005400011b7983 */ /* 0x000ee20000300800 */
[----:B------:R-:W-:Y:S01]  /*a1790*/  PRMT R23, R12, 0x7771, RZ ;  /* 0x000077710c177816 */ /* 0x000fe200000000ff */
[----:B------:R-:W0:Y:S01]  /*a17a0*/  LDCU UR19, c[0x0][0x39c] ;  /* 0x00007380ff1377ac */ /* 0x000e220008000800 */
[----:B------:R-:W-:-:S02]  /*a17b0*/  LEA.HI.X.SX32 R3, R22, R29, 0x1, P5 ;  /* 0x0000001d16037211 */ /* 0x000fc400028f0eff */
[----:B------:R-:W-:-:S05]  /*a17c0*/  PRMT R22, R4, 0x7770, RZ ;  /* 0x0000777004167816 */ /* 0x000fca00000000ff */
[----:B------:R0:W-:Y:S02]  /*a17d0*/  @P1 STG.E.U8 desc[UR8][R2.64], R22 ;  /* 0x0000001602001986 */ /* 0x0001e4000c101108 */
[----:B0-----:R-:W-:Y:S02]  /*a17e0*/  IADD3 R2, P1, PT, R0, R28, RZ ;  /* 0x0000001c00027210 */ /* 0x001fe40007f3e0ff */
[----:B------:R-:W-:Y:S02]  /*a17f0*/  PRMT R22, R16, 0x7771, RZ ;  /* 0x0000777110167816 */ /* 0x000fe400000000ff */
[----:B------:R-:W-:-:S05]  /*a1800*/  LEA.HI.X.SX32 R3, R0, R29, 0x1, P1 ;  /* 0x0000001d00037211 */ /* 0x000fca00008f0eff */
[----:B------:R0:W-:Y:S02]  /*a1810*/  @P6 STG.E.U8 desc[UR8][R2.64], R22 ;  /* 0x0000001602006986 */ /* 0x0001e4000c101108 */
[----:B0-----:R-:W-:Y:S01]  /*a1820*/  IMAD R22, R26, UR21, RZ ;  /* 0x000000151a167c24 */ /* 0x001fe2000f8e02ff */
[----:B------:R-:W0:Y:S01]  /*a1830*/  LDCU UR21, c[0x0][0x39c] ;  /* 0x00007380ff1577ac */ /* 0x000e220008000800 */
[C---:B--2---:R-:W-:Y:S01]  /*a1840*/  ISETP.LT.AND P1, PT, R20.reuse, UR35, !P0 ;  /* 0x0000002314007c0c */ /* 0x044fe2000c721270 */
[----:B------:R-:W-:Y:S01]  /*a1850*/  IMAD R0, R20, UR20, RZ ;  /* 0x0000001414007c24 */ /* 0x000fe2000f8e02ff */
[C---:B------:R-:W-:Y:S01]  /*a1860*/  IADD3 R20, P5, PT, R21.reuse, R28, RZ ;  /* 0x0000001c15147210 */ /* 0x040fe20007fbe0ff */
[----:B------:R-:W2:Y:S03]  /*a1870*/  LDCU UR20, c[0x0][0x39c] ;  /* 0x00007380ff1477ac */ /* 0x000ea60008000800 */
[----:B------:R-:W-:-:S02]  /*a1880*/  LEA.HI.X.SX32 R21, R21, R29, 0x1, P5 ;  /* 0x0000001d15157211 */ /* 0x000fc400028f0eff */
[----:B------:R-:W-:Y:S02]  /*a1890*/  ISETP.LT.AND P5, PT, R26, UR36, !P0 ;  /* 0x000000241a007c0c */ /* 0x000fe4000c7a1270 */
[----:B------:R-:W2:Y:S01]  /*a18a0*/  LDL.LU R26, [R1+0x58] ;  /* 0x00005800011a7983 */ /* 0x000ea20000300800 */
[----:B------:R-:W-:-:S04]  /*a18b0*/  IADD3 R2, P6, PT, R0, R28, RZ ;  /* 0x0000001c00027210 */ /* 0x000fc80007fde0ff */
[----:B------:R-:W-:Y:S02]  /*a18c0*/  LEA.HI.X.SX32 R3, R0, R29, 0x1, P6 ;  /* 0x0000001d00037211 */ /* 0x000fe400030f0eff */
[----:B------:R-:W-:Y:S01]  /*a18d0*/  PRMT R0, R8, 0x7771, RZ ;  /* 0x0000777108007816 */ /* 0x000fe200000000ff */
[----:B------:R0:W-:Y:S01]  /*a18e0*/  @P4 STG.E.U8 desc[UR8][R20.64], R23 ;  /* 0x0000001714004986 */ /* 0x0001e2000c101108 */
[----:B------:R-:W-:-:S03]  /*a18f0*/  ISETP.LT.AND P4, PT, R25, UR37, !P0 ;  /* 0x0000002519007c0c */ /* 0x000fc6000c781270 */
[----:B------:R1:W-:Y:S01]  /*a1900*/  @P1 STG.E.U8 desc[UR8][R2.64], R0 ;  /* 0x0000000002001986 */ /* 0x0003e2000c101108 */
[----:B0-----:R-:W-:Y:S02]  /*a1910*/  PRMT R21, R4, 0x7771, RZ ;  /* 0x0000777104157816 */ /* 0x001fe400000000ff */
[-C--:B-1----:R-:W-:Y:S01]  /*a1920*/  IADD3 R2, P1, PT, R22, R28.reuse, RZ ;  /* 0x0000001c16027210 */ /* 0x082fe20007f3e0ff */
[----:B------:R-:W-:Y:S01]  /*a1930*/  IMAD R0, R25, UR6, RZ ;  /* 0x0000000619007c24 */ /* 0x000fe2000f8e02ff */
[----:B------:R-:W-:Y:S01]  /*a1940*/  PRMT R23, R16, 0x7772, RZ ;  /* 0x0000777210177816 */ /* 0x000fe200000000ff */
[----:B------:R-:W4:Y:S01]  /*a1950*/  LDL.LU R25, [R1+0x60] ;  /* 0x0000600001197983 */ /* 0x000f220000300800 */
[----:B------:R-:W-:Y:S01]  /*a1960*/  LEA.HI.X.SX32 R3, R22, R29, 0x1, P1 ;  /* 0x0000001d16037211 */ /* 0x000fe200008f0eff */
[----:B------:R-:W0:Y:S01]  /*a1970*/  LDCU UR6, c[0x0][0x3b8] ;  /* 0x00007700ff0677ac */ /* 0x000e220008000800 */
[----:B------:R-:W-:-:S03]  /*a1980*/  IADD3 R20, P6, PT, R0, R28, RZ ;  /* 0x0000001c00147210 */ /* 0x000fc60007fde0ff */
[----:B------:R1:W-:Y:S01]  /*a1990*/  @P5 STG.E.U8 desc[UR8][R2.64], R21 ;  /* 0x0000001502005986 */ /* 0x0003e2000c101108 */
[C---:B------:R-:W-:Y:S01]  /*a19a0*/  ISETP.LT.AND P1, PT, R24.reuse, UR38, !P0 ;  /* 0x0000002618007c0c */ /* 0x040fe2000c721270 */
[----:B------:R-:W-:Y:S01]  /*a19b0*/  IMAD R22, R24, UR22, RZ ;  /* 0x0000001618167c24 */ /* 0x000fe2000f8e02ff */
[----:B------:R-:W-:Y:S01]  /*a19c0*/  PRMT R16, R16, 0x7773, RZ ;  /* 0x0000777310107816 */ /* 0x000fe200000000ff */
[----:B------:R-:W0:Y:S01]  /*a19d0*/  LDCU UR22, c[0x0][0x39c] ;  /* 0x00007380ff1677ac */ /* 0x000e220008000800 */
[-C--:B-1----:R-:W-:Y:S01]  /*a19e0*/  LEA.HI.X.SX32 R21, R0, R29.reuse, 0x1, P6 ;  /* 0x0000001d00157211 */ /* 0x082fe200030f0eff */
[C---:B---3--:R-:W-:Y:S01]  /*a19f0*/  IMAD R0, R27.reuse, UR23, RZ ;  /* 0x000000171b007c24 */ /* 0x048fe2000f8e02ff */
[----:B------:R-:W-:Y:S01]  /*a1a00*/  ISETP.LT.AND P6, PT, R27, UR39, !P0 ;  /* 0x000000271b007c0c */ /* 0x000fe2000c7c1270 */
[----:B------:R-:W1:Y:S01]  /*a1a10*/  LDCU UR23, c[0x0][0x39c] ;  /* 0x00007380ff1777ac */ /* 0x000e620008000800 */
[----:B------:R-:W3:Y:S04]  /*a1a20*/  LDL.LU R27, [R1+0x64] ;  /* 0x00006400011b7983 */ /* 0x000ee80000300800 */
[----:B------:R-:W3:Y:S04]  /*a1a30*/  LDL.LU R24, [R1+0x68] ;  /* 0x0000680001187983 */ /* 0x000ee80000300800 */
[----:B------:R0:W-:Y:S04]  /*a1a40*/  @P4 STG.E.U8 desc[UR8][R20.64], R23 ;  /* 0x0000001714004986 */ /* 0x0001e8000c101108 */
[----:B0-----:R-:W3:Y:S01]  /*a1a50*/  LDL.LU R20, [R1+0x5c] ;  /* 0x00005c0001147983 */ /* 0x001ee20000300800 */
[C---:B--2---:R-:W-:Y:S01]  /*a1a60*/  ISETP.LT.AND P4, PT, R26.reuse, UR40, !P0 ;  /* 0x000000281a007c0c */ /* 0x044fe2000c781270 */
[----:B------:R-:W-:Y:S01]  /*a1a70*/  IMAD R21, R26, UR24, RZ ;  /* 0x000000181a157c24 */ /* 0x000fe2000f8e02ff */
[----:B------:R-:W-:Y:S01]  /*a1a80*/  IADD3 R2, P5, PT, R22, R28, RZ ;  /* 0x0000001c16027210 */ /* 0x000fe20007fbe0ff */
[----:B------:R-:W2:Y:S01]  /*a1a90*/  LDL.LU R26, [R1+0x70] ;  /* 0x00007000011a7983 */ /* 0x000ea20000300800 */
        /* <DEDUP_REMOVED lines=9> */
[----:B----4-:R-:W-:Y:S01]  /*a1b30*/  IMAD R22, R25, UR26, RZ ;  /* 0x0000001a19167c24 */ /* 0x010fe2000f8e02ff */
[----:B------:R-:W-:Y:S01]  /*a1b40*/  PRMT R8, R8, 0x7773, RZ ;  /* 0x0000777308087816 */ /* 0x000fe200000000ff */
[----:B------:R-:W0:Y:S01]  /*a1b50*/  LDCU UR26, c[0x0][0x39c] ;  /* 0x00007380ff1a77ac */ /* 0x000e220008000800 */
[C---:B---3--:R-:W-:Y:S01]  /*a1b60*/  ISETP.LT.AND P1, PT, R20.reuse, UR41, !P0 ;  /* 0x0000002914007c0c */ /* 0x048fe2000c721270 */
[----:B------:R-:W-:Y:S01]  /*a1b70*/  IMAD R0, R20, UR25, RZ ;  /* 0x0000001914007c24 */ /* 0x000fe2000f8e02ff */
[C---:B------:R-:W-:Y:S01]  /*a1b80*/  IADD3 R20, P5, PT, R21.reuse, R28, RZ ;  /* 0x0000001c15147210 */ /* 0x040fe20007fbe0ff */
[----:B------:R-:W3:Y:S03]  /*a1b90*/  LDCU UR25, c[0x0][0x39c] ;  /* 0x00007380ff1977ac */ /* 0x000ee60008000800 */
[----:B------:R-:W-:-:S02]  /*a1ba0*/  LEA.HI.X.SX32 R21, R21, R29, 0x1, P5 ;  /* 0x0000001d15157211 */ /* 0x000fc400028f0eff */
[----:B------:R-:W-:Y:S02]  /*a1bb0*/  ISETP.LT.AND P5, PT, R25, UR42, !P0 ;  /* 0x0000002a19007c0c */ /* 0x000fe4000c7a1270 */
[----:B------:R-:W4:Y:S01]  /*a1bc0*/  LDL.LU R25, [R1+0x74] ;  /* 0x0000740001197983 */ /* 0x000f220000300800 */
[----:B------:R-:W-:-:S03]  /*a1bd0*/  IADD3 R2, P6, PT, R0, R28, RZ ;  /* 0x0000001c00027210 */ /* 0x000fc60007fde0ff */
[----:B------:R0:W-:Y:S01]  /*a1be0*/  @P4 STG.E.U8 desc[UR8][R20.64], R23 ;  /* 0x0000001714004986 */ /* 0x0001e2000c101108 */
[----:B------:R-:W-:Y:S01]  /*a1bf0*/  LEA.HI.X.SX32 R3, R0, R29, 0x1, P6 ;  /* 0x0000001d00037211 */ /* 0x000fe200030f0eff */
[C---:B------:R-:W-:Y:S01]  /*a1c00*/  IMAD R0, R27.reuse, UR27, RZ ;  /* 0x0000001b1b007c24 */ /* 0x040fe2000f8e02ff */
[----:B------:R-:W-:Y:S01]  /*a1c10*/  ISETP.LT.AND P4, PT, R27, UR43, !P0 ;  /* 0x0000002b1b007c0c */ /* 0x000fe2000c781270 */
[----:B0-----:R-:W3:Y:S04]  /*a1c20*/  LDL.LU R23, [R1+0x78] ;  /* 0x0000780001177983 */ /* 0x001ee80000300800 */
[----:B------:R-:W5:Y:S01]  /*a1c30*/  LDL.LU R27, [R1+0x80] ;  /* 0x00008000011b7983 */ /* 0x000f620000300800 */
[----:B------:R-:W-:-:S04]  /*a1c40*/  IADD3 R20, P6, PT, R0, R28, RZ ;  /* 0x0000001c00147210 */ /* 0x000fc80007fde0ff */
[-C--:B------:R-:W-:Y:S02]  /*a1c50*/  LEA.HI.X.SX32 R21, R0, R29.reuse, 0x1, P6 ;  /* 0x0000001d00157211 */ /* 0x080fe400030f0eff */
[C---:B--2---:R-:W-:Y:S01]  /*a1c60*/  ISETP.LT.AND P6, PT, R26.reuse, UR45, !P0 ;  /* 0x0000002d1a007c0c */ /* 0x044fe2000c7c1270 */
[----:B------:R-:W-:Y:S01]  /*a1c70*/  IMAD R0, R26, UR7, RZ ;  /* 0x000000071a007c24 */ /* 0x000fe2000f8e02ff */
[----:B------:R0:W-:Y:S01]  /*a1c80*/  @P1 STG.E.U8 desc[UR8][R2.64], R16 ;  /* 0x0000001002001986 */ /* 0x0001e2000c101108 */
[----:B------:R-:W-:Y:S01]  /*a1c90*/  PRMT R4, R4, 0x7773, RZ ;  /* 0x0000777304047816 */ /* 0x000fe200000000ff */
[----:B------:R-:W2:Y:S02]  /*a1ca0*/  LDCU UR7, c[0x0][0x3b8] ;  /* 0x00007700ff0777ac */ /* 0x000ea40008000800 */
[----:B------:R-:W2:Y:S01]  /*a1cb0*/  LDL.LU R26, [R1+0x84] ;  /* 0x00008400011a7983 */ /* 0x000ea20000300800 */
[----:B0-----:R-:W-:Y:S02]  /*a1cc0*/  IADD3 R2, P1, PT, R22, R28, RZ ;  /* 0x0000001c16027210 */ /* 0x001fe40007f3e0ff */
[----:B------:R-:W-:Y:S01]  /*a1cd0*/  PRMT R16, R12, 0x7773, RZ ;  /* 0x000077730c107816 */ /* 0x000fe200000000ff */
[----:B------:R-:W-:Y:S01]  /*a1ce0*/  IMAD R12, R24, UR28, RZ ;  /* 0x0000001c180c7c24 */ /* 0x000fe2000f8e02ff */
[----:B------:R-:W-:-:S02]  /*a1cf0*/  LEA.HI.X.SX32 R3, R22, R29, 0x1, P1 ;  /* 0x0000001d16037211 */ /* 0x000fc400008f0eff */
[----:B------:R-:W-:Y:S02]  /*a1d00*/  ISETP.LT.AND P1, PT, R24, UR44, !P0 ;  /* 0x0000002c18007c0c */ /* 0x000fe4000c721270 */
[----:B------:R-:W2:Y:S04]  /*a1d10*/  LDL.LU R24, [R1+0x8c] ;  /* 0x00008c0001187983 */ /* 0x000ea80000300800 */
[----:B------:R0:W-:Y:S04]  /*a1d20*/  @P5 STG.E.U8 desc[UR8][R2.64], R16 ;  /* 0x0000001002005986 */ /* 0x0001e8000c101108 */
[----:B------:R1:W-:Y:S01]  /*a1d30*/  @P4 STG.E.U8 desc[UR8][R20.64], R8 ;  /* 0x0000000814004986 */ /* 0x0003e2000c101108 */
[C---:B0-----:R-:W-:Y:S01]  /*a1d40*/  IADD3 R2, P5, PT, R12.reuse, R28, RZ ;  /* 0x0000001c0c027210 */ /* 0x041fe20007fbe0ff */
[----:B------:R-:W0:Y:S03]  /*a1d50*/  LDC R16, c[0x0][0x3b8] ;  /* 0x0000ee00ff107b82 */ /* 0x000e260000000800 */
[----:B------:R-:W-:-:S05]  /*a1d60*/  LEA.HI.X.SX32 R3, R12, R29, 0x1, P5 ;  /* 0x0000001d0c037211 */ /* 0x000fca00028f0eff */
[----:B------:R1:W-:Y:S02]  /*a1d70*/  @P1 STG.E.U8 desc[UR8][R2.64], R4 ;  /* 0x0000000402001986 */ /* 0x0003e4000c101108 */
[----:B-1----:R-:W-:Y:S02]  /*a1d80*/  PRMT R8, R17, 0x7770, RZ ;  /* 0x0000777011087816 */ /* 0x002fe400000000ff */
[----:B------:R-:W-:-:S04]  /*a1d90*/  IADD3 R2, P1, PT, R0, R28, RZ ;  /* 0x0000001c00027210 */ /* 0x000fc80007f3e0ff */
[----:B------:R-:W-:-:S05]  /*a1da0*/  LEA.HI.X.SX32 R3, R0, R29, 0x1, P1 ;  /* 0x0000001d00037211 */ /* 0x000fca00008f0eff */
[----:B------:R1:W-:Y:S01]  /*a1db0*/  @P6 STG.E.U8 desc[UR8][R2.64], R8 ;  /* 0x0000000802006986 */ /* 0x0003e2000c101108 */
[C---:B----4-:R-:W-:Y:S01]  /*a1dc0*/  IMAD R4, R25.reuse, UR29, RZ ;  /* 0x0000001d19047c24 */ /* 0x050fe2000f8e02ff */
[----:B------:R-:W-:Y:S02]  /*a1dd0*/  ISETP.LT.AND P4, PT, R25, UR46, !P0 ;  /* 0x0000002e19007c0c */ /* 0x000fe4000c781270 */
[----:B------:R-:W4:Y:S02]  /*a1de0*/  LDL.LU R25, [R1+0x94] ;  /* 0x0000940001197983 */ /* 0x000f240000300800 */
[----:B------:R-:W-:-:S04]  /*a1df0*/  IADD3 R20, P5, PT, R4, R28, RZ ;  /* 0x0000001c04147210 */ /* 0x000fc80007fbe0ff */
[-C--:B------:R-:W-:Y:S01]  /*a1e00*/  LEA.HI.X.SX32 R21, R4, R29.reuse, 0x1, P5 ;  /* 0x0000001d04157211 */ /* 0x080fe200028f0eff */
[C---:B---3--:R-:W-:Y:S01]  /*a1e10*/  IMAD R0, R23.reuse, UR4, RZ ;  /* 0x0000000417007c24 */ /* 0x048fe2000f8e02ff */
[----:B------:R-:W-:Y:S01]  /*a1e20*/  ISETP.LT.AND P1, PT, R23, UR47, !P0 ;  /* 0x0000002f17007c0c */ /* 0x000fe2000c721270 */
[----:B------:R-:W3:Y:S01]  /*a1e30*/  LDCU UR4, c[0x0][0x3b8] ;  /* 0x00007700ff0477ac */ /* 0x000ee20008000800 */
[C---:B-----5:R-:W-:Y:S01]  /*a1e40*/  ISETP.LT.AND P5, PT, R27.reuse, UR30, !P0 ;  /* 0x0000001e1b007c0c */ /* 0x060fe2000c7a1270 */
[----:B------:R-:W-:Y:S01]  /*a1e50*/  IMAD R4, R27, UR5, RZ ;  /* 0x000000051b047c24 */ /* 0x000fe2000f8e02ff */
[C---:B-1----:R-:W-:Y:S01]  /*a1e60*/  IADD3 R2, P6, PT, R0.reuse, R28, RZ ;  /* 0x0000001c00027210 */ /* 0x042fe20007fde0ff */
[----:B------:R-:W5:Y:S01]  /*a1e70*/  LDL.LU R27, [R1+0x98] ;  /* 0x00009800011b7983 */ /* 0x000f620000300800 */
[----:B------:R-:W-:Y:S01]  /*a1e80*/  PRMT R8, R13, 0x7770, RZ ;  /* 0x000077700d087816 */ /* 0x000fe200000000ff */
[----:B------:R-:W1:Y:S01]  /*a1e90*/  LDCU UR5, c[0x0][0x3b8] ;  /* 0x00007700ff0577ac */ /* 0x000e620008000800 */
[----:B------:R-:W-:Y:S01]  /*a1ea0*/  LEA.HI.X.SX32 R3, R0, R29, 0x1, P6 ;  /* 0x0000001d00037211 */ /* 0x000fe200030f0eff */
[----:B------:R-:W3:Y:S01]  /*a1eb0*/  LDL.LU R23, [R1+0x9c] ;  /* 0x00009c0001177983 */ /* 0x000ee20000300800 */
[----:B------:R-:W-:-:S03]  /*a1ec0*/  PRMT R0, R9, 0x7770, RZ ;  /* 0x0000777009007816 */ /* 0x000fc600000000ff */
[----:B------:R-:W-:Y:S04]  /*a1ed0*/  @P4 STG.E.U8 desc[UR8][R20.64], R8 ;  /* 0x0000000814004986 */ /* 0x000fe8000c101108 */
[----:B------:R0:W-:Y:S01]  /*a1ee0*/  @P1 STG.E.U8 desc[UR8][R2.64], R0 ;  /* 0x0000000002001986 */ /* 0x0001e2000c101108 */
[C---:B--2---:R-:W-:Y:S01]  /*a1ef0*/  ISETP.LT.AND P4, PT, R26.reuse, UR31, !P0 ;  /* 0x0000001f1a007c0c */ /* 0x044fe2000c781270 */
[----:B0-----:R-:W-:Y:S01]  /*a1f00*/  IMAD R0, R26, UR13, RZ ;  /* 0x0000000d1a007c24 */ /* 0x001fe2000f8e02ff */
[C---:B------:R-:W-:Y:S01]  /*a1f10*/  IADD3 R2, P1, PT, R4.reuse, R28, RZ ;  /* 0x0000001c04027210 */ /* 0x040fe20007f3e0ff */
[----:B------:R-:W2:Y:S01]  /*a1f20*/  LDL.LU R26, [R1+0xa4] ;  /* 0x0000a400011a7983 */ /* 0x000ea20000300800 */
[----:B------:R-:W-:Y:S01]  /*a1f30*/  PRMT R8, R5, 0x7770, RZ ;  /* 0x0000777005087816 */ /* 0x000fe200000000ff */
[----:B------:R-:W0:Y:S01]  /*a1f40*/  LDCU UR13, c[0x0][0x3b8] ;  /* 0x00007700ff0d77ac */ /* 0x000e220008000800 */
[----:B------:R-:W-:-:S02]  /*a1f50*/  LEA.HI.X.SX32 R3, R4, R29, 0x1, P1 ;  /* 0x0000001d04037211 */ /* 0x000fc400008f0eff */
[----:B------:R-:W-:-:S03]  /*a1f60*/  IADD3 R20, P6, PT, R0, R28, RZ ;  /* 0x0000001c00147210 */ /* 0x000fc60007fde0ff */
[----:B------:R0:W-:Y:S01]  /*a1f70*/  @P5 STG.E.U8 desc[UR8][R2.64], R8 ;  /* 0x0000000802005986 */ /* 0x0001e2000c101108 */
[C---:B------:R-:W-:Y:S01]  /*a1f80*/  IMAD R4, R24.reuse, UR14, RZ ;  /* 0x0000000e18047c24 */ /* 0x040fe2000f8e02ff */
[----:B------:R-:W-:Y:S01]  /*a1f90*/  ISETP.LT.AND P1, PT, R24, UR19, !P0 ;  /* 0x0000001318007c0c */ /* 0x000fe2000c721270 */
[----:B------:R-:W1:Y:S01]  /*a1fa0*/  LDCU UR14, c[0x0][0x39c] ;  /* 0x00007380ff0e77ac */ /* 0x000e620008000800 */
[-C--:B------:R-:W-:Y:S01]  /*a1fb0*/  LEA.HI.X.SX32 R21, R0, R29.reuse, 0x1, P6 ;  /* 0x0000001d00157211 */ /* 0x080fe200030f0eff */
[----:B------:R-:W3:Y:S01]  /*a1fc0*/  LDL.LU R24, [R1+0xa8] ;  /* 0x0000a80001187983 */ /* 0x000ee20000300800 */
[C---:B0-----:R-:W-:Y:S02]  /*a1fd0*/  IADD3 R2, P5, PT, R4.reuse, R28, RZ ;  /* 0x0000001c04027210 */ /* 0x041fe40007fbe0ff */
[----:B------:R-:W-:Y:S02]  /*a1fe0*/  PRMT R8, R17, 0x7771, RZ ;  /* 0x0000777111087816 */ /* 0x000fe400000000ff */
[----:B------:R-:W-:-:S02]  /*a1ff0*/  LEA.HI.X.SX32 R3, R4, R29, 0x1, P5 ;  /* 0x0000001d04037211 */ /* 0x000fc400028f0eff */
[----:B------:R-:W-:Y:S01]  /*a2000*/  PRMT R4, R13, 0x7771, RZ ;  /* 0x000077710d047816 */ /* 0x000fe200000000ff */
[----:B------:R0:W-:Y:S04]  /*a2010*/  @P4 STG.E.U8 desc[UR8][R20.64], R8 ;  /* 0x0000000814004986 */ /* 0x0001e8000c101108 */
[----:B------:R5:W-:Y:S01]  /*a2020*/  @P1 STG.E.U8 desc[UR8][R2.64], R4 ;  /* 0x0000000402001986 */ /* 0x000be2000c101108 */
[C---:B----4-:R-:W-:Y:S01]  /*a2030*/  ISETP.LT.AND P6, PT, R25.reuse, UR20, !P0 ;  /* 0x0000001419007c0c */ /* 0x050fe2000c7c1270 */
[----:B------:R-:W-:Y:S01]  /*a2040*/  IMAD R0, R25, UR15, RZ ;  /* 0x0000000f19007c24 */ /* 0x000fe2000f8e02ff */
[----:B0-----:R-:W-:Y:S01]  /*a2050*/  PRMT R8, R9, 0x7771, RZ ;  /* 0x0000777109087816 */ /* 0x001fe200000000ff */
[----:B------:R-:W4:Y:S01]  /*a2060*/  LDL.LU R25, [R1+0xac] ;  /* 0x0000ac0001197983 */ /* 0x000f220000300800 */
[----:B------:R-:W0:Y:S01]  /*a2070*/  LDCU UR15, c[0x0][0x39c] ;  /* 0x00007380ff0f77ac */ /* 0x000e220008000800 */
[C---:B-----5:R-:W-:Y:S01]  /*a2080*/  IMAD R4, R27.reuse, UR6, RZ ;  /* 0x000000061b047c24 */ /* 0x060fe2000f8e02ff */
[----:B------:R-:W-:Y:S01]  /*a2090*/  ISETP.LT.AND P4, PT, R27, UR21, !P0 ;  /* 0x000000151b007c0c */ /* 0x000fe2000c781270 */
[----:B------:R-:W5:Y:S01]  /*a20a0*/  LDCU UR6, c[0x0][0x3b8] ;  /* 0x00007700ff0677ac */ /* 0x000f620008000800 */
[----:B------:R-:W5:Y:S02]  /*a20b0*/  LDL.LU R27, [R1+0xb0] ;  /* 0x0000b000011b7983 */ /* 0x000f640000300800 */
[----:B------:R-:W-:-:S02]  /*a20c0*/  IADD3 R20, P5, PT, R4, R28, RZ ;  /* 0x0000001c04147210 */ /* 0x000fc40007fbe0ff */
[----:B------:R-:W1:Y:S02]  /*a20d0*/  LDL.LU R22, [R1+0xb4] ;  /* 0x0000b40001167983 */ /* 0x000e640000300800 */
[-C--:B------:R-:W-:Y:S02]  /*a20e0*/  LEA.HI.X.SX32 R21, R4, R29.reuse, 0x1, P5 ;  /* 0x0000001d04157211 */ /* 0x080fe400028f0eff */
[C---:B--2---:R-:W-:Y:S01]  /*a20f0*/  ISETP.LT.AND P5, PT, R26.reuse, UR23, !P0 ;  /* 0x000000171a007c0c */ /* 0x044fe2000c7a1270 */
[----:B------:R-:W-:Y:S01]  /*a2100*/  IMAD R4, R26, UR17, RZ ;  /* 0x000000111a047c24 */ /* 0x000fe2000f8e02ff */
[CC--:B------:R-:W-:Y:S01]  /*a2110*/  IADD3 R2, P1, PT, R0.reuse, R28.reuse, RZ ;  /* 0x0000001c00027210 */ /* 0x0c0fe20007f3e0ff */
[----:B------:R-:W0:Y:S01]  /*a2120*/  LDL.LU R26, [R1+0xb8] ;  /* 0x0000b800011a7983 */ /* 0x000e220000300800 */
[----:B------:R-:W2:Y:S02]  /*a2130*/  LDCU UR17, c[0x0][0x39c] ;  /* 0x00007380ff1177ac */ /* 0x000ea40008000800 */
[----:B------:R-:W-:Y:S01]  /*a2140*/  LEA.HI.X.SX32 R3, R0, R29, 0x1, P1 ;  /* 0x0000001d00037211 */ /* 0x000fe200008f0eff */
[C---:B---3--:R-:W-:Y:S01]  /*a2150*/  IMAD R0, R23.reuse, UR16, RZ ;  /* 0x0000001017007c24 */ /* 0x048fe2000f8e02ff */
[----:B------:R-:W-:Y:S01]  /*a2160*/  ISETP.LT.AND P1, PT, R23, UR22, !P0 ;  /* 0x0000001617007c0c */ /* 0x000fe2000c721270 */
[----:B------:R-:W3:Y:S01]  /*a2170*/  LDCU UR16, c[0x0][0x39c] ;  /* 0x00007380ff1077ac */ /* 0x000ee20008000800 */
[----:B------:R-:W2:Y:S04]  /*a2180*/  LDL.LU R23, [R1+0xbc] ;  /* 0x0000bc0001177983 */ /* 0x000ea80000300800 */
[----:B------:R3:W-:Y:S02]  /*a2190*/  @P6 STG.E.U8 desc[UR8][R2.64], R8 ;  /* 0x0000000802006986 */ /* 0x0007e4000c101108 */
[----:B---3--:R-:W-:-:S02]  /*a21a0*/  IADD3 R2, P6, PT, R0, R28, RZ ;  /* 0x0000001c00027210 */ /* 0x008fc40007fde0ff */
[----:B------:R-:W-:Y:S02]  /*a21b0*/  PRMT R8, R5, 0x7771, RZ ;  /* 0x0000777105087816 */ /* 0x000fe400000000ff */
[----:B------:R-:W-:Y:S02]  /*a21c0*/  LEA.HI.X.SX32 R3, R0, R29, 0x1, P6 ;  /* 0x0000001d00037211 */ /* 0x000fe400030f0eff */
[----:B------:R-:W-:Y:S01]  /*a21d0*/  PRMT R0, R17, 0x7772, RZ ;  /* 0x0000777211007816 */ /* 0x000fe200000000ff */
[----:B------:R-:W-:Y:S04]  /*a21e0*/  @P4 STG.E.U8 desc[UR8][R20.64], R8 ;  /* 0x0000000814004986 */ /* 0x000fe8000c101108 */
[----:B------:R3:W-:Y:S01]  /*a21f0*/  @P1 STG.E.U8 desc[UR8][R2.64], R0 ;  /* 0x0000000002001986 */ /* 0x0007e2000c101108 */
[----:B------:R-:W-:-:S02]  /*a2200*/  ISETP.LT.AND P4, PT, R24, UR24, !P0 ;  /* 0x0000001818007c0c */ /* 0x000fc4000c781270 */
[----:B---3--:R-:W-:-:S04]  /*a2210*/  IADD3 R2, P1, PT, R4, R28, RZ ;  /* 0x0000001c04027210 */ /* 0x008fc80007f3e0ff */
[----:B------:R-:W-:Y:S01]  /*a2220*/  LEA.HI.X.SX32 R3, R4, R29, 0x1, P1 ;  /* 0x0000001d04037211 */ /* 0x000fe200008f0eff */
[----:B------:R-:W-:Y:S01]  /*a2230*/  IMAD R0, R24, UR18, RZ ;  /* 0x0000001218007c24 */ /* 0x000fe2000f8e02ff */
[----:B------:R-:W-:-:S04]  /*a2240*/  PRMT R8, R13, 0x7772, RZ ;  /* 0x000077720d087816 */ /* 0x000fc800000000ff */
[CC--:B------:R-:W-:Y:S01]  /*a2250*/  IADD3 R20, P6, PT, R0.reuse, R28.reuse, RZ ;  /* 0x0000001c00147210 */ /* 0x0c0fe20007fde0ff */
[----:B------:R3:W-:Y:S01]  /*a2260*/  @P5 STG.E.U8 desc[UR8][R2.64], R8 ;  /* 0x0000000802005986 */ /* 0x0007e2000c101108 */
[C---:B----4-:R-:W-:Y:S01]  /*a2270*/  ISETP.LT.AND P1, PT, R25.reuse, UR25, !P0 ;  /* 0x0000001919007c0c */ /* 0x050fe2000c721270 */
[----:B------:R-:W-:Y:S01]  /*a2280*/  IMAD R4, R25, UR7, RZ ;  /* 0x0000000719047c24 */ /* 0x000fe2000f8e02ff */
[-C--:B------:R-:W-:Y:S01]  /*a2290*/  LEA.HI.X.SX32 R21, R0, R29.reuse, 0x1, P6 ;  /* 0x0000001d00157211 */ /* 0x080fe200030f0eff */
[----:B------:R-:W4:Y:S01]  /*a22a0*/  LDL.LU R25, [R1+0xc0] ;  /* 0x0000c00001197983 */ /* 0x000f220000300800 */
[----:B---3--:R-:W-:Y:S01]  /*a22b0*/  PRMT R8, R9, 0x7772, RZ ;  /* 0x0000777209087816 */ /* 0x008fe200000000ff */
[----:B------:R-:W3:Y:S01]  /*a22c0*/  LDCU UR7, c[0x0][0x3b8] ;  /* 0x00007700ff0777ac */ /* 0x000ee20008000800 */
[C---:B------:R-:W-:Y:S01]  /*a22d0*/  IADD3 R2, P5, PT, R4.reuse, R28, RZ ;  /* 0x0000001c04027210 */ /* 0x040fe20007fbe0ff */
[----:B------:R-:W3:Y:S03]  /*a22e0*/  LDL.LU R24, [R1+0x190] ;  /* 0x0001900001187983 */ /* 0x000ee60000300800 */
[----:B------:R-:W-:-:S02]  /*a22f0*/  LEA.HI.X.SX32 R3, R4, R29, 0x1, P5 ;  /* 0x0000001d04037211 */ /* 0x000fc400028f0eff */
[----:B------:R-:W-:Y:S01]  /*a2300*/  PRMT R4, R5, 0x7772, RZ ;  /* 0x0000777205047816 */ /* 0x000fe200000000ff */
[----:B------:R-:W-:Y:S04]  /*a2310*/  @P4 STG.E.U8 desc[UR8][R20.64], R8 ;  /* 0x0000000814004986 */ /* 0x000fe8000c101108 */
[----:B------:R0:W-:Y:S01]  /*a2320*/  @P1 STG.E.U8 desc[UR8][R2.64], R4 ;  /* 0x0000000402001986 */ /* 0x0001e2000c101108 */
[C---:B-----5:R-:W-:Y:S01]  /*a2330*/  ISETP.LT.AND P6, PT, R27.reuse, UR26, !P0 ;  /* 0x0000001a1b007c0c */ /* 0x060fe2000c7c1270 */
[----:B------:R-:W-:Y:S01]  /*a2340*/  IMAD R0, R27, UR4, RZ ;  /* 0x000000041b007c24 */ /* 0x000fe2000f8e02ff */
[----:B------:R-:W4:Y:S01]  /*a2350*/  LDCU UR4, c[0x0][0x39c] ;  /* 0x00007380ff0477ac */ /* 0x000f220008000800 */
[----:B------:R-:W5:Y:S01]  /*a2360*/  LDL.LU R27, [R1+0x194] ;  /* 0x00019400011b7983 */ /* 0x000f620000300800 */
[C---:B0-----:R-:W-:Y:S01]  /*a2370*/  ISETP.LT.AND P1, PT, R26.reuse, UR15, !P0 ;  /* 0x0000000f1a007c0c */ /* 0x041fe2000c721270 */
[----:B------:R-:W-:Y:S01]  /*a2380*/  IMAD R4, R26, UR13, RZ ;  /* 0x0000000d1a047c24 */ /* 0x000fe2000f8e02ff */
[CC--:B------:R-:W-:Y:S01]  /*a2390*/  IADD3 R20, P5, PT, R0.reuse, R28.reuse, RZ ;  /* 0x0000001c00147210 */ /* 0x0c0fe20007fbe0ff */
[----:B------:R-:W5:Y:S01]  /*a23a0*/  LDL.LU R26, [R1+0x198] ;  /* 0x00019800011a7983 */ /* 0x000f620000300800 */
[----:B------:R-:W-:Y:S01]  /*a23b0*/  PRMT R17, R17, 0x7773, RZ ;  /* 0x0000777311117816 */ /* 0x000fe200000000ff */
[----:B------:R-:W0:Y:S01]  /*a23c0*/  LDCU UR13, c[0x0][0x39c] ;  /* 0x00007380ff0d77ac */ /* 0x000e220008000800 */
[----:B------:R-:W-:Y:S01]  /*a23d0*/  LEA.HI.X.SX32 R21, R0, R29, 0x1, P5 ;  /* 0x0000001d00157211 */ /* 0x000fe200028f0eff */
[C---:B-1----:R-:W-:Y:S01]  /*a23e0*/  IMAD R0, R22.reuse, UR5, RZ ;  /* 0x0000000516007c24 */ /* 0x042fe2000f8e02ff */
[----:B------:R-:W-:Y:S01]  /*a23f0*/  ISETP.LT.AND P4, PT, R22, UR14, !P0 ;  /* 0x0000000e16007c0c */ /* 0x000fe2000c781270 */
[----:B------:R-:W5:Y:S01]  /*a2400*/  LDCU UR5, c[0x0][0x39c] ;  /* 0x00007380ff0577ac */ /* 0x000f620008000800 */
[----:B------:R-:W-:Y:S01]  /*a2410*/  PRMT R8, R13, 0x7773, RZ ;  /* 0x000077730d087816 */ /* 0x000fe200000000ff */
[----:B------:R1:W-:Y:S01]  /*a2420*/  @P6 STG.E.U8 desc[UR8][R20.64], R17 ;  /* 0x0000001114006986 */ /* 0x0003e2000c101108 */
[-C--:B------:R-:W-:Y:S01]  /*a2430*/  IADD3 R2, P6, PT, R0, R28.reuse, RZ ;  /* 0x0000001c00027210 */ /* 0x080fe20007fde0ff */
[----:B------:R-:W0:Y:S01]  /*a2440*/  LDC R22, c[0x0][0x3b8] ;  /* 0x0000ee00ff167b82 */ /* 0x000e220000000800 */
[----:B------:R-:W-:-:S02]  /*a2450*/  IADD3 R12, P5, PT, R4, R28, RZ ;  /* 0x0000001c040c7210 */ /* 0x000fc40007fbe0ff */
[-C--:B------:R-:W-:Y:S01]  /*a2460*/  LEA.HI.X.SX32 R3, R0, R29.reuse, 0x1, P6 ;  /* 0x0000001d00037211 */ /* 0x080fe200030f0eff */
[----:B--2---:R-:W-:Y:S01]  /*a2470*/  IMAD R0, R23, UR6, RZ ;  /* 0x0000000617007c24 */ /* 0x004fe2000f8e02ff */
[----:B------:R-:W-:Y:S01]  /*a2480*/  LEA.HI.X.SX32 R13, R4, R29, 0x1, P5 ;  /* 0x0000001d040d7211 */ /* 0x000fe200028f0eff */
[----:B------:R-:W2:Y:S01]  /*a2490*/  LDCU UR6, c[0x0][0x39c] ;  /* 0x00007380ff0677ac */ /* 0x000ea20008000800 */
[----:B------:R-:W-:Y:S01]  /*a24a0*/  PRMT R9, R9, 0x7773, RZ ;  /* 0x0000777309097816 */ /* 0x000fe200000000ff */
[----:B------:R2:W-:Y:S01]  /*a24b0*/  @P4 STG.E.U8 desc[UR8][R2.64], R8 ;  /* 0x0000000802004986 */ /* 0x0005e2000c101108 */
[----:B------:R-:W-:Y:S01]  /*a24c0*/  ISETP.LT.AND P6, PT, R23, UR16, !P0 ;  /* 0x0000001017007c0c */ /* 0x000fe2000c7c1270 */
[----:B-1----:R-:W1:Y:S02]  /*a24d0*/  LDC R17, c[0x0][0x3b8] ;  /* 0x0000ee00ff117b82 */ /* 0x002e640000000800 */
[----:B------:R2:W-:Y:S01]  /*a24e0*/  @P1 STG.E.U8 desc[UR8][R12.64], R9 ;  /* 0x000000090c001986 */ /* 0x0005e2000c101108 */
[----:B------:R-:W-:-:S02]  /*a24f0*/  PRMT R5, R5, 0x7773, RZ ;  /* 0x0000777305057816 */ /* 0x000fc400000000ff */
[----:B--2---:R-:W-:-:S04]  /*a2500*/  IADD3 R2, P1, PT, R0, R28, RZ ;  /* 0x0000001c00027210 */ /* 0x004fc80007f3e0ff */
[-C--:B------:R-:W-:Y:S01]  /*a2510*/  LEA.HI.X.SX32 R3, R0, R29.reuse, 0x1, P1 ;  /* 0x0000001d00037211 */ /* 0x080fe200008f0eff */
[----:B------:R-:W2:Y:S04]  /*a2520*/  LDC R12, c[0x0][0x3b8] ;  /* 0x0000ee00ff0c7b82 */ /* 0x000ea80000000800 */
[----:B------:R0:W-:Y:S04]  /*a2530*/  @P6 STG.E.U8 desc[UR8][R2.64], R5 ;  /* 0x0000000502006986 */ /* 0x0001e8000c101108 */
[----:B------:R-:W1:Y:S08]  /*a2540*/  LDC R9, c[0x0][0x3b8] ;  /* 0x0000ee00ff097b82 */ /* 0x000e700000000800 */
[----:B------:R-:W2:Y:S01]  /*a2550*/  LDC R13, c[0x0][0x3b8] ;  /* 0x0000ee00ff0d7b82 */ /* 0x000ea20000000800 */
[C---:B----4-:R-:W-:Y:S01]  /*a2560*/  ISETP.LT.AND P4, PT, R25.reuse, UR4, !P0 ;  /* 0x0000000419007c0c */ /* 0x050fe2000c781270 */
[----:B---3--:R-:W-:Y:S01]  /*a2570*/  IMAD R8, R25, UR7, RZ ;  /* 0x0000000719087c24 */ /* 0x008fe2000f8e02ff */
[----:B------:R-:W-:Y:S01]  /*a2580*/  ISETP.LT.AND P1, PT, R24, UR17, !P0 ;  /* 0x0000001118007c0c */ /* 0x000fe2000c721270 */
[----:B------:R-:W3:Y:S03]  /*a2590*/  LDL.LU R25, [R1+0x19c] ;  /* 0x00019c0001197983 */ /* 0x000ee60000300800 */
[C---:B------:R-:W-:Y:S01]  /*a25a0*/  IADD3 R4, P5, PT, R8.reuse, R28, RZ ;  /* 0x0000001c08047210 */ /* 0x040fe20007fbe0ff */
[----:B------:R-:W3:Y:S03]  /*a25b0*/  LDCU UR4, c[0x0][0x39c] ;  /* 0x00007380ff0477ac */ /* 0x000ee60008000800 */
[----:B0-----:R-:W-:Y:S01]  /*a25c0*/  LEA.HI.X.SX32 R5, R8, R29, 0x1, P5 ;  /* 0x0000001d08057211 */ /* 0x001fe200028f0eff */
[----:B------:R-:W0:Y:S01]  /*a25d0*/  LDCU UR7, c[0x0][0x39c] ;  /* 0x00007380ff0777ac */ /* 0x000e220008000800 */
[----:B-----5:R-:W-:Y:S01]  /*a25e0*/  ISETP.LT.AND P6, PT, R27, UR5, !P0 ;  /* 0x000000051b007c0c */ /* 0x020fe2000c7c1270 */
[----:B-1----:R-:W-:Y:S01]  /*a25f0*/  IMAD R8, R17, 0x4, R8 ;  /* 0x0000000411087824 */ /* 0x002fe200078e0208 */
[----:B------:R-:W4:Y:S01]  /*a2600*/  LDL.LU R27, [R1+0x1a0] ;  /* 0x0001a000011b7983 */ /* 0x000f220000300800 */
[----:B------:R-:W-:Y:S01]  /*a2610*/  PRMT R0, R18, 0x7770, RZ ;  /* 0x0000777012007816 */ /* 0x000fe200000000ff */
[----:B------:R-:W4:Y:S01]  /*a2620*/  LDCU UR5, c[0x0][0x39c] ;  /* 0x00007380ff0577ac */ /* 0x000f220008000800 */
[----:B------:R-:W-:Y:S01]  /*a2630*/  PRMT R3, R14, 0x7770, RZ ;  /* 0x000077700e037816 */ /* 0x000fe200000000ff */
[----:B------:R-:W5:Y:S01]  /*a2640*/  LDL.LU R23, [R1+0x1a4] ;  /* 0x0001a40001177983 */ /* 0x000f620000300800 */
[----:B------:R-:W1:Y:S03]  /*a2650*/  LDC R17, c[0x0][0x3b8] ;  /* 0x0000ee00ff117b82 */ /* 0x000e660000000800 */
[----:B------:R-:W0:Y:S01]  /*a2660*/  LDL.LU R24, [R1+0x1a8] ;  /* 0x0001a80001187983 */ /* 0x000e220000300800 */
[----:B------:R-:W-:-:S03]  /*a2670*/  ISETP.LT.AND P5, PT, R26, UR6, !P0 ;  /* 0x000000061a007c0c */ /* 0x000fc6000c7a1270 */
[----:B------:R1:W-:Y:S01]  /*a2680*/  @P4 STG.E.U8 desc[UR8][R4.64], R0 ;  /* 0x0000000004004986 */ /* 0x0003e2000c101108 */
[----:B------:R-:W5:Y:S03]  /*a2690*/  LDCU UR6, c[0x0][0x39c] ;  /* 0x00007380ff0677ac */ /* 0x000f660008000800 */
[----:B------:R-:W5:Y:S01]  /*a26a0*/  LDL.LU R26, [R1+0x1ac] ;  /* 0x0001ac00011a7983 */ /* 0x000f620000300800 */
[-C--:B-1----:R-:W-:Y:S01]  /*a26b0*/  IADD3 R4, P4, PT, R8, R28.reuse, RZ ;  /* 0x0000001c08047210 */ /* 0x082fe20007f9e0ff */
[----:B------:R-:W-:Y:S02]  /*a26c0*/  IMAD R0, R16, 0x4, R8 ;  /* 0x0000000410007824 */ /* 0x000fe400078e0208 */
[----:B------:R-:W1:Y:S01]  /*a26d0*/  LDC R16, c[0x0][0x3b8] ;  /* 0x0000ee00ff107b82 */ /* 0x000e620000000800 */
[----:B------:R-:W-:Y:S02]  /*a26e0*/  LEA.HI.X.SX32 R5, R8, R29, 0x1, P4 ;  /* 0x0000001d08057211 */ /* 0x000fe400020f0eff */
[----:B------:R-:W-:-:S03]  /*a26f0*/  IADD3 R2, P4, PT, R0, R28, RZ ;  /* 0x0000001c00027210 */ /* 0x000fc60007f9e0ff */
[----:B------:R2:W-:Y:S02]  /*a2700*/  @P2 STG.E.U8 desc[UR8][R4.64], R3 ;  /* 0x0000000304002986 */ /* 0x0005e4000c101108 */
[----:B------:R-:W1:Y:S01]  /*a2710*/  LDC R8, c[0x0][0x3b8] ;  /* 0x0000ee00ff087b82 */ /* 0x000e620000000800 */
[----:B--2---:R-:W-:Y:S01]  /*a2720*/  IMAD R5, R12, 0x4, R0 ;  /* 0x000000040c057824 */ /* 0x004fe200078e0200 */
[----:B------:R-:W-:-:S06]  /*a2730*/  LEA.HI.X.SX32 R3, R0, R29, 0x1, P4 ;  /* 0x0000001d00037211 */ /* 0x000fcc00020f0eff */
[----:B------:R-:W2:Y:S01]  /*a2740*/  LDC R12, c[0x0][0x3b8] ;  /* 0x0000ee00ff0c7b82 */ /* 0x000ea20000000800 */
[----:B------:R-:W-:Y:S02]  /*a2750*/  PRMT R0, R10, 0x7770, RZ ;  /* 0x000077700a007816 */ /* 0x000fe400000000ff */
[----:B------:R-:W-:-:S03]  /*a2760*/  IADD3 R4, P4, PT, R5, R28, RZ ;  /* 0x0000001c05047210 */ /* 0x000fc60007f9e0ff */
[----:B------:R1:W-:Y:S02]  /*a2770*/  @P3 STG.E.U8 desc[UR8][R2.64], R0 ;  /* 0x0000000002003986 */ /* 0x0003e4000c101108 */
[----:B-1----:R-:W-:Y:S01]  /*a2780*/  IMAD R0, R9, 0x4, R5 ;  /* 0x0000000409007824 */ /* 0x002fe200078e0205 */
[----:B------:R-:W-:Y:S01]  /*a2790*/  LEA.HI.X.SX32 R5, R5, R29, 0x1, P4 ;  /* 0x0000001d05057211 */ /* 0x000fe200020f0eff */
[----:B------:R-:W1:Y:S01]  /*a27a0*/  LDC R9, c[0x0][0x3b8] ;  /* 0x0000ee00ff097b82 */ /* 0x000e620000000800 */
[----:B------:R-:W-:Y:S02]  /*a27b0*/  PRMT R3, R6, 0x7770, RZ ;  /* 0x0000777006037816 */ /* 0x000fe400000000ff */
[----:B------:R-:W-:-:S03]  /*a27c0*/  IADD3 R2, P4, PT, R0, R28, RZ ;  /* 0x0000001c00027210 */ /* 0x000fc60007f9e0ff */
[----:B------:R3:W-:Y:S02]  /*a27d0*/  @P1 STG.E.U8 desc[UR8][R4.64], R3 ;  /* 0x0000000304001986 */ /* 0x0007e4000c101108 */
[----:B---3--:R-:W-:Y:S01]  /*a27e0*/  ISETP.LT.AND P2, PT, R25, UR4, !P0 ;  /* 0x0000000419007c0c */ /* 0x008fe2000c741270 */
[----:B------:R-:W3:Y:S01]  /*a27f0*/  LDCU UR4, c[0x0][0x39c] ;  /* 0x00007380ff0477ac */ /* 0x000ee20008000800 */
[----:B------:R-:W2:Y:S01]  /*a2800*/  LDL.LU R25, [R1+0x1b0] ;  /* 0x0001b00001197983 */ /* 0x000ea20000300800 */
[----:B------:R-:W-:Y:S01]  /*a2810*/  LEA.HI.X.SX32 R3, R0, R29, 0x1, P4 ;  /* 0x0000001d00037211 */ /* 0x000fe200020f0eff */
[----:B------:R-:W-:Y:S01]  /*a2820*/  IMAD R0, R16, 0x4, R0 ;  /* 0x0000000410007824 */ /* 0x000fe200078e0200 */
[----:B------:R-:W-:Y:S01]  /*a2830*/  PRMT R4, R18, 0x7771, RZ ;  /* 0x0000777112047816 */ /* 0x000fe200000000ff */
[----:B------:R-:W1:Y:S04]  /*a2840*/  LDC R16, c[0x0][0x3b8] ;  /* 0x0000ee00ff107b82 */ /* 0x000e680000000800 */
[----:B------:R0:W-:Y:S01]  /*a2850*/  @P6 STG.E.U8 desc[UR8][R2.64], R4 ;  /* 0x0000000402006986 */ /* 0x0001e2000c101108 */
[----:B------:R-:W-:Y:S01]  /*a2860*/  IMAD R8, R8, 0x4, R0 ;  /* 0x0000000408087824 */ /* 0x000fe200078e0200 */
[----:B0-----:R-:W-:-:S04]  /*a2870*/  IADD3 R2, P6, PT, R0, R28, RZ ;  /* 0x0000001c00027210 */ /* 0x001fc80007fde0ff */
[-C--:B------:R-:W-:Y:S02]  /*a2880*/  LEA.HI.X.SX32 R3, R0, R29.reuse, 0x1, P6 ;  /* 0x0000001d00037211 */ /* 0x080fe400030f0eff */
[----:B------:R-:W-:Y:S02]  /*a2890*/  PRMT R0, R14, 0x7771, RZ ;  /* 0x000077710e007816 */ /* 0x000fe400000000ff */
[----:B----4-:R-:W-:Y:S01]  /*a28a0*/  ISETP.LT.AND P3, PT, R27, UR5, !P0 ;  /* 0x000000051b007c0c */ /* 0x010fe2000c761270 */
[----:B------:R-:W0:Y:S01]  /*a28b0*/  LDCU UR5, c[0x0][0x39c] ;  /* 0x00007380ff0577ac */ /* 0x000e220008000800 */
[----:B------:R-:W4:Y:S01]  /*a28c0*/  LDL.LU R27, [R1+0x1b4] ;  /* 0x0001b400011b7983 */ /* 0x000f220000300800 */
[----:B------:R-:W-:Y:S02]  /*a28d0*/  ISETP.LT.AND P1, PT, R24, UR7, !P0 ;  /* 0x0000000718007c0c */ /* 0x000fe4000c721270 */
[-C--:B------:R-:W-:Y:S01]  /*a28e0*/  IADD3 R4, P6, PT, R8, R28.reuse, RZ ;  /* 0x0000001c08047210 */ /* 0x080fe20007fde0ff */
[----:B------:R0:W-:Y:S01]  /*a28f0*/  @P5 STG.E.U8 desc[UR8][R2.64], R0 ;  /* 0x0000000002005986 */ /* 0x0001e2000c101108 */
[----:B-----5:R-:W-:Y:S01]  /*a2900*/  ISETP.LT.AND P4, PT, R23, UR6, !P0 ;  /* 0x0000000617007c0c */ /* 0x020fe2000c781270 */
[----:B------:R-:W4:Y:S02]  /*a2910*/  LDCU UR6, c[0x0][0x39c] ;  /* 0x00007380ff0677ac */ /* 0x000f240008000800 */
[----:B------:R-:W5:Y:S01]  /*a2920*/  LDL.LU R24, [R1+0x1b8] ;  /* 0x0001b80001187983 */ /* 0x000f620000300800 */
[----:B------:R-:W0:Y:S01]  /*a2930*/  LDCU UR7, c[0x0][0x39c] ;  /* 0x00007380ff0777ac */ /* 0x000e220008000800 */
[----:B---3--:R-:W-:Y:S01]  /*a2940*/  ISETP.LT.AND P5, PT, R26, UR4, !P0 ;  /* 0x000000041a007c0c */ /* 0x008fe2000c7a1270 */
[----:B------:R-:W5:Y:S01]  /*a2950*/  LDCU UR4, c[0x0][0x39c] ;  /* 0x00007380ff0477ac */ /* 0x000f620008000800 */
[----:B------:R-:W3:Y:S01]  /*a2960*/  LDL.LU R26, [R1+0x1bc] ;  /* 0x0001bc00011a7983 */ /* 0x000ee20000300800 */
[-C--:B------:R-:W-:Y:S01]  /*a2970*/  LEA.HI.X.SX32 R5, R8, R29.reuse, 0x1, P6 ;  /* 0x0000001d08057211 */ /* 0x080fe200030f0eff */
[----:B------:R-:W-:Y:S01]  /*a2980*/  IMAD R8, R13, 0x4, R8 ;  /* 0x000000040d087824 */ /* 0x000fe200078e0208 */
[----:B0-----:R-:W-:Y:S01]  /*a2990*/  PRMT R0, R10, 0x7771, RZ ;  /* 0x000077710a007816 */ /* 0x001fe200000000ff */
[----:B------:R-:W0:Y:S03]  /*a29a0*/  LDC R13, c[0x0][0x3b8] ;  /* 0x0000ee00ff0d7b82 */ /* 0x000e260000000800 */
[C---:B------:R-:W-:Y:S01]  /*a29b0*/  IADD3 R2, P6, PT, R8.reuse, R28, RZ ;  /* 0x0000001c08027210 */ /* 0x040fe20007fde0ff */
[----:B------:R1:W-:Y:S03]  /*a29c0*/  @P2 STG.E.U8 desc[UR8][R4.64], R0 ;  /* 0x0000000004002986 */ /* 0x0003e6000c101108 */
[----:B------:R-:W-:Y:S01]  /*a29d0*/  LEA.HI.X.SX32 R3, R8, R29, 0x1, P6 ;  /* 0x0000001d08037211 */ /* 0x000fe200030f0eff */
[----:B-1----:R-:W-:Y:S01]  /*a29e0*/  IMAD R8, R9, 0x4, R8 ;  /* 0x0000000409087824 */ /* 0x002fe200078e0208 */
[----:B------:R-:W-:-:S05]  /*a29f0*/  PRMT R0, R6, 0x7771, RZ ;  /* 0x0000777106007816 */ /* 0x000fca00000000ff */
[----:B------:R2:W-:Y:S01]  /*a2a00*/  @P3 STG.E.U8 desc[UR8][R2.64], R0 ;  /* 0x0000000002003986 */ /* 0x0005e2000c101108 */
[----:B------:R-:W-:-:S04]  /*a2a10*/  IADD3 R4, P3, PT, R8, R28, RZ ;  /* 0x0000001c08047210 */ /* 0x000fc80007f7e0ff */
[-C--:B------:R-:W-:Y:S01]  /*a2a20*/  LEA.HI.X.SX32 R5, R8, R29.reuse, 0x1, P3 ;  /* 0x0000001d08057211 */ /* 0x080fe200018f0eff */
[----:B--2---:R-:W-:Y:S01]  /*a2a30*/  IMAD R3, R12, 0x4, R8 ;  /* 0x000000040c037824 */ /* 0x004fe200078e0208 */
[----:B------:R-:W-:Y:S01]  /*a2a40*/  PRMT R9, R18, 0x7772, RZ ;  /* 0x0000777212097816 */ /* 0x000fe200000000ff */
[----:B------:R-:W1:Y:S03]  /*a2a50*/  LDC R12, c[0x0][0x3b8] ;  /* 0x0000ee00ff0c7b82 */ /* 0x000e660000000800 */
[CC--:B------:R-:W-:Y:S01]  /*a2a60*/  IADD3 R2, P3, PT, R3.reuse, R28.reuse, RZ ;  /* 0x0000001c03027210 */ /* 0x0c0fe20007f7e0ff */
[----:B------:R-:W-:Y:S01]  /*a2a70*/  IMAD R8, R16, 0x4, R3 ;  /* 0x0000000410087824 */ /* 0x000fe200078e0203 */
[----:B------:R-:W-:Y:S02]  /*a2a80*/  PRMT R0, R14, 0x7772, RZ ;  /* 0x000077720e007816 */ /* 0x000fe400000000ff */
[----:B------:R-:W-:Y:S01]  /*a2a90*/  LEA.HI.X.SX32 R3, R3, R29, 0x1, P3 ;  /* 0x0000001d03037211 */ /* 0x000fe200018f0eff */
[----:B------:R2:W-:Y:S04]  /*a2aa0*/  @P4 STG.E.U8 desc[UR8][R4.64], R9 ;  /* 0x0000000904004986 */ /* 0x0005e8000c101108 */
[----:B------:R0:W-:Y:S01]  /*a2ab0*/  @P1 STG.E.U8 desc[UR8][R2.64], R0 ;  /* 0x0000000002001986 */ /* 0x0001e2000c101108 */
[----:B------:R-:W-:Y:S01]  /*a2ac0*/  ISETP.LT.AND P2, PT, R25, UR5, !P0 ;  /* 0x0000000519007c0c */ /* 0x000fe2000c741270 */
[----:B------:R-:W3:Y:S02]  /*a2ad0*/  LDCU UR5, c[0x0][0x39c] ;  /* 0x00007380ff0577ac */ /* 0x000ee40008000800 */
[----:B------:R-:W5:Y:S01]  /*a2ae0*/  LDL.LU R25, [R1+0x1f0] ;  /* 0x0001f00001197983 */ /* 0x000f620000300800 */
[----:B--2---:R-:W2:Y:S01]  /*a2af0*/  LDC R9, c[0x0][0x3b8] ;  /* 0x0000ee00ff097b82 */ /* 0x004ea20000000800 */
[----:B----4-:R-:W-:Y:S01]  /*a2b00*/  ISETP.LT.AND P6, PT, R27, UR6, !P0 ;  /* 0x000000061b007c0c */ /* 0x010fe2000c7c1270 */
[----:B0-----:R-:W-:Y:S01]  /*a2b10*/  IMAD R0, R13, 0x4, R8 ;  /* 0x000000040d007824 */ /* 0x001fe200078e0208 */
[----:B------:R-:W4:Y:S01]  /*a2b20*/  LDL.LU R27, [R1+0x1f4] ;  /* 0x0001f400011b7983 */ /* 0x000f220000300800 */
[----:B------:R-:W-:Y:S01]  /*a2b30*/  IADD3 R4, P4, PT, R8, R28, RZ ;  /* 0x0000001c08047210 */ /* 0x000fe20007f9e0ff */
[----:B------:R-:W0:Y:S01]  /*a2b40*/  LDCU UR6, c[0x0][0x39c] ;  /* 0x00007380ff0677ac */ /* 0x000e220008000800 */
[----:B------:R-:W-:-:S02]  /*a2b50*/  PRMT R3, R10, 0x7772, RZ ;  /* 0x000077720a037816 */ /* 0x000fc400000000ff */
[----:B------:R-:W0:Y:S01]  /*a2b60*/  LDC R13, c[0x0][0x3b8] ;  /* 0x0000ee00ff0d7b82 */ /* 0x000e220000000800 */
[----:B---3--:R-:W-:Y:S01]  /*a2b70*/  ISETP.LT.AND P1, PT, R26, UR5, !P0 ;  /* 0x000000051a007c0c */ /* 0x008fe2000c721270 */
[----:B------:R-:W3:Y:S01]  /*a2b80*/  LDCU UR5, c[0x0][0x39c] ;  /* 0x00007380ff0577ac */ /* 0x000ee20008000800 */
[----:B------:R-:W2:Y:S01]  /*a2b90*/  LDL.LU R26, [R1+0xc4] ;  /* 0x0000c400011a7983 */ /* 0x000ea20000300800 */
[-C--:B------:R-:W-:Y:S02]  /*a2ba0*/  LEA.HI.X.SX32 R5, R8, R29.reuse, 0x1, P4 ;  /* 0x0000001d08057211 */ /* 0x080fe400020f0eff */
[----:B------:R-:W-:Y:S01]  /*a2bb0*/  IADD3 R2, P4, PT, R0, R28, RZ ;  /* 0x0000001c00027210 */ /* 0x000fe20007f9e0ff */
[----:B------:R-:W3:Y:S01]  /*a2bc0*/  LDL.LU R23, [R1+0x1f8] ;  /* 0x0001f80001177983 */ /* 0x000ee20000300800 */
[----:B-----5:R-:W-:Y:S01]  /*a2bd0*/  ISETP.LT.AND P3, PT, R24, UR4, !P0 ;  /* 0x0000000418007c0c */ /* 0x020fe2000c761270 */
[----:B------:R-:W2:Y:S02]  /*a2be0*/  LDCU UR4, c[0x0][0x3b8] ;  /* 0x00007700ff0477ac */ /* 0x000ea40008000800 */
[----:B------:R5:W-:Y:S02]  /*a2bf0*/  @P5 STG.E.U8 desc[UR8][R4.64], R3 ;  /* 0x0000000304005986 */ /* 0x000be4000c101108 */
[----:B-----5:R-:W-:Y:S01]  /*a2c00*/  LEA.HI.X.SX32 R3, R0, R29, 0x1, P4 ;  /* 0x0000001d00037211 */ /* 0x020fe200020f0eff */
[----:B-1----:R-:W-:Y:S01]  /*a2c10*/  IMAD R0, R12, 0x4, R0 ;  /* 0x000000040c007824 */ /* 0x002fe200078e0200 */
[----:B------:R-:W-:Y:S01]  /*a2c20*/  PRMT R4, R6, 0x7772, RZ ;  /* 0x0000777206047816 */ /* 0x000fe200000000ff */
[----:B------:R-:W1:Y:S02]  /*a2c30*/  LDC R12, c[0x0][0x3b8] ;  /* 0x0000ee00ff0c7b82 */ /* 0x000e640000000800 */
[----:B------:R-:W-:-:S02]  /*a2c40*/  IMAD R8, R17, 0x4, R0 ;  /* 0x0000000411087824 */ /* 0x000fc400078e0200 */
[----:B------:R5:W-:Y:S02]  /*a2c50*/  @P2 STG.E.U8 desc[UR8][R2.64], R4 ;  /* 0x0000000402002986 */ /* 0x000be4000c101108 */
[----:B-----5:R-:W-:-:S04]  /*a2c60*/  IADD3 R2, P2, PT, R0, R28, RZ ;  /* 0x0000001c00027210 */ /* 0x020fc80007f5e0ff */
[----:B------:R-:W-:Y:S02]  /*a2c70*/  LEA.HI.X.SX32 R3, R0, R29, 0x1, P2 ;  /* 0x0000001d00037211 */ /* 0x000fe400010f0eff */
[----:B------:R-:W-:-:S04]  /*a2c80*/  IADD3 R4, P2, PT, R8, R28, RZ ;  /* 0x0000001c08047210 */ /* 0x000fc80007f5e0ff */
[----:B------:R-:W-:Y:S02]  /*a2c90*/  LEA.HI.X.SX32 R5, R8, R29, 0x1, P2 ;  /* 0x0000001d08057211 */ /* 0x000fe400010f0eff */
[----:B0-----:R-:W-:Y:S02]  /*a2ca0*/  ISETP.LT.AND P5, PT, R25, UR6, !P0 ;  /* 0x0000000619007c0c */ /* 0x001fe4000c7a1270 */
[----:B----4-:R-:W-:Y:S01]  /*a2cb0*/  ISETP.LT.AND P4, PT, R27, UR7, !P0 ;  /* 0x000000071b007c0c */ /* 0x010fe2000c781270 */
[----:B------:R-:W4:Y:S01]  /*a2cc0*/  LDL.LU R25, [R1+0x1fc] ;  /* 0x0001fc0001197983 */ /* 0x000f220000300800 */
[----:B--2---:R-:W-:-:S03]  /*a2cd0*/  IMAD R0, R26, UR4, RZ ;  /* 0x000000041a007c24 */ /* 0x004fc6000f8e02ff */
[----:B------:R-:W2:Y:S01]  /*a2ce0*/  LDL.LU R27, [R1+0x200] ;  /* 0x00020000011b7983 */ /* 0x000ea20000300800 */
[----:B---3--:R-:W-:Y:S02]  /*a2cf0*/  ISETP.LT.AND P2, PT, R26, UR5, !P0 ;  /* 0x000000051a007c0c */ /* 0x008fe4000c741270 */
[----:B------:R-:W-:Y:S01]  /*a2d00*/  PRMT R18, R18, 0x7773, RZ ;  /* 0x0000777312127816 */ /* 0x000fe200000000ff */
[----:B------:R-:W3:Y:S01]  /*a2d10*/  LDL.LU R24, [R1+0x204] ;  /* 0x0002040001187983 */ /* 0x000ee20000300800 */
[----:B------:R-:W-:Y:S01]  /*a2d20*/  PRMT R14, R14, 0x7773, RZ ;  /* 0x000077730e0e7816 */ /* 0x000fe200000000ff */
[----:B------:R-:W-:Y:S01]  /*a2d30*/  IMAD R8, R9, 0x4, R8 ;  /* 0x0000000409087824 */ /* 0x000fe200078e0208 */
[----:B------:R-:W-:Y:S01]  /*a2d40*/  PRMT R10, R10, 0x7773, RZ ;  /* 0x000077730a0a7816 */ /* 0x000fe200000000ff */
[----:B------:R-:W5:Y:S01]  /*a2d50*/  LDL.LU R26, [R1+0x208] ;  /* 0x00020800011a7983 */ /* 0x000f620000300800 */
[----:B------:R-:W0:Y:S01]  /*a2d60*/  LDC R9, c[0x0][0x3b8] ;  /* 0x0000ee00ff097b82 */ /* 0x000e220000000800 */
[----:B------:R-:W4:Y:S02]  /*a2d70*/  LDCU UR7, c[0x0][0x39c] ;  /* 0x00007380ff0777ac */ /* 0x000f240008000800 */
[----:B------:R1:W-:Y:S01]  /*a2d80*/  @P6 STG.E.U8 desc[UR8][R2.64], R18 ;  /* 0x0000001202006986 */ /* 0x0003e2000c101108 */
[----:B------:R-:W-:Y:S01]  /*a2d90*/  PRMT R6, R6, 0x7773, RZ ;  /* 0x0000777306067816 */ /* 0x000fe200000000ff */
[----:B------:R-:W5:Y:S02]  /*a2da0*/  LDCU UR5, c[0x0][0x39c] ;  /* 0x00007380ff0577ac */ /* 0x000f640008000800 */
[----:B------:R1:W-:Y:S01]  /*a2db0*/  @P3 STG.E.U8 desc[UR8][R4.64], R14 ;  /* 0x0000000e04003986 */ /* 0x0003e2000c101108 */
[----:B------:R-:W1:Y:S01]  /*a2dc0*/  LDCU UR6, c[0x0][0x39c] ;  /* 0x00007380ff0677ac */ /* 0x000e620008000800 */
[----:B------:R-:W3:Y:S01]  /*a2dd0*/  LDCU UR4, c[0x0][0x39c] ;  /* 0x00007380ff0477ac */ /* 0x000ee20008000800 */
[----:B-1----:R-:W-:-:S04]  /*a2de0*/  IADD3 R2, P3, PT, R8, R28, RZ ;  /* 0x0000001c08027210 */ /* 0x002fc80007f7e0ff */
[-C--:B------:R-:W-:Y:S01]  /*a2df0*/  LEA.HI.X.SX32 R3, R8, R29.reuse, 0x1, P3 ;  /* 0x0000001d08037211 */ /* 0x080fe200018f0eff */
[----:B------:R-:W-:Y:S01]  /*a2e00*/  IMAD R8, R12, 0x8, R8 ;  /* 0x000000080c087824 */ /* 0x000fe200078e0208 */
[C---:B------:R-:W-:Y:S01]  /*a2e10*/  IADD3 R4, P6, PT, R0.reuse, R28, RZ ;  /* 0x0000001c00047210 */ /* 0x040fe20007fde0ff */
[----:B------:R-:W1:Y:S02]  /*a2e20*/  LDC R12, c[0x0][0x3b8] ;  /* 0x0000ee00ff0c7b82 */ /* 0x000e640000000800 */
[----:B------:R0:W-:Y:S01]  /*a2e30*/  @P1 STG.E.U8 desc[UR8][R2.64], R10 ;  /* 0x0000000a02001986 */ /* 0x0001e2000c101108 */
[----:B------:R-:W-:Y:S01]  /*a2e40*/  LEA.HI.X.SX32 R5, R0, R29, 0x1, P6 ;  /* 0x0000001d00057211 */ /* 0x000fe200030f0eff */
[----:B------:R-:W-:-:S04]  /*a2e50*/  IMAD R0, R13, 0x4, R8 ;  /* 0x000000040d007824 */ /* 0x000fc800078e0208 */
[----:B------:R0:W-:Y:S01]  /*a2e60*/  @P2 STG.E.U8 desc[UR8][R4.64], R6 ;  /* 0x0000000604002986 */ /* 0x0001e2000c101108 */
[----:B------:R-:W-:Y:S01]  /*a2e70*/  ISETP.LT.AND P3, PT, R23, UR6, !P0 ;  /* 0x0000000617007c0c */ /* 0x000fe2000c761270 */
[----:B------:R-:W1:Y:S01]  /*a2e80*/  LDCU UR6, c[0x0][0x39c] ;  /* 0x00007380ff0677ac */ /* 0x000e620008000800 */
[----:B------:R-:W1:Y:S01]  /*a2e90*/  LDC R13, c[0x0][0x3b8] ;  /* 0x0000ee00ff0d7b82 */ /* 0x000e620000000800 */
[----:B0-----:R-:W-:-:S04]  /*a2ea0*/  IADD3 R2, P6, PT, R8, R28, RZ ;  /* 0x0000001c08027210 */ /* 0x001fc80007fde0ff */
[----:B------:R-:W-:-:S03]  /*a2eb0*/  LEA.HI.X.SX32 R3, R8, R29, 0x1, P6 ;  /* 0x0000001d08037211 */ /* 0x000fc600030f0eff */
[----:B------:R-:W0:Y:S01]  /*a2ec0*/  LDC R10, c[0x0][0x3b8] ;  /* 0x0000ee00ff0a7b82 */ /* 0x000e220000000800 */
[----:B------:R-:W-:Y:S02]  /*a2ed0*/  PRMT R5, R19, 0x7770, RZ ;  /* 0x0000777013057816 */ /* 0x000fe400000000ff */
[C---:B------:R-:W-:Y:S01]  /*a2ee0*/  IADD3 R4, P6, PT, R0.reuse, R28, RZ ;  /* 0x0000001c00047210 */ /* 0x040fe20007fde0ff */
[----:B------:R-:W-:Y:S02]  /*a2ef0*/  IMAD R6, R9, 0x4, R0 ;  /* 0x0000000409067824 */ /* 0x000fe400078e0200 */
[----:B------:R1:W-:Y:S02]  /*a2f00*/  @P5 STG.E.U8 desc[UR8][R2.64], R5 ;  /* 0x0000000502005986 */ /* 0x0003e4000c101108 */
[----:B------:R-:W0:Y:S08]  /*a2f10*/  LDC R9, c[0x0][0x3b8] ;  /* 0x0000ee00ff097b82 */ /* 0x000e300000000800 */
[----:B------:R-:W0:Y:S01]  /*a2f20*/  LDC R8, c[0x0][0x3b8] ;  /* 0x0000ee00ff087b82 */ /* 0x000e220000000800 */
[----:B-1----:R-:W-:-:S02]  /*a2f30*/  LEA.HI.X.SX32 R5, R0, R29, 0x1, P6 ;  /* 0x0000001d00057211 */ /* 0x002fc400030f0eff */
[----:B------:R-:W-:-:S05]  /*a2f40*/  PRMT R0, R15, 0x7770, RZ ;  /* 0x000077700f007816 */ /* 0x000fca00000000ff */
[----:B------:R1:W-:Y:S01]  /*a2f50*/  @P4 STG.E.U8 desc[UR8][R4.64], R0 ;  /* 0x0000000004004986 */ /* 0x0003e2000c101108 */
[----:B----4-:R-:W-:Y:S01]  /*a2f60*/  ISETP.LT.AND P1, PT, R25, UR7, !P0 ;  /* 0x0000000719007c0c */ /* 0x010fe2000c721270 */
[----:B------:R-:W4:Y:S02]  /*a2f70*/  LDCU UR7, c[0x0][0x39c] ;  /* 0x00007380ff0777ac */ /* 0x000f240008000800 */
[----:B------:R-:W4:Y:S01]  /*a2f80*/  LDL.LU R25, [R1+0x210] ;  /* 0x0002100001197983 */ /* 0x000f220000300800 */
[----:B--2---:R-:W-:Y:S01]  /*a2f90*/  ISETP.LT.AND P2, PT, R27, UR13, !P0 ;  /* 0x0000000d1b007c0c */ /* 0x004fe2000c741270 */
[----:B------:R-:W2:Y:S02]  /*a2fa0*/  LDCU UR13, c[0x0][0x39c] ;  /* 0x00007380ff0d77ac */ /* 0x000ea40008000800 */
[----:B------:R-:W2:Y:S01]  /*a2fb0*/  LDL.LU R27, [R1+0x214] ;  /* 0x00021400011b7983 */ /* 0x000ea20000300800 */
[----:B-----5:R-:W-:Y:S01]  /*a2fc0*/  ISETP.LT.AND P4, PT, R26, UR5, !P0 ;  /* 0x000000051a007c0c */ /* 0x020fe2000c781270 */
[----:B------:R-:W5:Y:S02]  /*a2fd0*/  LDCU UR5, c[0x0][0x39c] ;  /* 0x00007380ff0577ac */ /* 0x000f640008000800 */
[----:B------:R-:W5:Y:S01]  /*a2fe0*/  LDL.LU R26, [R1+0x218] ;  /* 0x00021800011a7983 */ /* 0x000f620000300800 */
[----:B------:R-:W-:-:S02]  /*a2ff0*/  IADD3 R2, P5, PT, R6, R28, RZ ;  /* 0x0000001c06027210 */ /* 0x000fc40007fbe0ff */
[----:B-1----:R-:W-:Y:S01]  /*a3000*/  PRMT R0, R11, 0x7770, RZ ;  /* 0x000077700b007816 */ /* 0x002fe200000000ff */
[----:B------:R-:W5:Y:S01]  /*a3010*/  LDL.LU R23, [R1+0x21c] ;  /* 0x00021c0001177983 */ /* 0x000f620000300800 */
[----:B------:R-:W-:Y:S01]  /*a3020*/  LEA.HI.X.SX32 R3, R6, R29, 0x1, P5 ;  /* 0x0000001d06037211 */ /* 0x000fe200028f0eff */
[----:B------:R-:W-:Y:S01]  /*a3030*/  IMAD R6, R12, 0x4, R6 ;  /* 0x000000040c067824 */ /* 0x000fe200078e0206 */
[----:B---3--:R-:W-:Y:S01]  /*a3040*/  ISETP.LT.AND P6, PT, R24, UR4, !P0 ;  /* 0x0000000418007c0c */ /* 0x008fe2000c7c1270 */
[----:B------:R-:W2:Y:S01]  /*a3050*/  LDCU UR4, c[0x0][0x39c] ;  /* 0x00007380ff0477ac */ /* 0x000ea20008000800 */
[----:B------:R-:W3:Y:S01]  /*a3060*/  LDL.LU R24, [R1+0x220] ;  /* 0x0002200001187983 */ /* 0x000ee20000300800 */
[----:B------:R-:W1:Y:S03]  /*a3070*/  LDC R12, c[0x0][0x3b8] ;  /* 0x0000ee00ff0c7b82 */ /* 0x000e660000000800 */
[----:B------:R0:W-:Y:S01]  /*a3080*/  @P3 STG.E.U8 desc[UR8][R2.64], R0 ;  /* 0x0000000002003986 */ /* 0x0001e2000c101108 */
[----:B------:R-:W-:-:S04]  /*a3090*/  IADD3 R4, P3, PT, R6, R28, RZ ;  /* 0x0000001c06047210 */ /* 0x000fc80007f7e0ff */
[-C--:B------:R-:W-:Y:S01]  /*a30a0*/  LEA.HI.X.SX32 R5, R6, R29.reuse, 0x1, P3 ;  /* 0x0000001d06057211 */ /* 0x080fe200018f0eff */
[----:B0-----:R-:W-:Y:S01]  /*a30b0*/  IMAD R0, R10, 0x4, R6 ;  /* 0x000000040a007824 */ /* 0x001fe200078e0206 */
[----:B------:R-:W-:Y:S01]  /*a30c0*/  PRMT R3, R7, 0x7770, RZ ;  /* 0x0000777007037816 */ /* 0x000fe200000000ff */
[----:B------:R-:W0:Y:S03]  /*a30d0*/  LDC R10, c[0x0][0x3b8] ;  /* 0x0000ee00ff0a7b82 */ /* 0x000e260000000800 */
[C---:B------:R-:W-:Y:S01]  /*a30e0*/  IADD3 R2, P3, PT, R0.reuse, R28, RZ ;  /* 0x0000001c00027210 */ /* 0x040fe20007f7e0ff */
[----:B------:R1:W-:Y:S04]  /*a30f0*/  @P1 STG.E.U8 desc[UR8][R4.64], R3 ;  /* 0x0000000304001986 */ /* 0x0003e8000c101108 */
[----:B------:R-:W0:Y:S01]  /*a3100*/  LDC R6, c[0x0][0x3b8] ;  /* 0x0000ee00ff067b82 */ /* 0x000e220000000800 */
[----:B-1----:R-:W-:Y:S01]  /*a3110*/  IMAD R5, R9, 0x4, R0 ;  /* 0x0000000409057824 */ /* 0x002fe200078e0200 */
[----:B------:R-:W-:-:S06]  /*a3120*/  LEA.HI.X.SX32 R3, R0, R29, 0x1, P3 ;  /* 0x0000001d00037211 */ /* 0x000fcc00018f0eff */
[----:B------:R-:W1:Y:S01]  /*a3130*/  LDC R9, c[0x0][0x3b8] ;  /* 0x0000ee00ff097b82 */ /* 0x000e620000000800 */
[----:B------:R-:W-:-:S05]  /*a3140*/  PRMT R0, R19, 0x7771, RZ ;  /* 0x0000777113007816 */ /* 0x000fca00000000ff */
[----:B------:R0:W-:Y:S01]  /*a3150*/  @P2 STG.E.U8 desc[UR8][R2.64], R0 ;  /* 0x0000000002002986 */ /* 0x0001e2000c101108 */
[----:B----4-:R-:W-:Y:S01]  /*a3160*/  ISETP.LT.AND P5, PT, R25, UR6, !P0 ;  /* 0x0000000619007c0c */ /* 0x010fe2000c7a1270 */
[----:B------:R-:W4:Y:S01]  /*a3170*/  LDCU UR6, c[0x0][0x39c] ;  /* 0x00007380ff0677ac */ /* 0x000f220008000800 */
[----:B--2---:R-:W-:Y:S01]  /*a3180*/  ISETP.LT.AND P1, PT, R27, UR4, !P0 ;  /* 0x000000041b007c0c */ /* 0x004fe2000c721270 */
[----:B0-----:R-:W-:Y:S01]  /*a3190*/  IMAD R0, R8, 0x4, R5 ;  /* 0x0000000408007824 */ /* 0x001fe200078e0205 */
[----:B------:R-:W2:Y:S01]  /*a31a0*/  LDL.LU R27, [R1+0x224] ;  /* 0x00022400011b7983 */ /* 0x000ea20000300800 */
[C---:B------:R-:W-:Y:S01]  /*a31b0*/  IADD3 R4, P3, PT, R5.reuse, R28, RZ ;  /* 0x0000001c05047210 */ /* 0x040fe20007f7e0ff */
[----:B------:R-:W2:Y:S02]  /*a31c0*/  LDCU UR4, c[0x0][0x39c] ;  /* 0x00007380ff0477ac */ /* 0x000ea40008000800 */
[----:B------:R-:W2:Y:S01]  /*a31d0*/  LDL.LU R25, [R1+0x228] ;  /* 0x0002280001197983 */ /* 0x000ea20000300800 */
[----:B-----5:R-:W-:Y:S01]  /*a31e0*/  ISETP.LT.AND P2, PT, R26, UR5, !P0 ;  /* 0x000000051a007c0c */ /* 0x020fe2000c741270 */
[----:B------:R-:W0:Y:S02]  /*a31f0*/  LDCU UR5, c[0x0][0x39c] ;  /* 0x00007380ff0577ac */ /* 0x000e240008000800 */
[----:B------:R-:W5:Y:S01]  /*a3200*/  LDL.LU R26, [R1+0x22c] ;  /* 0x00022c00011a7983 */ /* 0x000f620000300800 */
[----:B------:R-:W-:-:S02]  /*a3210*/  LEA.HI.X.SX32 R5, R5, R29, 0x1, P3 ;  /* 0x0000001d05057211 */ /* 0x000fc400018f0eff */
[----:B------:R-:W-:Y:S02]  /*a3220*/  PRMT R3, R15, 0x7771, RZ ;  /* 0x000077710f037816 */ /* 0x000fe400000000ff */
[----:B------:R-:W-:-:S03]  /*a3230*/  IADD3 R2, P3, PT, R0, R28, RZ ;  /* 0x0000001c00027210 */ /* 0x000fc60007f7e0ff */
[----:B------:R0:W-:Y:S01]  /*a3240*/  @P6 STG.E.U8 desc[UR8][R4.64], R3 ;  /* 0x0000000304006986 */ /* 0x0001e2000c101108 */
[----:B----4-:R-:W-:Y:S01]  /*a3250*/  ISETP.LT.AND P6, PT, R23, UR6, !P0 ;  /* 0x0000000617007c0c */ /* 0x010fe2000c7c1270 */
[----:B------:R-:W5:Y:S02]  /*a3260*/  LDCU UR6, c[0x0][0x39c] ;  /* 0x00007380ff0677ac */ /* 0x000f640008000800 */
[----:B------:R-:W4:Y:S01]  /*a3270*/  LDL.LU R23, [R1+0x230] ;  /* 0x0002300001177983 */ /* 0x000f220000300800 */
[----:B0-----:R-:W-:Y:S01]  /*a3280*/  LEA.HI.X.SX32 R3, R0, R29, 0x1, P3 ;  /* 0x0000001d00037211 */ /* 0x001fe200018f0eff */
[----:B------:R-:W-:Y:S01]  /*a3290*/  IMAD R0, R10, 0x4, R0 ;  /* 0x000000040a007824 */ /* 0x000fe200078e0200 */
[----:B------:R-:W-:Y:S01]  /*a32a0*/  PRMT R4, R11, 0x7771, RZ ;  /* 0x000077710b047816 */ /* 0x000fe200000000ff */
[----:B------:R-:W0:Y:S01]  /*a32b0*/  LDC R10, c[0x0][0x3b8] ;  /* 0x0000ee00ff0a7b82 */ /* 0x000e220000000800 */
[----:B---3--:R-:W-:Y:S01]  /*a32c0*/  ISETP.LT.AND P3, PT, R24, UR7, !P0 ;  /* 0x0000000718007c0c */ /* 0x008fe2000c761270 */
[----:B------:R-:W3:Y:S01]  /*a32d0*/  LDCU UR7, c[0x0][0x39c] ;  /* 0x00007380ff0777ac */ /* 0x000ee20008000800 */
[----:B------:R-:W3:Y:S04]  /*a32e0*/  LDL.LU R24, [R1+0x234] ;  /* 0x0002340001187983 */ /* 0x000ee80000300800 */
[----:B------:R1:W-:Y:S01]  /*a32f0*/  @P4 STG.E.U8 desc[UR8][R2.64], R4 ;  /* 0x0000000402004986 */ /* 0x0003e2000c101108 */
[----:B------:R-:W-:-:S02]  /*a3300*/  PRMT R8, R7, 0x7771, RZ ;  /* 0x0000777107087816 */ /* 0x000fc400000000ff */
[----:B-1----:R-:W-:Y:S01]  /*a3310*/  IADD3 R4, P4, PT, R0, R28, RZ ;  /* 0x0000001c00047210 */ /* 0x002fe20007f9e0ff */
[----:B------:R-:W-:-:S03]  /*a3320*/  IMAD R3, R6, 0x4, R0 ;  /* 0x0000000406037824 */ /* 0x000fc600078e0200 */
[-C--:B------:R-:W-:Y:S01]  /*a3330*/  LEA.HI.X.SX32 R5, R0, R29.reuse, 0x1, P4 ;  /* 0x0000001d00057211 */ /* 0x080fe200020f0eff */
[----:B------:R-:W-:Y:S01]  /*a3340*/  IMAD R6, R12, 0x4, R3 ;  /* 0x000000040c067824 */ /* 0x000fe200078e0203 */
[----:B------:R-:W-:Y:S01]  /*a3350*/  IADD3 R2, P4, PT, R3, R28, RZ ;  /* 0x0000001c03027210 */ /* 0x000fe20007f9e0ff */
[----:B------:R-:W1:Y:S01]  /*a3360*/  LDC R12, c[0x0][0x3b8] ;  /* 0x0000ee00ff0c7b82 */ /* 0x000e620000000800 */
[----:B------:R-:W-:Y:S01]  /*a3370*/  PRMT R0, R19, 0x7772, RZ ;  /* 0x0000777213007816 */ /* 0x000fe200000000ff */
[----:B------:R0:W-:Y:S01]  /*a3380*/  @P5 STG.E.U8 desc[UR8][R4.64], R8 ;  /* 0x0000000804005986 */ /* 0x0001e2000c101108 */
[----:B------:R-:W-:-:S05]  /*a3390*/  LEA.HI.X.SX32 R3, R3, R29, 0x1, P4 ;  /* 0x0000001d03037211 */ /* 0x000fca00020f0eff */
[----:B------:R0:W-:Y:S02]  /*a33a0*/  @P1 STG.E.U8 desc[UR8][R2.64], R0 ;  /* 0x0000000002001986 */ /* 0x0001e4000c101108 */
[----:B0-----:R-:W-:-:S04]  /*a33b0*/  IADD3 R4, P4, PT, R6, R28, RZ ;  /* 0x0000001c06047210 */ /* 0x001fc80007f9e0ff */
[----:B------:R-:W-:Y:S02]  /*a33c0*/  LEA.HI.X.SX32 R5, R6, R29, 0x1, P4 ;  /* 0x0000001d06057211 */ /* 0x000fe400020f0eff */
[----:B--2---:R-:W-:Y:S02]  /*a33d0*/  ISETP.LT.AND P5, PT, R27, UR4, !P0 ;  /* 0x000000041b007c0c */ /* 0x004fe4000c7a1270 */
[----:B------:R-:W-:Y:S01]  /*a33e0*/  ISETP.LT.AND P1, PT, R25, UR5, !P0 ;  /* 0x0000000519007c0c */ /* 0x000fe2000c721270 */
[----:B------:R-:W2:Y:S01]  /*a33f0*/  LDL.LU R27, [R1] ;  /* 0x00000000011b7983 */ /* 0x000ea20000300800 */
[----:B------:R-:W-:Y:S01]  /*a3400*/  PRMT R0, R15, 0x7772, RZ ;  /* 0x000077720f007816 */ /* 0x000fe200000000ff */
[----:B------:R-:W-:Y:S01]  /*a3410*/  IMAD R6, R9, 0x4, R6 ;  /* 0x0000000409067824 */ /* 0x000fe200078e0206 */
[----:B-----5:R-:W-:Y:S01]  /*a3420*/  ISETP.LT.AND P4, PT, R26, UR6, !P0 ;  /* 0x000000061a007c0c */ /* 0x020fe2000c781270 */
[----:B------:R-:W4:Y:S01]  /*a3430*/  LDCU UR4, c[0x0][0x39c] ;  /* 0x00007380ff0477ac */ /* 0x000f220008000800 */
[----:B------:R-:W5:Y:S01]  /*a3440*/  LDL.LU R26, [R1+0x238] ;  /* 0x00023800011a7983 */ /* 0x000f620000300800 */
[----:B------:R-:W3:Y:S03]  /*a3450*/  LDCU UR5, c[0x0][0x39c] ;  /* 0x00007380ff0577ac */ /* 0x000ee60008000800 */
[----:B------:R-:W5:Y:S01]  /*a3460*/  LDL.LU R25, [R1+0xd0] ;  /* 0x0000d00001197983 */ /* 0x000f620000300800 */
[----:B------:R-:W-:-:S02]  /*a3470*/  PRMT R8, R11, 0x7772, RZ ;  /* 0x000077720b087816 */ /* 0x000fc400000000ff */
[----:B------:R-:W-:Y:S01]  /*a3480*/  PRMT R15, R15, 0x7773, RZ ;  /* 0x000077730f0f7816 */ /* 0x000fe200000000ff */
[----:B------:R0:W-:Y:S01]  /*a3490*/  @P2 STG.E.U8 desc[UR8][R4.64], R0 ;  /* 0x0000000004002986 */ /* 0x0001e2000c101108 */
[C---:B------:R-:W-:Y:S01]  /*a34a0*/  IADD3 R2, P2, PT, R6.reuse, R28, RZ ;  /* 0x0000001c06027210 */ /* 0x040fe20007f5e0ff */
[----:B------:R-:W1:Y:S03]  /*a34b0*/  LDCU UR6, c[0x0][0x39c] ;  /* 0x00007380ff0677ac */ /* 0x000e660008000800 */
[----:B------:R-:W-:Y:S01]  /*a34c0*/  LEA.HI.X.SX32 R3, R6, R29, 0x1, P2 ;  /* 0x0000001d06037211 */ /* 0x000fe200010f0eff */
[----:B0-----:R-:W-:Y:S01]  /*a34d0*/  IMAD R5, R10, 0x4, R6 ;  /* 0x000000040a057824 */ /* 0x001fe200078e0206 */
[----:B------:R-:W-:-:S04]  /*a34e0*/  PRMT R6, R7, 0x7772, RZ ;  /* 0x0000777207067816 */ /* 0x000fc800000000ff */
[----:B------:R-:W-:Y:S01]  /*a34f0*/  IADD3 R4, P2, PT, R5, R28, RZ ;  /* 0x0000001c05047210 */ /* 0x000fe20007f5e0ff */
[----:B------:R-:W-:-:S03]  /*a3500*/  IMAD R0, R13, 0x4, R5 ;  /* 0x000000040d007824 */ /* 0x000fc600078e0205 */
[-C--:B------:R-:W-:Y:S01]  /*a3510*/  LEA.HI.X.SX32 R5, R5, R29.reuse, 0x1, P2 ;  /* 0x0000001d05057211 */ /* 0x080fe200010f0eff */
[----:B------:R0:W-:Y:S01]  /*a3520*/  @P6 STG.E.U8 desc[UR8][R2.64], R8 ;  /* 0x0000000802006986 */ /* 0x0001e2000c101108 */
[----:B----4-:R-:W-:Y:S01]  /*a3530*/  ISETP.LT.AND P2, PT, R23, UR4, !P0 ;  /* 0x0000000417007c0c */ /* 0x010fe2000c741270 */
[----:B------:R-:W5:Y:S02]  /*a3540*/  LDCU UR4, c[0x0][0x3b8] ;  /* 0x00007700ff0477ac */ /* 0x000f640008000800 */
[----:B------:R4:W-:Y:S01]  /*a3550*/  @P3 STG.E.U8 desc[UR8][R4.64], R6 ;  /* 0x0000000604003986 */ /* 0x0009e2000c101108 */
[----:B---3--:R-:W-:Y:S01]  /*a3560*/  ISETP.LT.AND P3, PT, R24, UR5, !P0 ;  /* 0x0000000518007c0c */ /* 0x008fe2000c761270 */
[----:B------:R-:W3:Y:S01]  /*a3570*/  LDCU UR5, c[0x0][0x39c] ;  /* 0x00007380ff0577ac */ /* 0x000ee20008000800 */
[----:B------:R-:W-:Y:S01]  /*a3580*/  IMAD R22, R22, 0x4, R0 ;  /* 0x0000000416167824 */ /* 0x000fe200078e0200 */
[C---:B0-----:R-:W-:Y:S01]  /*a3590*/  IADD3 R2, P6, PT, R0.reuse, R28, RZ ;  /* 0x0000001c00027210 */ /* 0x041fe20007fde0ff */
[----:B------:R-:W0:Y:S01]  /*a35a0*/  LDC R24, c[0x0][0x3b8] ;  /* 0x0000ee00ff187b82 */ /* 0x000e220000000800 */
[----:B----4-:R-:W4:Y:S02]  /*a35b0*/  LDL.LU R5, [R1+0x4] ;  /* 0x0000040001057983 */ /* 0x010f240000300800 */
[----:B------:R-:W-:-:S02]  /*a35c0*/  LEA.HI.X.SX32 R3, R0, R29, 0x1, P6 ;  /* 0x0000001d00037211 */ /* 0x000fc400030f0eff */
[----:B------:R-:W-:-:S05]  /*a35d0*/  PRMT R4, R19, 0x7773, RZ ;  /* 0x0000777313047816 */ /* 0x000fca00000000ff */
[----:B------:R1:W-:Y:S02]  /*a35e0*/  @P5 STG.E.U8 desc[UR8][R2.64], R4 ;  /* 0x0000000402005986 */ /* 0x0003e4000c101108 */
[----:B-1----:R-:W-:-:S04]  /*a35f0*/  IADD3 R2, P6, PT, R22, R28, RZ ;  /* 0x0000001c16027210 */ /* 0x002fc80007fde0ff */
[----:B------:R-:W-:Y:S01]  /*a3600*/  LEA.HI.X.SX32 R3, R22, R29, 0x1, P6 ;  /* 0x0000001d16037211 */ /* 0x000fe200030f0eff */
[----:B------:R-:W-:-:S04]  /*a3610*/  IMAD R22, R12, 0x4, R22 ;  /* 0x000000040c167824 */ /* 0x000fc800078e0216 */
[----:B------:R1:W-:Y:S01]  /*a3620*/  @P1 STG.E.U8 desc[UR8][R2.64], R15 ;  /* 0x0000000f02001986 */ /* 0x0003e2000c101108 */
[----:B------:R-:W-:Y:S02]  /*a3630*/  PRMT R0, R11, 0x7773, RZ ;  /* 0x000077730b007816 */ /* 0x000fe400000000ff */
[----:B------:R-:W-:Y:S02]  /*a3640*/  PRMT R23, R7, 0x7773, RZ ;  /* 0x0000777307177816 */ /* 0x000fe400000000ff */
[----:B-1----:R-:W-:-:S04]  /*a3650*/  IADD3 R2, P6, PT, R22, R28, RZ ;  /* 0x0000001c16027210 */ /* 0x002fc80007fde0ff */
[----:B------:R-:W-:-:S05]  /*a3660*/  LEA.HI.X.SX32 R3, R22, R29, 0x1, P6 ;  /* 0x0000001d16037211 */ /* 0x000fca00030f0eff */
[----:B------:R-:W-:Y:S01]  /*a3670*/  @P4 STG.E.U8 desc[UR8][R2.64], R0 ;  /* 0x0000000002004986 */ /* 0x000fe2000c101108 */
[----:B0-----:R-:W-:Y:S02]  /*a3680*/  IMAD R22, R24, 0x8, R22 ;  /* 0x0000000818167824 */ /* 0x001fe400078e0216 */
[----:B------:R-:W0:Y:S01]  /*a3690*/  LDC R24, c[0x0][0x3b8] ;  /* 0x0000ee00ff187b82 */ /* 0x000e220000000800 */
[----:B--2---:R-:W1:Y:S04]  /*a36a0*/  LDS.128 R16, [R27] ;  /* 0x000000001b107984 */ /* 0x004e680000000c00 */
[----:B------:R2:W-:Y:S01]  /*a36b0*/  LDS.128 R12, [R27+0x200] ;  /* 0x000200001b0c7984 */ /* 0x0005e20000000c00 */
[C---:B-----5:R-:W-:Y:S01]  /*a36c0*/  IMAD R21, R25.reuse, UR4, RZ ;  /* 0x0000000419157c24 */ /* 0x060fe2000f8e02ff */
[----:B---3--:R-:W-:Y:S01]  /*a36d0*/  ISETP.LT.AND P1, PT, R25, UR5, !P0 ;  /* 0x0000000519007c0c */ /* 0x008fe2000c721270 */
[----:B------:R-:W3:Y:S01]  /*a36e0*/  LDCU UR4, c[0x0][0x39c] ;  /* 0x00007380ff0477ac */ /* 0x000ee20008000800 */
[----:B--2---:R-:W2:Y:S01]  /*a36f0*/  LDL.LU R27, [R1+0x244] ;  /* 0x00024400011b7983 */ /* 0x004ea20000300800 */
[----:B------:R-:W-:Y:S01]  /*a3700*/  ISETP.LT.AND P5, PT, R26, UR6, !P0 ;  /* 0x000000061a007c0c */ /* 0x000fe2000c7a1270 */
[----:B------:R-:W5:Y:S01]  /*a3710*/  LDC R25, c[0x0][0x3b8] ;  /* 0x0000ee00ff197b82 */ /* 0x000f620000000800 */
[CC--:B------:R-:W-:Y:S01]  /*a3720*/  IADD3 R20, P6, PT, R21.reuse, R28.reuse, RZ ;  /* 0x0000001c15147210 */ /* 0x0c0fe20007fde0ff */
[----:B------:R-:W2:Y:S01]  /*a3730*/  LDL.LU R3, [R1+0x23c] ;  /* 0x00023c0001037983 */ /* 0x000ea20000300800 */
[----:B------:R-:W2:Y:S02]  /*a3740*/  LDCU UR6, c[0x0][0x39c] ;  /* 0x00007380ff0677ac */ /* 0x000ea40008000800 */
[----:B------:R-:W-:Y:S01]  /*a3750*/  LEA.HI.X.SX32 R21, R21, R29, 0x1, P6 ;  /* 0x0000001d15157211 */ /* 0x000fe200030f0eff */
[----:B------:R-:W0:Y:S02]  /*a3760*/  LDCU UR5, c[0x0][0x39c] ;  /* 0x00007380ff0577ac */ /* 0x000e240008000800 */
[----:B------:R-:W0:Y:S02]  /*a3770*/  LDC R26, c[0x0][0x3b8] ;  /* 0x0000ee00ff1a7b82 */ /* 0x000e240000000800 */
[----:B------:R3:W-:Y:S04]  /*a3780*/  @P1 STG.E.U8 desc[UR8][R20.64], R23 ;  /* 0x0000001714001986 */ /* 0x0007e8000c101108 */
[----:B---3--:R-:W3:Y:S04]  /*a3790*/  LDL.LU R20, [R1+0x240] ;  /* 0x0002400001147983 */ /* 0x008ee80000300800 */
[----:B----4-:R-:W4:Y:S01]  /*a37a0*/  LDS.128 R8, [R5] ;  /* 0x0000000005087984 */ /* 0x010f220000000c00 */
[----:B0-----:R-:W-:Y:S01]  /*a37b0*/  IMAD R0, R26, 0x4, R22 ;  /* 0x000000041a007824 */ /* 0x001fe200078e0216 */
[----:B------:R-:W-:Y:S01]  /*a37c0*/  IADD3 R2, P6, PT, R22, R28, RZ ;  /* 0x0000001c16027210 */ /* 0x000fe20007fde0ff */
[----:B------:R-:W0:Y:S01]  /*a37d0*/  LDC R23, c[0x0][0x3b8] ;  /* 0x0000ee00ff177b82 */ /* 0x000e220000000800 */
[----:B------:R-:W4:Y:S04]  /*a37e0*/  LDL.LU R26, [R1+0x24c] ;  /* 0x00024c00011a7983 */ /* 0x000f280000300800 */
[----:B------:R-:W0:Y:S01]  /*a37f0*/  LDS.128 R4, [R5+0x200] ;  /* 0x0002000005047984 */ /* 0x000e220000000c00 */
[----:B-1----:R-:W-:-:S02]  /*a3800*/  PRMT R21, R16, 0x7770, RZ ;  /* 0x0000777010157816 */ /* 0x002fc400000000ff */
[----:B--2---:R-:W-:Y:S01]  /*a3810*/  ISETP.LT.AND P4, PT, R3, UR6, !P0 ;  /* 0x0000000603007c0c */ /* 0x004fe2000c781270 */
[----:B------:R-:W1:Y:S01]  /*a3820*/  LDCU UR6, c[0x0][0x39c] ;  /* 0x00007380ff0677ac */ /* 0x000e620008000800 */
[-C--:B------:R-:W-:Y:S02]  /*a3830*/  LEA.HI.X.SX32 R3, R22, R29.reuse, 0x1, P6 ;  /* 0x0000001d16037211 */ /* 0x080fe400030f0eff */
[----:B------:R-:W2:Y:S03]  /*a3840*/  LDC R22, c[0x0][0x3b8] ;  /* 0x0000ee00ff167b82 */ /* 0x000ea60000000800 */
[----:B------:R5:W-:Y:S01]  /*a3850*/  @P2 STG.E.U8 desc[UR8][R2.64], R21 ;  /* 0x0000001502002986 */ /* 0x000be2000c101108 */
[----:B---3--:R-:W-:Y:S01]  /*a3860*/  ISETP.LT.AND P1, PT, R20, UR4, !P0 ;  /* 0x0000000414007c0c */ /* 0x008fe2000c721270 */
[----:B-----5:R-:W-:Y:S01]  /*a3870*/  IMAD R3, R25, 0x4, R0 ;  /* 0x0000000419037824 */ /* 0x020fe200078e0200 */
[C---:B------:R-:W-:Y:S01]  /*a3880*/  IADD3 R20, P6, PT, R0.reuse, R28, RZ ;  /* 0x0000001c00147210 */ /* 0x040fe20007fde0ff */
[----:B------:R-:W3:Y:S01]  /*a3890*/  LDCU UR4, c[0x0][0x39c] ;  /* 0x00007380ff0477ac */ /* 0x000ee20008000800 */
[----:B------:R-:W1:Y:S02]  /*a38a0*/  LDL.LU R25, [R1+0x248] ;  /* 0x0002480001197983 */ /* 0x000e640000300800 */
[----:B------:R-:W-:-:S02]  /*a38b0*/  LEA.HI.X.SX32 R21, R0, R29, 0x1, P6 ;  /* 0x0000001d00157211 */ /* 0x000fc400030f0eff */
[----:B----4-:R-:W-:Y:S02]  /*a38c0*/  PRMT R0, R8, 0x7770, RZ ;  /* 0x0000777008007816 */ /* 0x010fe400000000ff */
[----:B------:R-:W-:-:S03]  /*a38d0*/  IADD3 R2, P6, PT, R3, R28, RZ ;  /* 0x0000001c03027210 */ /* 0x000fc60007fde0ff */
[----:B------:R4:W-:Y:S02]  /*a38e0*/  @P3 STG.E.U8 desc[UR8][R20.64], R0 ;  /* 0x0000000014003986 */ /* 0x0009e4000c101108 */
[----:B----4-:R-:W-:Y:S01]  /*a38f0*/  IMAD R0, R24, 0x4, R3 ;  /* 0x0000000418007824 */ /* 0x010fe200078e0203 */
[-C--:B------:R-:W-:Y:S01]  /*a3900*/  LEA.HI.X.SX32 R3, R3, R29.reuse, 0x1, P6 ;  /* 0x0000001d03037211 */ /* 0x080fe200030f0eff */
[----:B------:R-:W4:Y:S01]  /*a3910*/  LDC R24, c[0x0][0x3b8] ;  /* 0x0000ee00ff187b82 */ /* 0x000f220000000800 */
[----:B------:R-:W-:Y:S02]  /*a3920*/  PRMT R21, R12, 0x7770, RZ ;  /* 0x000077700c157816 */ /* 0x000fe400000000ff */
[----:B------:R-:W-:Y:S01]  /*a3930*/  IADD3 R20, P6, PT, R0, R28, RZ ;  /* 0x0000001c00147210 */ /* 0x000fe20007fde0ff */
[----:B--2---:R-:W-:Y:S02]  /*a3940*/  IMAD R22, R22, 0x4, R0 ;  /* 0x0000000416167824 */ /* 0x004fe400078e0200 */
[----:B------:R2:W-:Y:S01]  /*a3950*/  @P5 STG.E.U8 desc[UR8][R2.64], R21 ;  /* 0x0000001502005986 */ /* 0x0005e2000c101108 */
[----:B------:R-:W-:Y:S01]  /*a3960*/  ISETP.LT.AND P2, PT, R27, UR5, !P0 ;  /* 0x000000051b007c0c */ /* 0x000fe2000c741270 */
[----:B------:R-:W5:Y:S01]  /*a3970*/  LDCU UR5, c[0x0][0x39c] ;  /* 0x00007380ff0577ac */ /* 0x000f620008000800 */
[----:B---3--:R-:W-:Y:S01]  /*a3980*/  ISETP.LT.AND P5, PT, R26, UR4, !P0 ;  /* 0x000000041a007c0c */ /* 0x008fe2000c7a1270 */
[----:B------:R-:W3:Y:S01]  /*a3990*/  LDL.LU R27, [R1+0x254] ;  /* 0x00025400011b7983 */ /* 0x000ee20000300800 */
[----:B------:R-:W3:Y:S03]  /*a39a0*/  LDCU UR4, c[0x0][0x39c] ;  /* 0x00007380ff0477ac */ /* 0x000ee60008000800 */
[----:B------:R-:W3:Y:S01]  /*a39b0*/  LDL.LU R26, [R1+0x260] ;  /* 0x00026000011a7983 */ /* 0x000ee20000300800 */
[----:B--2---:R-:W-:-:S02]  /*a39c0*/  LEA.HI.X.SX32 R21, R0, R29, 0x1, P6 ;  /* 0x0000001d00157211 */ /* 0x004fc400030f0eff */
[----:B0-----:R-:W-:-:S05]  /*a39d0*/  PRMT R0, R4, 0x7770, RZ ;  /* 0x0000777004007816 */ /* 0x001fca00000000ff */
[----:B------:R0:W-:Y:S04]  /*a39e0*/  @P4 STG.E.U8 desc[UR8][R20.64], R0 ;  /* 0x0000000014004986 */ /* 0x0001e8000c101108 */
[----:B0-----:R-:W5:Y:S01]  /*a39f0*/  LDL.LU R21, [R1+0x250] ;  /* 0x0002500001157983 */ /* 0x001f620000300800 */
[----:B------:R-:W-:Y:S02]  /*a3a00*/  IADD3 R2, P6, PT, R22, R28, RZ ;  /* 0x0000001c16027210 */ /* 0x000fe40007fde0ff */
[----:B------:R-:W-:Y:S02]  /*a3a10*/  PRMT R0, R16, 0x7771, RZ ;  /* 0x0000777110007816 */ /* 0x000fe400000000ff */
[----:B------:R-:W-:Y:S01]  /*a3a20*/  LEA.HI.X.SX32 R3, R22, R29, 0x1, P6 ;  /* 0x0000001d16037211 */ /* 0x000fe200030f0eff */
[----:B------:R-:W-:-:S02]  /*a3a30*/  IMAD R22, R23, 0x4, R22 ;  /* 0x0000000417167824 */ /* 0x000fc400078e0216 */
[----:B------:R-:W0:Y:S02]  /*a3a40*/  LDC R23, c[0x0][0x3b8] ;  /* 0x0000ee00ff177b82 */ /* 0x000e240000000800 */
[----:B------:R2:W-:Y:S02]  /*a3a50*/  @P1 STG.E.U8 desc[UR8][R2.64], R0 ;  /* 0x0000000002001986 */ /* 0x0005e4000c101108 */
[----:B--2---:R-:W-:-:S04]  /*a3a60*/  IADD3 R2, P1, PT, R22, R28, RZ ;  /* 0x0000001c16027210 */ /* 0x004fc80007f3e0ff */
[----:B------:R-:W-:Y:S01]  /*a3a70*/  LEA.HI.X.SX32 R3, R22, R29, 0x1, P1 ;  /* 0x0000001d16037211 */ /* 0x000fe200008f0eff */
[----:B----4-:R-:W-:Y:S02]  /*a3a80*/  IMAD R0, R24, 0x4, R22 ;  /* 0x0000000418007824 */ /* 0x010fe400078e0216 */
[----:B------:R-:W2:Y:S01]  /*a3a90*/  LDL.LU R24, [R1+0x25c] ;  /* 0x00025c0001187983 */ /* 0x000ea20000300800 */
[----:B------:R-:W4:Y:S01]  /*a3aa0*/  LDC R22, c[0x0][0x3b8] ;  /* 0x0000ee00ff167b82 */ /* 0x000f220000000800 */
[----:B-----5:R-:W-:Y:S01]  /*a3ab0*/  ISETP.LT.AND P6, PT, R21, UR5, !P0 ;  /* 0x0000000515007c0c */ /* 0x020fe2000c7c1270 */
[----:B------:R-:W2:Y:S01]  /*a3ac0*/  LDCU UR5, c[0x0][0x39c] ;  /* 0x00007380ff0577ac */ /* 0x000ea20008000800 */
[----:B------:R-:W-:-:S05]  /*a3ad0*/  PRMT R21, R8, 0x7771, RZ ;  /* 0x0000777108157816 */ /* 0x000fca00000000ff */
[----:B------:R5:W-:Y:S04]  /*a3ae0*/  @P2 STG.E.U8 desc[UR8][R2.64], R21 ;  /* 0x0000001502002986 */ /* 0x000be8000c101108 */
[----:B-----5:R-:W5:Y:S01]  /*a3af0*/  LDL.LU R3, [R1+0x258] ;  /* 0x0002580001037983 */ /* 0x020f620000300800 */
[----:B-1----:R-:W-:Y:S01]  /*a3b00*/  ISETP.LT.AND P3, PT, R25, UR6, !P0 ;  /* 0x0000000619007c0c */ /* 0x002fe2000c761270 */
[----:B------:R-:W5:Y:S01]  /*a3b10*/  LDCU UR6, c[0x0][0x39c] ;  /* 0x00007380ff0677ac */ /* 0x000f620008000800 */
[----:B------:R-:W1:Y:S01]  /*a3b20*/  LDC R25, c[0x0][0x3b8] ;  /* 0x0000ee00ff197b82 */ /* 0x000e620000000800 */
[C---:B------:R-:W-:Y:S02]  /*a3b30*/  IADD3 R20, P4, PT, R0.reuse, R28, RZ ;  /* 0x0000001c00147210 */ /* 0x040fe40007f9e0ff */
[----:B---3--:R-:W-:Y:S01]  /*a3b40*/  ISETP.LT.AND P1, PT, R27, UR4, !P0 ;  /* 0x000000041b007c0c */ /* 0x008fe2000c721270 */
[----:B------:R-:W3:Y:S01]  /*a3b50*/  LDCU UR4, c[0x0][0x39c] ;  /* 0x00007380ff0477ac */ /* 0x000ee20008000800 */
[----:B------:R-:W-:-:S02]  /*a3b60*/  LEA.HI.X.SX32 R21, R0, R29, 0x1, P4 ;  /* 0x0000001d00157211 */ /* 0x000fc400020f0eff */
[----:B------:R-:W-:Y:S01]  /*a3b70*/  PRMT R2, R12, 0x7771, RZ ;  /* 0x000077710c027816 */ /* 0x000fe200000000ff */
[----:B------:R-:W0:Y:S04]  /*a3b80*/  LDC R27, c[0x0][0x3b8] ;  /* 0x0000ee00ff1b7b82 */ /* 0x000e280000000800 */
[----:B------:R1:W-:Y:S02]  /*a3b90*/  @P3 STG.E.U8 desc[UR8][R20.64], R2 ;  /* 0x0000000214003986 */ /* 0x0003e4000c101108 */
[----:B-1----:R-:W-:Y:S01]  /*a3ba0*/  IMAD R0, R25, 0x4, R0 ;  /* 0x0000000419007824 */ /* 0x002fe200078e0200 */
[----:B------:R-:W-:Y:S01]  /*a3bb0*/  PRMT R20, R4, 0x7771, RZ ;  /* 0x0000777104147816 */ /* 0x000fe200000000ff */
[----:B------:R-:W1:Y:S03]  /*a3bc0*/  LDC R25, c[0x0][0x3b8] ;  /* 0x0000ee00ff197b82 */ /* 0x000e660000000800 */
[----:B------:R-:W-:-:S02]  /*a3bd0*/  IADD3 R2, P4, PT, R0, R28, RZ ;  /* 0x0000001c00027210 */ /* 0x000fc40007f9e0ff */
[----:B-----5:R-:W-:Y:S01]  /*a3be0*/  ISETP.LT.AND P2, PT, R3, UR6, !P0 ;  /* 0x0000000603007c0c */ /* 0x020fe2000c741270 */
[----:B------:R-:W5:Y:S01]  /*a3bf0*/  LDCU UR6, c[0x0][0x39c] ;  /* 0x00007380ff0677ac */ /* 0x000f620008000800 */
[----:B------:R-:W-:Y:S01]  /*a3c00*/  LEA.HI.X.SX32 R3, R0, R29, 0x1, P4 ;  /* 0x0000001d00037211 */ /* 0x000fe200020f0eff */
[----:B0-----:R-:W-:-:S04]  /*a3c10*/  IMAD R0, R23, 0x4, R0 ;  /* 0x0000000417007824 */ /* 0x001fc800078e0200 */
[----:B------:R0:W-:Y:S01]  /*a3c20*/  @P5 STG.E.U8 desc[UR8][R2.64], R20 ;  /* 0x0000001402005986 */ /* 0x0001e2000c101108 */
[----:B------:R-:W-:Y:S02]  /*a3c30*/  PRMT R23, R16, 0x7772, RZ ;  /* 0x0000777210177816 */ /* 0x000fe400000000ff */
[----:B0-----:R-:W-:Y:S01]  /*a3c40*/  IADD3 R20, P5, PT, R0, R28, RZ ;  /* 0x0000001c00147210 */ /* 0x001fe20007fbe0ff */
[----:B----4-:R-:W-:-:S03]  /*a3c50*/  IMAD R3, R22, 0x4, R0 ;  /* 0x0000000416037824 */ /* 0x010fc600078e0200 */
[----:B------:R-:W-:Y:S01]  /*a3c60*/  LEA.HI.X.SX32 R21, R0, R29, 0x1, P5 ;  /* 0x0000001d00157211 */ /* 0x000fe200028f0eff */
[----:B------:R-:W-:Y:S02]  /*a3c70*/  IMAD R22, R27, 0x4, R3 ;  /* 0x000000041b167824 */ /* 0x000fe400078e0203 */
[----:B------:R-:W5:Y:S04]  /*a3c80*/  LDL.LU R27, [R1+0x26c] ;  /* 0x00026c00011b7983 */ /* 0x000f680000300800 */
[----:B------:R0:W-:Y:S04]  /*a3c90*/  @P6 STG.E.U8 desc[UR8][R20.64], R23 ;  /* 0x0000001714006986 */ /* 0x0001e8000c101108 */
[----:B0-----:R-:W3:Y:S01]  /*a3ca0*/  LDL.LU R21, [R1+0x264] ;  /* 0x0002640001157983 */ /* 0x001ee20000300800 */
[----:B--2---:R-:W-:Y:S01]  /*a3cb0*/  ISETP.LT.AND P3, PT, R24, UR5, !P0 ;  /* 0x0000000518007c0c */ /* 0x004fe2000c761270 */
[----:B------:R-:W0:Y:S01]  /*a3cc0*/  LDCU UR5, c[0x0][0x39c] ;  /* 0x00007380ff0577ac */ /* 0x000e220008000800 */
[----:B------:R-:W2:Y:S01]  /*a3cd0*/  LDC R24, c[0x0][0x3b8] ;  /* 0x0000ee00ff187b82 */ /* 0x000ea20000000800 */
[----:B------:R-:W-:Y:S01]  /*a3ce0*/  IADD3 R2, P5, PT, R3, R28, RZ ;  /* 0x0000001c03027210 */ /* 0x000fe20007fbe0ff */
[----:B------:R-:W0:Y:S01]  /*a3cf0*/  LDL.LU R23, [R1+0x268] ;  /* 0x0002680001177983 */ /* 0x000e220000300800 */
[----:B------:R-:W-:Y:S01]  /*a3d00*/  ISETP.LT.AND P4, PT, R26, UR7, !P0 ;  /* 0x000000071a007c0c */ /* 0x000fe2000c781270 */
[----:B------:R-:W4:Y:S01]  /*a3d10*/  LDCU UR7, c[0x0][0x39c] ;  /* 0x00007380ff0777ac */ /* 0x000f220008000800 */
[----:B------:R-:W-:-:S02]  /*a3d20*/  PRMT R0, R8, 0x7772, RZ ;  /* 0x0000777208007816 */ /* 0x000fc400000000ff */
[----:B------:R-:W-:Y:S01]  /*a3d30*/  LEA.HI.X.SX32 R3, R3, R29, 0x1, P5 ;  /* 0x0000001d03037211 */ /* 0x000fe200028f0eff */
[----:B------:R-:W0:Y:S01]  /*a3d40*/  LDC R26, c[0x0][0x3b8] ;  /* 0x0000ee00ff1a7b82 */ /* 0x000e220000000800 */
[----:B------:R-:W-:-:S03]  /*a3d50*/  IADD3 R20, P6, PT, R22, R28, RZ ;  /* 0x0000001c16147210 */ /* 0x000fc60007fde0ff */
[----:B------:R1:W-:Y:S02]  /*a3d60*/  @P1 STG.E.U8 desc[UR8][R2.64], R0 ;  /* 0x0000000002001986 */ /* 0x0003e4000c101108 */
[----:B-1----:R-:W-:Y:S01]  /*a3d70*/  IMAD R0, R25, 0x4, R22 ;  /* 0x0000000419007824 */ /* 0x002fe200078e0216 */
[----:B------:R-:W-:Y:S01]  /*a3d80*/  PRMT R3, R12, 0x7772, RZ ;  /* 0x000077720c037816 */ /* 0x000fe200000000ff */
[----:B------:R-:W4:Y:S01]  /*a3d90*/  LDL.LU R25, [R1+0x270] ;  /* 0x0002700001197983 */ /* 0x000f220000300800 */
[----:B---3--:R-:W-:Y:S01]  /*a3da0*/  ISETP.LT.AND P5, PT, R21, UR4, !P0 ;  /* 0x0000000415007c0c */ /* 0x008fe2000c7a1270 */
[----:B------:R-:W1:Y:S01]  /*a3db0*/  LDCU UR4, c[0x0][0x3b8] ;  /* 0x00007700ff0477ac */ /* 0x000e620008000800 */
[----:B------:R-:W-:Y:S02]  /*a3dc0*/  LEA.HI.X.SX32 R21, R22, R29, 0x1, P6 ;  /* 0x0000001d16157211 */ /* 0x000fe400030f0eff */
[----:B------:R-:W-:-:S03]  /*a3dd0*/  IADD3 R2, P6, PT, R0, R28, RZ ;  /* 0x0000001c00027210 */ /* 0x000fc60007fde0ff */
[----:B------:R3:W-:Y:S01]  /*a3de0*/  @P2 STG.E.U8 desc[UR8][R20.64], R3 ;  /* 0x0000000314002986 */ /* 0x0007e2000c101108 */
[----:B-----5:R-:W-:Y:S01]  /*a3df0*/  ISETP.LT.AND P2, PT, R27, UR6, !P0 ;  /* 0x000000061b007c0c */ /* 0x020fe2000c741270 */
[----:B------:R-:W5:Y:S02]  /*a3e00*/  LDCU UR6, c[0x0][0x39c] ;  /* 0x00007380ff0677ac */ /* 0x000f640008000800 */
[----:B------:R-:W5:Y:S01]  /*a3e10*/  LDL.LU R27, [R1+0x27c] ;  /* 0x00027c00011b7983 */ /* 0x000f620000300800 */
[----:B---3--:R-:W-:Y:S01]  /*a3e20*/  LEA.HI.X.SX32 R3, R0, R29, 0x1, P6 ;  /* 0x0000001d00037211 */ /* 0x008fe200030f0eff */
[----:B--2---:R-:W-:Y:S01]  /*a3e30*/  IMAD R0, R24, 0x4, R0 ;  /* 0x0000000418007824 */ /* 0x004fe200078e0200 */
[----:B------:R-:W-:Y:S01]  /*a3e40*/  PRMT R20, R4, 0x7772, RZ ;  /* 0x0000777204147816 */ /* 0x000fe200000000ff */
[----:B------:R-:W2:Y:S04]  /*a3e50*/  LDC R24, c[0x0][0x3b8] ;  /* 0x0000ee00ff187b82 */ /* 0x000ea80000000800 */
[----:B------:R3:W-:Y:S01]  /*a3e60*/  @P3 STG.E.U8 desc[UR8][R2.64], R20 ;  /* 0x0000001402003986 */ /* 0x0007e2000c101108 */
[----:B0-----:R-:W-:-:S03]  /*a3e70*/  IMAD R22, R26, 0x4, R0 ;  /* 0x000000041a167824 */ /* 0x001fc600078e0200 */
[----:B------:R-:W5:Y:S01]  /*a3e80*/  LDL.LU R26, [R1+0x274] ;  /* 0x00027400011a7983 */ /* 0x000f620000300800 */
[----:B---3--:R-:W-:-:S04]  /*a3e90*/  IADD3 R2, P3, PT, R0, R28, RZ ;  /* 0x0000001c00027210 */ /* 0x008fc80007f7e0ff */
[----:B------:R-:W-:Y:S02]  /*a3ea0*/  LEA.HI.X.SX32 R3, R0, R29, 0x1, P3 ;  /* 0x0000001d00037211 */ /* 0x000fe400018f0eff */
[----:B------:R-:W3:Y:S01]  /*a3eb0*/  LDL.LU R0, [R1+0xe0] ;  /* 0x0000e00001007983 */ /* 0x000ee20000300800 */
[----:B------:R-:W-:Y:S01]  /*a3ec0*/  ISETP.LT.AND P1, PT, R23, UR5, !P0 ;  /* 0x0000000517007c0c */ /* 0x000fe2000c721270 */
[----:B------:R-:W3:Y:S01]  /*a3ed0*/  LDCU UR5, c[0x0][0x39c] ;  /* 0x00007380ff0577ac */ /* 0x000ee20008000800 */
[----:B------:R-:W0:Y:S01]  /*a3ee0*/  LDC R23, c[0x0][0x3b8] ;  /* 0x0000ee00ff177b82 */ /* 0x000e220000000800 */
[----:B------:R-:W-:Y:S02]  /*a3ef0*/  IADD3 R20, P6, PT, R22, R28, RZ ;  /* 0x0000001c16147210 */ /* 0x000fe40007fde0ff */
[----:B------:R-:W-:Y:S02]  /*a3f00*/  PRMT R16, R16, 0x7773, RZ ;  /* 0x0000777310107816 */ /* 0x000fe400000000ff */
[----:B------:R-:W-:-:S02]  /*a3f10*/  PRMT R8, R8, 0x7773, RZ ;  /* 0x0000777308087816 */ /* 0x000fc400000000ff */
[----:B------:R-:W-:Y:S02]  /*a3f20*/  LEA.HI.X.SX32 R21, R22, R29, 0x1, P6 ;  /* 0x0000001d16157211 */ /* 0x000fe400030f0eff */
[----:B----4-:R-:W-:Y:S01]  /*a3f30*/  ISETP.LT.AND P3, PT, R25, UR7, !P0 ;  /* 0x0000000719007c0c */ /* 0x010fe2000c761270 */
[----:B------:R4:W-:Y:S01]  /*a3f40*/  @P4 STG.E.U8 desc[UR8][R2.64], R16 ;  /* 0x0000001002004986 */ /* 0x0009e2000c101108 */
[----:B------:R-:W-:Y:S01]  /*a3f50*/  PRMT R12, R12, 0x7773, RZ ;  /* 0x000077730c0c7816 */ /* 0x000fe200000000ff */
[----:B------:R-:W0:Y:S02]  /*a3f60*/  LDCU UR7, c[0x0][0x39c] ;  /* 0x00007380ff0777ac */ /* 0x000e240008000800 */
[----:B------:R-:W2:Y:S04]  /*a3f70*/  LDL.LU R25, [R1+0x280] ;  /* 0x0002800001197983 */ /* 0x000ea80000300800 */
[----:B------:R0:W-:Y:S01]  /*a3f80*/  @P5 STG.E.U8 desc[UR8][R20.64], R8 ;  /* 0x0000000814005986 */ /* 0x0001e2000c101108 */
[----:B------:R-:W-:Y:S01]  /*a3f90*/  PRMT R4, R4, 0x7773, RZ ;  /* 0x0000777304047816 */ /* 0x000fe200000000ff */
[----:B----4-:R-:W4:Y:S01]  /*a3fa0*/  LDC R16, c[0x0][0x3b8] ;  /* 0x0000ee00ff107b82 */ /* 0x010f220000000800 */
[----:B0-----:R-:W-:-:S02]  /*a3fb0*/  IMAD R22, R23, 0x4, R22 ;  /* 0x0000000417167824 */ /* 0x001fc400078e0216 */
[----:B------:R-:W4:Y:S03]  /*a3fc0*/  LDL.LU R23, [R1+0x278] ;  /* 0x0002780001177983 */ /* 0x000f260000300800 */
[C---:B------:R-:W-:Y:S02]  /*a3fd0*/  IADD3 R2, P4, PT, R22.reuse, R28, RZ ;  /* 0x0000001c16027210 */ /* 0x040fe40007f9e0ff */
[----:B------:R-:W0:Y:S02]  /*a3fe0*/  LDC R8, c[0x0][0x3b8] ;  /* 0x0000ee00ff087b82 */ /* 0x000e240000000800 */
[----:B------:R-:W-:-:S05]  /*a3ff0*/  LEA.HI.X.SX32 R3, R22, R29, 0x1, P4 ;  /* 0x0000001d16037211 */ /* 0x000fca00020f0eff */
[----:B------:R0:W-:Y:S01]  /*a4000*/  @P1 STG.E.U8 desc[UR8][R2.64], R12 ;  /* 0x0000000c02001986 */ /* 0x0001e2000c101108 */
[C---:B---3--:R-:W-:Y:S01]  /*a4010*/  ISETP.LT.AND P5, PT, R0.reuse, UR5, !P0 ;  /* 0x0000000500007c0c */ /* 0x048fe2000c7a1270 */
[----:B-1----:R-:W-:Y:S01]  /*a4020*/  IMAD R0, R0, UR4, RZ ;  /* 0x0000000400007c24 */ /* 0x002fe2000f8e02ff */
[----:B-----5:R-:W-:Y:S01]  /*a4030*/  ISETP.LT.AND P4, PT, R26, UR6, !P0 ;  /* 0x000000061a007c0c */ /* 0x020fe2000c781270 */
[----:B------:R-:W1:Y:S01]  /*a4040*/  LDCU UR4, c[0x0][0x39c] ;  /* 0x00007380ff0477ac */ /* 0x000e620008000800 */
[----:B------:R-:W3:Y:S01]  /*a4050*/  LDL.LU R26, [R1+0x284] ;  /* 0x00028400011a7983 */ /* 0x000ee20000300800 */
[----:B--2---:R-:W-:Y:S01]  /*a4060*/  IMAD R22, R24, 0x8, R22 ;  /* 0x0000000818167824 */ /* 0x004fe200078e0216 */
[CC--:B------:R-:W-:Y:S01]  /*a4070*/  IADD3 R20, P6, PT, R0.reuse, R28.reuse, RZ ;  /* 0x0000001c00147210 */ /* 0x0c0fe20007fde0ff */
[----:B0-----:R-:W0:Y:S01]  /*a4080*/  LDC R12, c[0x0][0x3b8] ;  /* 0x0000ee00ff0c7b82 */ /* 0x001e220000000800 */
[----:B------:R-:W3:Y:S02]  /*a4090*/  LDCU UR5, c[0x0][0x39c] ;  /* 0x00007380ff0577ac */ /* 0x000ee40008000800 */
[----:B------:R-:W-:Y:S01]  /*a40a0*/  LEA.HI.X.SX32 R21, R0, R29, 0x1, P6 ;  /* 0x0000001d00157211 */ /* 0x000fe200030f0eff */
[----:B------:R-:W2:Y:S04]  /*a40b0*/  LDCU UR6, c[0x0][0x39c] ;  /* 0x00007380ff0677ac */ /* 0x000ea80008000800 */
[----:B------:R5:W-:Y:S01]  /*a40c0*/  @P5 STG.E.U8 desc[UR8][R20.64], R4 ;  /* 0x0000000414005986 */ /* 0x000be2000c101108 */
[----:B------:R-:W-:Y:S01]  /*a40d0*/  ISETP.LT.AND P5, PT, R27, UR13, !P0 ;  /* 0x0000000d1b007c0c */ /* 0x000fe2000c7a1270 */
[----:B------:R-:W0:Y:S02]  /*a40e0*/  LDCU UR13, c[0x0][0x39c] ;  /* 0x00007380ff0d77ac */ /* 0x000e240008000800 */
[----:B------:R-:W2:Y:S01]  /*a40f0*/  LDL.LU R27, [R1+0x288] ;  /* 0x00028800011b7983 */ /* 0x000ea20000300800 */
[----:B------:R-:W-:-:S02]  /*a4100*/  IADD3 R2, P6, PT, R22, R28, RZ ;  /* 0x0000001c16027210 */ /* 0x000fc40007fde0ff */
[----:B------:R-:W-:Y:S01]  /*a4110*/  PRMT R0, R17, 0x7770, RZ ;  /* 0x0000777011007816 */ /* 0x000fe200000000ff */
[----:B------:R-:W2:Y:S01]  /*a4120*/  LDL.LU R24, [R1+0x28c] ;  /* 0x00028c0001187983 */ /* 0x000ea20000300800 */
[-C--:B------:R-:W-:Y:S01]  /*a4130*/  LEA.HI.X.SX32 R3, R22, R29.reuse, 0x1, P6 ;  /* 0x0000001d16037211 */ /* 0x080fe200030f0eff */
[----:B------:R-:W-:Y:S02]  /*a4140*/  IMAD R22, R8, 0x4, R22 ;  /* 0x0000000408167824 */ /* 0x000fe400078e0216 */
[----:B------:R-:W3:Y:S01]  /*a4150*/  LDC R8, c[0x0][0x3b8] ;  /* 0x0000ee00ff087b82 */ /* 0x000ee20000000800 */
[----:B----4-:R-:W-:Y:S01]  /*a4160*/  ISETP.LT.AND P1, PT, R23, UR7, !P0 ;  /* 0x0000000717007c0c */ /* 0x010fe2000c721270 */
[----:B------:R4:W-:Y:S01]  /*a4170*/  @P2 STG.E.U8 desc[UR8][R2.64], R0 ;  /* 0x0000000002002986 */ /* 0x0009e2000c101108 */
[----:B-1----:R-:W-:Y:S01]  /*a4180*/  ISETP.LT.AND P2, PT, R25, UR4, !P0 ;  /* 0x0000000419007c0c */ /* 0x002fe2000c741270 */
[----:B------:R-:W2:Y:S02]  /*a4190*/  LDCU UR4, c[0x0][0x39c] ;  /* 0x00007380ff0477ac */ /* 0x000ea40008000800 */
[----:B------:R-:W2:Y:S01]  /*a41a0*/  LDL.LU R23, [R1+0x290] ;  /* 0x0002900001177983 */ /* 0x000ea20000300800 */
[CC--:B-----5:R-:W-:Y:S01]  /*a41b0*/  IADD3 R20, P6, PT, R22.reuse, R28.reuse, RZ ;  /* 0x0000001c16147210 */ /* 0x0e0fe20007fde0ff */
[----:B------:R-:W1:Y:S02]  /*a41c0*/  LDCU UR7, c[0x0][0x39c] ;  /* 0x00007380ff0777ac */ /* 0x000e640008000800 */
[----:B------:R-:W5:Y:S01]  /*a41d0*/  LDL.LU R25, [R1+0x294] ;  /* 0x0002940001197983 */ /* 0x000f620000300800 */
[----:B------:R-:W-:Y:S01]  /*a41e0*/  LEA.HI.X.SX32 R21, R22, R29, 0x1, P6 ;  /* 0x0000001d16157211 */ /* 0x000fe200030f0eff */
[----:B----4-:R-:W-:Y:S01]  /*a41f0*/  IMAD R0, R16, 0x4, R22 ;  /* 0x0000000410007824 */ /* 0x010fe200078e0216 */
[----:B------:R-:W-:Y:S01]  /*a4200*/  PRMT R3, R9, 0x7770, RZ ;  /* 0x0000777009037816 */ /* 0x000fe200000000ff */
[----:B------:R-:W4:Y:S03]  /*a4210*/  LDC R22, c[0x0][0x3b8] ;  /* 0x0000ee00ff167b82 */ /* 0x000f260000000800 */
[----:B------:R-:W-:Y:S01]  /*a4220*/  IADD3 R2, P6, PT, R0, R28, RZ ;  /* 0x0000001c00027210 */ /* 0x000fe20007fde0ff */
[----:B------:R1:W-:Y:S01]  /*a4230*/  @P3 STG.E.U8 desc[UR8][R20.64], R3 ;  /* 0x0000000314003986 */ /* 0x0003e2000c101108 */
[----:B0-----:R-:W-:-:S03]  /*a4240*/  IMAD R4, R12, 0x4, R0 ;  /* 0x000000040c047824 */ /* 0x001fc600078e0200 */
[----:B------:R-:W0:Y:S01]  /*a4250*/  LDC R12, c[0x0][0x3b8] ;  /* 0x0000ee00ff0c7b82 */ /* 0x000e220000000800 */
[----:B-1----:R-:W-:-:S07]  /*a4260*/  LEA.HI.X.SX32 R3, R0, R29, 0x1, P6 ;  /* 0x0000001d00037211 */ /* 0x002fce00030f0eff */
[----:B------:R-:W1:Y:S01]  /*a4270*/  LDC R16, c[0x0][0x3b8] ;  /* 0x0000ee00ff107b82 */ /* 0x000e620000000800 */
[----:B------:R-:W-:-:S05]  /*a4280*/  PRMT R0, R13, 0x7770, RZ ;  /* 0x000077700d007816 */ /* 0x000fca00000000ff */
[----:B------:R0:W-:Y:S01]  /*a4290*/  @P4 STG.E.U8 desc[UR8][R2.64], R0 ;  /* 0x0000000002004986 */ /* 0x0001e2000c101108 */
[----:B---3--:R-:W-:Y:S01]  /*a42a0*/  ISETP.LT.AND P3, PT, R26, UR5, !P0 ;  /* 0x000000051a007c0c */ /* 0x008fe2000c761270 */
[----:B0-----:R-:W-:Y:S02]  /*a42b0*/  IMAD R0, R8, 0x4, R4 ;  /* 0x0000000408007824 */ /* 0x001fe400078e0204 */
[----:B------:R-:W3:Y:S01]  /*a42c0*/  LDL.LU R26, [R1+0x298] ;  /* 0x00029800011a7983 */ /* 0x000ee20000300800 */
[C---:B------:R-:W-:Y:S01]  /*a42d0*/  IADD3 R20, P6, PT, R4.reuse, R28, RZ ;  /* 0x0000001c04147210 */ /* 0x040fe20007fde0ff */
[----:B------:R-:W3:Y:S01]  /*a42e0*/  LDCU UR5, c[0x0][0x39c] ;  /* 0x00007380ff0577ac */ /* 0x000ee20008000800 */
[----:B------:R-:W-:Y:S01]  /*a42f0*/  PRMT R3, R5, 0x7770, RZ ;  /* 0x0000777005037816 */ /* 0x000fe200000000ff */
[----:B------:R-:W0:Y:S01]  /*a4300*/  LDC R8, c[0x0][0x3b8] ;  /* 0x0000ee00ff087b82 */ /* 0x000e220000000800 */
[----:B--2---:R-:W-:Y:S01]  /*a4310*/  ISETP.LT.AND P4, PT, R27, UR4, !P0 ;  /* 0x000000041b007c0c */ /* 0x004fe2000c781270 */
[----:B------:R-:W5:Y:S01]  /*a4320*/  LDCU UR4, c[0x0][0x39c] ;  /* 0x00007380ff0477ac */ /* 0x000f620008000800 */
[----:B------:R-:W2:Y:S01]  /*a4330*/  LDL.LU R27, [R1+0x29c] ;  /* 0x00029c00011b7983 */ /* 0x000ea20000300800 */
[----:B------:R-:W-:-:S02]  /*a4340*/  LEA.HI.X.SX32 R21, R4, R29, 0x1, P6 ;  /* 0x0000001d04157211 */ /* 0x000fc400030f0eff */
[CC--:B------:R-:W-:Y:S02]  /*a4350*/  IADD3 R2, P6, PT, R0.reuse, R28.reuse, RZ ;  /* 0x0000001c00027210 */ /* 0x0c0fe40007fde0ff */
[----:B------:R-:W-:Y:S01]  /*a4360*/  PRMT R4, R17, 0x7771, RZ ;  /* 0x0000777111047816 */ /* 0x000fe200000000ff */
[----:B------:R1:W-:Y:S02]  /*a4370*/  @P1 STG.E.U8 desc[UR8][R20.64], R3 ;  /* 0x0000000314001986 */ /* 0x0003e4000c101108 */
[----:B-1----:R-:W-:Y:S01]  /*a4380*/  LEA.HI.X.SX32 R3, R0, R29, 0x1, P6 ;  /* 0x0000001d00037211 */ /* 0x002fe200030f0eff */
[----:B----4-:R-:W-:Y:S01]  /*a4390*/  IMAD R0, R22, 0x4, R0 ;  /* 0x0000000416007824 */ /* 0x010fe200078e0200 */
[----:B------:R-:W-:Y:S01]  /*a43a0*/  ISETP.LT.AND P1, PT, R24, UR6, !P0 ;  /* 0x0000000618007c0c */ /* 0x000fe2000c721270 */
[----:B------:R-:W2:Y:S01]  /*a43b0*/  LDCU UR6, c[0x0][0x39c] ;  /* 0x00007380ff0677ac */ /* 0x000ea20008000800 */
[----:B------:R-:W4:Y:S01]  /*a43c0*/  LDL.LU R24, [R1+0x2a0] ;  /* 0x0002a00001187983 */ /* 0x000f220000300800 */
[----:B------:R-:W1:Y:S03]  /*a43d0*/  LDC R22, c[0x0][0x3b8] ;  /* 0x0000ee00ff167b82 */ /* 0x000e660000000800 */
[----:B------:R0:W-:Y:S02]  /*a43e0*/  @P5 STG.E.U8 desc[UR8][R2.64], R4 ;  /* 0x0000000402005986 */ /* 0x0001e4000c101108 */
[----:B0-----:R-:W-:Y:S01]  /*a43f0*/  IADD3 R2, P5, PT, R0, R28, RZ ;  /* 0x0000001c00027210 */ /* 0x001fe20007fbe0ff */
[----:B------:R-:W-:-:S02]  /*a4400*/  IMAD R4, R12, 0x4, R0 ;  /* 0x000000040c047824 */ /* 0x000fc400078e0200 */
[----:B------:R-:W0:Y:S01]  /*a4410*/  LDC R12, c[0x0][0x3b8] ;  /* 0x0000ee00ff0c7b82 */ /* 0x000e220000000800 */
[----:B------:R-:W-:Y:S02]  /*a4420*/  LEA.HI.X.SX32 R3, R0, R29, 0x1, P5 ;  /* 0x0000001d00037211 */ /* 0x000fe400028f0eff */
[----:B------:R-:W-:-:S05]  /*a4430*/  PRMT R0, R9, 0x7771, RZ ;  /* 0x0000777109007816 */ /* 0x000fca00000000ff */
[----:B------:R1:W-:Y:S01]  /*a4440*/  @P2 STG.E.U8 desc[UR8][R2.64], R0 ;  /* 0x0000000002002986 */ /* 0x0003e2000c101108 */
[----:B-----5:R-:W-:Y:S01]  /*a4450*/  ISETP.LT.AND P2, PT, R25, UR4, !P0 ;  /* 0x0000000419007c0c */ /* 0x020fe2000c741270 */
[----:B------:R-:W4:Y:S02]  /*a4460*/  LDCU UR4, c[0x0][0x39c] ;  /* 0x00007380ff0477ac */ /* 0x000f240008000800 */
[----:B------:R-:W5:Y:S01]  /*a4470*/  LDL.LU R25, [R1+0x2a4] ;  /* 0x0002a40001197983 */ /* 0x000f620000300800 */
[----:B------:R-:W-:-:S04]  /*a4480*/  IADD3 R20, P5, PT, R4, R28, RZ ;  /* 0x0000001c04147210 */ /* 0x000fc80007fbe0ff */
[----:B------:R-:W-:Y:S01]  /*a4490*/  LEA.HI.X.SX32 R21, R4, R29, 0x1, P5 ;  /* 0x0000001d04157211 */ /* 0x000fe200028f0eff */
[----:B------:R-:W-:Y:S01]  /*a44a0*/  IMAD R4, R16, 0x4, R4 ;  /* 0x0000000410047824 */ /* 0x000fe200078e0204 */
[----:B-1----:R-:W-:Y:S01]  /*a44b0*/  PRMT R0, R13, 0x7771, RZ ;  /* 0x000077710d007816 */ /* 0x002fe200000000ff */
[----:B------:R-:W1:Y:S04]  /*a44c0*/  LDC R16, c[0x0][0x3b8] ;  /* 0x0000ee00ff107b82 */ /* 0x000e680000000800 */
[----:B------:R0:W-:Y:S01]  /*a44d0*/  @P3 STG.E.U8 desc[UR8][R20.64], R0 ;  /* 0x0000000014003986 */ /* 0x0001e2000c101108 */
[----:B------:R-:W-:-:S04]  /*a44e0*/  IADD3 R2, P3, PT, R4, R28, RZ ;  /* 0x0000001c04027210 */ /* 0x000fc80007f7e0ff */
[----:B------:R-:W-:Y:S02]  /*a44f0*/  LEA.HI.X.SX32 R3, R4, R29, 0x1, P3 ;  /* 0x0000001d04037211 */ /* 0x000fe400018f0eff */
[----:B---3--:R-:W-:Y:S01]  /*a4500*/  ISETP.LT.AND P5, PT, R26, UR5, !P0 ;  /* 0x000000051a007c0c */ /* 0x008fe2000c7a1270 */
[----:B------:R-:W-:Y:S01]  /*a4510*/  IMAD R4, R8, 0x4, R4 ;  /* 0x0000000408047824 */ /* 0x000fe200078e0204 */
[----:B------:R-:W3:Y:S01]  /*a4520*/  LDL.LU R26, [R1+0x2a8] ;  /* 0x0002a800011a7983 */ /* 0x000ee20000300800 */
[----:B0-----:R-:W-:Y:S01]  /*a4530*/  PRMT R0, R5, 0x7771, RZ ;  /* 0x0000777105007816 */ /* 0x001fe200000000ff */
[----:B------:R-:W5:Y:S01]  /*a4540*/  LDCU UR5, c[0x0][0x39c] ;  /* 0x00007380ff0577ac */ /* 0x000f620008000800 */
[----:B--2---:R-:W-:-:S03]  /*a4550*/  ISETP.LT.AND P3, PT, R27, UR6, !P0 ;  /* 0x000000061b007c0c */ /* 0x004fc6000c761270 */
[----:B------:R0:W-:Y:S04]  /*a4560*/  @P4 STG.E.U8 desc[UR8][R2.64], R0 ;  /* 0x0000000002004986 */ /* 0x0001e8000c101108 */
[----:B------:R-:W2:Y:S01]  /*a4570*/  LDL.LU R27, [R1+0x2ac] ;  /* 0x0002ac00011b7983 */ /* 0x000ea20000300800 */
[-C--:B------:R-:W-:Y:S01]  /*a4580*/  IADD3 R20, P4, PT, R4, R28.reuse, RZ ;  /* 0x0000001c04147210 */ /* 0x080fe20007f9e0ff */
[----:B------:R-:W3:Y:S01]  /*a4590*/  LDCU UR6, c[0x0][0x39c] ;  /* 0x00007380ff0677ac */ /* 0x000ee20008000800 */
[----:B------:R-:W-:Y:S01]  /*a45a0*/  PRMT R8, R17, 0x7772, RZ ;  /* 0x0000777211087816 */ /* 0x000fe200000000ff */
[----:B0-----:R-:W-:Y:S01]  /*a45b0*/  IMAD R3, R12, 0x4, R4 ;  /* 0x000000040c037824 */ /* 0x001fe200078e0204 */
[-C--:B------:R-:W-:Y:S01]  /*a45c0*/  LEA.HI.X.SX32 R21, R4, R29.reuse, 0x1, P4 ;  /* 0x0000001d04157211 */ /* 0x080fe200020f0eff */
[----:B------:R-:W0:Y:S02]  /*a45d0*/  LDC R12, c[0x0][0x3b8] ;  /* 0x0000ee00ff0c7b82 */ /* 0x000e240000000800 */
[----:B------:R-:W-:Y:S01]  /*a45e0*/  IMAD R4, R22, 0x4, R3 ;  /* 0x0000000416047824 */ /* 0x000fe200078e0203 */
[-C--:B------:R-:W-:Y:S01]  /*a45f0*/  IADD3 R2, P4, PT, R3, R28.reuse, RZ ;  /* 0x0000001c03027210 */ /* 0x080fe20007f9e0ff */
[----:B------:R1:W-:Y:S01]  /*a4600*/  @P1 STG.E.U8 desc[UR8][R20.64], R8 ;  /* 0x0000000814001986 */ /* 0x0003e2000c101108 */
[----:B------:R-:W-:Y:S01]  /*a4610*/  ISETP.LT.AND P6, PT, R23, UR7, !P0 ;  /* 0x0000000717007c0c */ /* 0x000fe2000c7c1270 */
[----:B------:R-:W2:Y:S01]  /*a4620*/  LDCU UR7, c[0x0][0x39c] ;  /* 0x00007380ff0777ac */ /* 0x000ea20008000800 */
[----:B------:R-:W-:Y:S01]  /*a4630*/  LEA.HI.X.SX32 R3, R3, R29, 0x1, P4 ;  /* 0x0000001d03037211 */ /* 0x000fe200020f0eff */
[----:B------:R-:W0:Y:S01]  /*a4640*/  LDC R23, c[0x0][0x3b8] ;  /* 0x0000ee00ff177b82 */ /* 0x000e220000000800 */
[----:B-1----:R-:W-:-:S04]  /*a4650*/  IADD3 R20, P4, PT, R4, R28, RZ ;  /* 0x0000001c04147210 */ /* 0x002fc80007f9e0ff */
[----:B------:R-:W-:Y:S02]  /*a4660*/  LEA.HI.X.SX32 R21, R4, R29, 0x1, P4 ;  /* 0x0000001d04157211 */ /* 0x000fe400020f0eff */
[----:B------:R-:W-:-:S05]  /*a4670*/  PRMT R0, R9, 0x7772, RZ ;  /* 0x0000777209007816 */ /* 0x000fca00000000ff */
[----:B------:R1:W-:Y:S01]  /*a4680*/  @P6 STG.E.U8 desc[UR8][R2.64], R0 ;  /* 0x0000000002006986 */ /* 0x0003e2000c101108 */
[----:B-----5:R-:W-:Y:S01]  /*a4690*/  ISETP.LT.AND P4, PT, R25, UR5, !P0 ;  /* 0x0000000519007c0c */ /* 0x020fe2000c781270 */
[----:B-1----:R-:W-:Y:S02]  /*a46a0*/  IMAD R0, R16, 0x4, R4 ;  /* 0x0000000410007824 */ /* 0x002fe400078e0204 */
[----:B------:R-:W5:Y:S01]  /*a46b0*/  LDL.LU R25, [R1+0xe8] ;  /* 0x0000e80001197983 */ /* 0x000f620000300800 */
[----:B------:R-:W-:Y:S01]  /*a46c0*/  PRMT R3, R13, 0x7772, RZ ;  /* 0x000077720d037816 */ /* 0x000fe200000000ff */
[----:B------:R-:W1:Y:S01]  /*a46d0*/  LDC R16, c[0x0][0x3b8] ;  /* 0x0000ee00ff107b82 */ /* 0x000e620000000800 */
[----:B----4-:R-:W-:Y:S01]  /*a46e0*/  ISETP.LT.AND P1, PT, R24, UR4, !P0 ;  /* 0x0000000418007c0c */ /* 0x010fe2000c721270 */
[----:B------:R-:W4:Y:S01]  /*a46f0*/  LDCU UR4, c[0x0][0x3b8] ;  /* 0x00007700ff0477ac */ /* 0x000f220008000800 */
[C---:B------:R-:W-:Y:S01]  /*a4700*/  IADD3 R2, P6, PT, R0.reuse, R28, RZ ;  /* 0x0000001c00027210 */ /* 0x040fe20007fde0ff */
[----:B------:R0:W-:Y:S01]  /*a4710*/  @P2 STG.E.U8 desc[UR8][R20.64], R3 ;  /* 0x0000000314002986 */ /* 0x0001e2000c101108 */
[----:B------:R-:W5:Y:S03]  /*a4720*/  LDCU UR5, c[0x0][0x39c] ;  /* 0x00007380ff0577ac */ /* 0x000f660008000800 */
[----:B------:R-:W4:Y:S01]  /*a4730*/  LDL.LU R24, [R1+0x2b4] ;  /* 0x0002b40001187983 */ /* 0x000f220000300800 */
[----:B0-----:R-:W-:-:S02]  /*a4740*/  LEA.HI.X.SX32 R3, R0, R29, 0x1, P6 ;  /* 0x0000001d00037211 */ /* 0x001fc400030f0eff */
[----:B---3--:R-:W-:Y:S01]  /*a4750*/  ISETP.LT.AND P2, PT, R26, UR6, !P0 ;  /* 0x000000061a007c0c */ /* 0x008fe2000c741270 */
[----:B------:R-:W-:Y:S01]  /*a4760*/  IMAD R0, R12, 0x4, R0 ;  /* 0x000000040c007824 */ /* 0x000fe200078e0200 */
[----:B------:R-:W3:Y:S01]  /*a4770*/  LDL.LU R26, [R1+0x2b8] ;  /* 0x0002b800011a7983 */ /* 0x000ee20000300800 */
[----:B------:R-:W-:Y:S01]  /*a4780*/  PRMT R4, R5, 0x7772, RZ ;  /* 0x0000777205047816 */ /* 0x000fe200000000ff */
[----:B------:R-:W0:Y:S01]  /*a4790*/  LDCU UR6, c[0x0][0x39c] ;  /* 0x00007380ff0677ac */ /* 0x000e220008000800 */
[----:B------:R-:W-:Y:S01]  /*a47a0*/  PRMT R17, R17, 0x7773, RZ ;  /* 0x0000777311117816 */ /* 0x000fe200000000ff */
[----:B------:R-:W0:Y:S01]  /*a47b0*/  LDC R12, c[0x0][0x3b8] ;  /* 0x0000ee00ff0c7b82 */ /* 0x000e220000000800 */
[----:B--2---:R-:W-:Y:S01]  /*a47c0*/  ISETP.LT.AND P6, PT, R27, UR7, !P0 ;  /* 0x000000071b007c0c */ /* 0x004fe2000c7c1270 */
[----:B------:R2:W-:Y:S01]  /*a47d0*/  @P5 STG.E.U8 desc[UR8][R2.64], R4 ;  /* 0x0000000402005986 */ /* 0x0005e2000c101108 */
[----:B------:R-:W3:Y:S03]  /*a47e0*/  LDCU UR7, c[0x0][0x39c] ;  /* 0x00007380ff0777ac */ /* 0x000ee60008000800 */
[----:B------:R-:W3:Y:S01]  /*a47f0*/  LDL.LU R27, [R1+0x2bc] ;  /* 0x0002bc00011b7983 */ /* 0x000ee20000300800 */
[----:B--2---:R-:W-:Y:S01]  /*a4800*/  IADD3 R2, P5, PT, R0, R28, RZ ;  /* 0x0000001c00027210 */ /* 0x004fe20007fbe0ff */
[----:B------:R-:W-:-:S03]  /*a4810*/  IMAD R4, R23, 0x4, R0 ;  /* 0x0000000417047824 */ /* 0x000fc600078e0200 */
[-C--:B------:R-:W-:Y:S02]  /*a4820*/  LEA.HI.X.SX32 R3, R0, R29.reuse, 0x1, P5 ;  /* 0x0000001d00037211 */ /* 0x080fe400028f0eff */
[CC--:B------:R-:W-:Y:S02]  /*a4830*/  IADD3 R8, P5, PT, R4.reuse, R28.reuse, RZ ;  /* 0x0000001c04087210 */ /* 0x0c0fe40007fbe0ff */
[----:B------:R-:W-:Y:S02]  /*a4840*/  PRMT R0, R9, 0x7773, RZ ;  /* 0x0000777309007816 */ /* 0x000fe400000000ff */
[----:B------:R-:W-:Y:S01]  /*a4850*/  LEA.HI.X.SX32 R9, R4, R29, 0x1, P5 ;  /* 0x0000001d04097211 */ /* 0x000fe200028f0eff */
[----:B------:R2:W-:Y:S04]  /*a4860*/  @P3 STG.E.U8 desc[UR8][R2.64], R17 ;  /* 0x0000001102003986 */ /* 0x0005e8000c101108 */
[----:B------:R4:W-:Y:S01]  /*a4870*/  @P1 STG.E.U8 desc[UR8][R8.64], R0 ;  /* 0x0000000008001986 */ /* 0x0009e2000c101108 */
[----:B-1----:R-:W-:Y:S01]  /*a4880*/  IMAD R4, R16, 0x4, R4 ;  /* 0x0000000410047824 */ /* 0x002fe200078e0204 */
[----:B------:R-:W-:Y:S01]  /*a4890*/  PRMT R13, R13, 0x7773, RZ ;  /* 0x000077730d0d7816 */ /* 0x000fe200000000ff */
[----:B------:R-:W1:Y:S03]  /*a48a0*/  LDC R16, c[0x0][0x3b8] ;  /* 0x0000ee00ff107b82 */ /* 0x000e660000000800 */
[----:B--2---:R-:W-:-:S02]  /*a48b0*/  IADD3 R2, P1, PT, R4, R28, RZ ;  /* 0x0000001c04027210 */ /* 0x004fc40007f3e0ff */
[----:B------:R-:W-:-:S03]  /*a48c0*/  PRMT R5, R5, 0x7773, RZ ;  /* 0x0000777305057816 */ /* 0x000fc600000000ff */
[----:B------:R-:W2:Y:S01]  /*a48d0*/  LDC R17, c[0x0][0x3b8] ;  /* 0x0000ee00ff117b82 */ /* 0x000ea20000000800 */
[C---:B-----5:R-:W-:Y:S01]  /*a48e0*/  ISETP.LT.AND P3, PT, R25.reuse, UR5, !P0 ;  /* 0x0000000519007c0c */ /* 0x060fe2000c761270 */
[----:B----4-:R-:W-:Y:S01]  /*a48f0*/  IMAD R0, R25, UR4, RZ ;  /* 0x0000000419007c24 */ /* 0x010fe2000f8e02ff */
[-C--:B------:R-:W-:Y:S01]  /*a4900*/  LEA.HI.X.SX32 R3, R4, R29.reuse, 0x1, P1 ;  /* 0x0000001d04037211 */ /* 0x080fe200008f0eff */
[----:B------:R-:W4:Y:S01]  /*a4910*/  LDL.LU R25, [R1+0x2c0] ;  /* 0x0002c00001197983 */ /* 0x000f220000300800 */
[----:B------:R-:W4:Y:S02]  /*a4920*/  LDCU UR4, c[0x0][0x39c] ;  /* 0x00007380ff0477ac */ /* 0x000f240008000800 */
[CC--:B------:R-:W-:Y:S01]  /*a4930*/  IADD3 R8, P5, PT, R0.reuse, R28.reuse, RZ ;  /* 0x0000001c00087210 */ /* 0x0c0fe20007fbe0ff */
[----:B------:R-:W5:Y:S03]  /*a4940*/  LDCU UR5, c[0x0][0x39c] ;  /* 0x00007380ff0577ac */ /* 0x000f660008000800 */
[----:B------:R-:W-:Y:S01]  /*a4950*/  LEA.HI.X.SX32 R9, R0, R29, 0x1, P5 ;  /* 0x0000001d00097211 */ /* 0x000fe200028f0eff */
[----:B------:R5:W-:Y:S01]  /*a4960*/  @P4 STG.E.U8 desc[UR8][R2.64], R13 ;  /* 0x0000000d02004986 */ /* 0x000be2000c101108 */
[----:B0-----:R-:W-:Y:S01]  /*a4970*/  ISETP.LT.AND P1, PT, R24, UR6, !P0 ;  /* 0x0000000618007c0c */ /* 0x001fe2000c721270 */
[----:B------:R-:W-:Y:S01]  /*a4980*/  IMAD R4, R12, 0x8, R4 ;  /* 0x000000080c047824 */ /* 0x000fe200078e0204 */
[----:B------:R-:W0:Y:S01]  /*a4990*/  LDCU UR6, c[0x0][0x39c] ;  /* 0x00007380ff0677ac */ /* 0x000e220008000800 */
[----:B------:R-:W4:Y:S01]  /*a49a0*/  LDL.LU R24, [R1+0x2c4] ;  /* 0x0002c40001187983 */ /* 0x000f220000300800 */
[----:B------:R-:W0:Y:S03]  /*a49b0*/  LDC R12, c[0x0][0x3b8] ;  /* 0x0000ee00ff0c7b82 */ /* 0x000e260000000800 */
[----:B------:R0:W-:Y:S05]  /*a49c0*/  @P3 STG.E.U8 desc[UR8][R8.64], R5 ;  /* 0x0000000508003986 */ /* 0x0001ea000c101108 */
[----:B-----5:R-:W5:Y:S01]  /*a49d0*/  LDC R13, c[0x0][0x3b8] ;  /* 0x0000ee00ff0d7b82 */ /* 0x020f620000000800 */
[----:B---3--:R-:W-:Y:S01]  /*a49e0*/  ISETP.LT.AND P4, PT, R26, UR7, !P0 ;  /* 0x000000071a007c0c */ /* 0x008fe2000c781270 */
[----:B--2---:R-:W-:Y:S01]  /*a49f0*/  IMAD R0, R17, 0x4, R4 ;  /* 0x0000000411007824 */ /* 0x004fe200078e0204 */
[----:B------:R-:W2:Y:S01]  /*a4a00*/  LDL.LU R26, [R1+0x2c8] ;  /* 0x0002c800011a7983 */ /* 0x000ea20000300800 */
[----:B------:R-:W-:-:S04]  /*a4a10*/  IADD3 R2, P5, PT, R4, R28, RZ ;  /* 0x0000001c04027210 */ /* 0x000fc80007fbe0ff */
[----:B0-----:R-:W0:Y:S01]  /*a4a20*/  LDC R8, c[0x0][0x3b8] ;  /* 0x0000ee00ff087b82 */ /* 0x001e220000000800 */
[----:B------:R-:W-:Y:S01]  /*a4a30*/  PRMT R5, R18, 0x7770, RZ ;  /* 0x0000777012057816 */ /* 0x000fe200000000ff */
[----:B------:R-:W3:Y:S06]  /*a4a40*/  LDCU UR7, c[0x0][0x39c] ;  /* 0x00007380ff0777ac */ /* 0x000eec0008000800 */
[----:B------:R-:W0:Y:S01]  /*a4a50*/  LDC R9, c[0x0][0x3b8] ;  /* 0x0000ee00ff097b82 */ /* 0x000e220000000800 */
[----:B------:R-:W-:Y:S02]  /*a4a60*/  ISETP.LT.AND P3, PT, R27, UR13, !P0 ;  /* 0x0000000d1b007c0c */ /* 0x000fe4000c761270 */
[----:B------:R-:W3:Y:S01]  /*a4a70*/  LDL.LU R27, [R1+0x2cc] ;  /* 0x0002cc00011b7983 */ /* 0x000ee20000300800 */
[----:B------:R-:W-:-:S02]  /*a4a80*/  LEA.HI.X.SX32 R3, R4, R29, 0x1, P5 ;  /* 0x0000001d04037211 */ /* 0x000fc400028f0eff */
[----:B------:R-:W-:-:S03]  /*a4a90*/  IADD3 R4, P5, PT, R0, R28, RZ ;  /* 0x0000001c00047210 */ /* 0x000fc60007fbe0ff */
[----:B------:R1:W-:Y:S02]  /*a4aa0*/  @P2 STG.E.U8 desc[UR8][R2.64], R5 ;  /* 0x0000000502002986 */ /* 0x0003e4000c101108 */
[----:B-1----:R-:W-:Y:S01]  /*a4ab0*/  IMAD R3, R16, 0x4, R0 ;  /* 0x0000000410037824 */ /* 0x002fe200078e0200 */
[----:B------:R-:W-:Y:S02]  /*a4ac0*/  LEA.HI.X.SX32 R5, R0, R29, 0x1, P5 ;  /* 0x0000001d00057211 */ /* 0x000fe400028f0eff */
[----:B------:R-:W-:Y:S02]  /*a4ad0*/  PRMT R0, R10, 0x7770, RZ ;  /* 0x000077700a007816 */ /* 0x000fe400000000ff */
[----:B------:R-:W-:-:S03]  /*a4ae0*/  IADD3 R2, P5, PT, R3, R28, RZ ;  /* 0x0000001c03027210 */ /* 0x000fc60007fbe0ff */
[----:B------:R1:W-:Y:S02]  /*a4af0*/  @P6 STG.E.U8 desc[UR8][R4.64], R0 ;  /* 0x0000000004006986 */ /* 0x0003e4000c101108 */
[----:B-1----:R-:W-:Y:S01]  /*a4b00*/  IMAD R0, R12, 0x4, R3 ;  /* 0x000000040c007824 */ /* 0x002fe200078e0203 */
[----:B------:R-:W-:Y:S01]  /*a4b10*/  LEA.HI.X.SX32 R3, R3, R29, 0x1, P5 ;  /* 0x0000001d03037211 */ /* 0x000fe200028f0eff */
[----:B------:R-:W1:Y:S01]  /*a4b20*/  LDC R12, c[0x0][0x3b8] ;  /* 0x0000ee00ff0c7b82 */ /* 0x000e620000000800 */
[----:B----4-:R-:W-:Y:S01]  /*a4b30*/  ISETP.LT.AND P2, PT, R25, UR4, !P0 ;  /* 0x0000000419007c0c */ /* 0x010fe2000c741270 */
[----:B------:R-:W3:Y:S01]  /*a4b40*/  LDCU UR4, c[0x0][0x39c] ;  /* 0x00007380ff0477ac */ /* 0x000ee20008000800 */
[----:B------:R-:W4:Y:S01]  /*a4b50*/  LDL.LU R25, [R1+0x2d0] ;  /* 0x0002d00001197983 */ /* 0x000f220000300800 */
[----:B------:R-:W-:Y:S02]  /*a4b60*/  PRMT R5, R14, 0x7770, RZ ;  /* 0x000077700e057816 */ /* 0x000fe400000000ff */
[----:B------:R-:W-:-:S03]  /*a4b70*/  IADD3 R4, P6, PT, R0, R28, RZ ;  /* 0x0000001c00047210 */ /* 0x000fc60007fde0ff */
[----:B------:R0:W-:Y:S01]  /*a4b80*/  @P1 STG.E.U8 desc[UR8][R2.64], R5 ;  /* 0x0000000502001986 */ /* 0x0001e2000c101108 */
[----:B------:R-:W-:Y:S01]  /*a4b90*/  ISETP.LT.AND P5, PT, R24, UR5, !P0 ;  /* 0x0000000518007c0c */ /* 0x000fe2000c7a1270 */
[----:B------:R-:W4:Y:S02]  /*a4ba0*/  LDCU UR5, c[0x0][0x39c] ;  /* 0x00007380ff0577ac */ /* 0x000f240008000800 */
[----:B------:R-:W4:Y:S01]  /*a4bb0*/  LDL.LU R24, [R1+0x2d4] ;  /* 0x0002d40001187983 */ /* 0x000f220000300800 */
[----:B0-----:R-:W-:Y:S01]  /*a4bc0*/  IMAD R3, R8, 0x4, R0 ;  /* 0x0000000408037824 */ /* 0x001fe200078e0200 */
[----:B------:R-:W-:Y:S01]  /*a4bd0*/  LEA.HI.X.SX32 R5, R0, R29, 0x1, P6 ;  /* 0x0000001d00057211 */ /* 0x000fe200030f0eff */
[----:B------:R-:W0:Y:S01]  /*a4be0*/  LDC R8, c[0x0][0x3b8] ;  /* 0x0000ee00ff087b82 */ /* 0x000e220000000800 */
[----:B------:R-:W-:-:S05]  /*a4bf0*/  PRMT R0, R6, 0x7770, RZ ;  /* 0x0000777006007816 */ /* 0x000fca00000000ff */
[----:B------:R5:W-:Y:S01]  /*a4c00*/  @P4 STG.E.U8 desc[UR8][R4.64], R0 ;  /* 0x0000000004004986 */ /* 0x000be2000c101108 */
[----:B--2---:R-:W-:Y:S01]  /*a4c10*/  ISETP.LT.AND P1, PT, R26, UR6, !P0 ;  /* 0x000000061a007c0c */ /* 0x004fe2000c721270 */
[----:B-----5:R-:W-:Y:S02]  /*a4c20*/  IMAD R0, R13, 0x4, R3 ;  /* 0x000000040d007824 */ /* 0x020fe400078e0203 */
[----:B------:R-:W2:Y:S01]  /*a4c30*/  LDL.LU R26, [R1+0x2d8] ;  /* 0x0002d800011a7983 */ /* 0x000ea20000300800 */
[----:B------:R-:W-:Y:S01]  /*a4c40*/  IADD3 R2, P6, PT, R3, R28, RZ ;  /* 0x0000001c03027210 */ /* 0x000fe20007fde0ff */
[----:B------:R-:W2:Y:S01]  /*a4c50*/  LDCU UR6, c[0x0][0x39c] ;  /* 0x00007380ff0677ac */ /* 0x000ea20008000800 */
[----:B---3--:R-:W-:Y:S01]  /*a4c60*/  ISETP.LT.AND P4, PT, R27, UR4, !P0 ;  /* 0x000000041b007c0c */ /* 0x008fe2000c781270 */
[----:B------:R-:W3:Y:S01]  /*a4c70*/  LDCU UR4, c[0x0][0x39c] ;  /* 0x00007380ff0477ac */ /* 0x000ee20008000800 */
[----:B------:R-:W5:Y:S01]  /*a4c80*/  LDL.LU R27, [R1+0x2dc] ;  /* 0x0002dc00011b7983 */ /* 0x000f620000300800 */
[----:B------:R-:W-:-:S02]  /*a4c90*/  LEA.HI.X.SX32 R3, R3, R29, 0x1, P6 ;  /* 0x0000001d03037211 */ /* 0x000fc400030f0eff */
        /* <DEDUP_REMOVED lines=9> */
[----:B0-----:R-:W-:Y:S01]  /*a4d30*/  IMAD R0, R9, 0x4, R3 ;  /* 0x0000000409007824 */ /* 0x001fe200078e0203 */
[----:B----4-:R-:W-:Y:S01]  /*a4d40*/  ISETP.LT.AND P3, PT, R25, UR5, !P0 ;  /* 0x0000000519007c0c */ /* 0x010fe2000c761270 */
[----:B------:R-:W5:Y:S01]  /*a4d50*/  LDCU UR5, c[0x0][0x39c] ;  /* 0x00007380ff0577ac */ /* 0x000f620008000800 */
[-C--:B------:R-:W-:Y:S01]  /*a4d60*/  LEA.HI.X.SX32 R3, R3, R29.reuse, 0x1, P6 ;  /* 0x0000001d03037211 */ /* 0x080fe200030f0eff */
[----:B------:R-:W4:Y:S01]  /*a4d70*/  LDL.LU R25, [R1+0x2e0] ;  /* 0x0002e00001197983 */ /* 0x000f220000300800 */
[----:B------:R-:W-:Y:S01]  /*a4d80*/  PRMT R5, R14, 0x7771, RZ ;  /* 0x000077710e057816 */ /* 0x000fe200000000ff */
[----:B------:R-:W0:Y:S01]  /*a4d90*/  LDC R9, c[0x0][0x3b8] ;  /* 0x0000ee00ff097b82 */ /* 0x000e220000000800 */
[----:B------:R-:W-:Y:S01]  /*a4da0*/  IADD3 R4, P6, PT, R0, R28, RZ ;  /* 0x0000001c00047210 */ /* 0x000fe20007fde0ff */
[----:B------:R-:W4:Y:S04]  /*a4db0*/  LDL.LU R22, [R1+0x2e4] ;  /* 0x0002e40001167983 */ /* 0x000f280000300800 */
[----:B------:R1:W-:Y:S02]  /*a4dc0*/  @P5 STG.E.U8 desc[UR8][R2.64], R5 ;  /* 0x0000000502005986 */ /* 0x0003e4000c101108 */
[----:B-1----:R-:W-:Y:S01]  /*a4dd0*/  IMAD R3, R8, 0x4, R0 ;  /* 0x0000000408037824 */ /* 0x002fe200078e0200 */
[----:B------:R-:W-:Y:S01]  /*a4de0*/  LEA.HI.X.SX32 R5, R0, R29, 0x1, P6 ;  /* 0x0000001d00057211 */ /* 0x000fe200030f0eff */
[----:B------:R-:W1:Y:S01]  /*a4df0*/  LDC R8, c[0x0][0x3b8] ;  /* 0x0000ee00ff087b82 */ /* 0x000e620000000800 */
[----:B------:R-:W-:-:S05]  /*a4e00*/  PRMT R0, R6, 0x7771, RZ ;  /* 0x0000777106007816 */ /* 0x000fca00000000ff */
[----:B------:R0:W-:Y:S01]  /*a4e10*/  @P1 STG.E.U8 desc[UR8][R4.64], R0 ;  /* 0x0000000004001986 */ /* 0x0001e2000c101108 */
[----:B-----5:R-:W-:Y:S02]  /*a4e20*/  ISETP.LT.AND P1, PT, R27, UR5, !P0 ;  /* 0x000000051b007c0c */ /* 0x020fe4000c721270 */
[C---:B------:R-:W-:Y:S01]  /*a4e30*/  IADD3 R2, P6, PT, R3.reuse, R28, RZ ;  /* 0x0000001c03027210 */ /* 0x040fe20007fde0ff */
[----:B------:R-:W5:Y:S01]  /*a4e40*/  LDL.LU R27, [R1+0x2e8] ;  /* 0x0002e800011b7983 */ /* 0x000f620000300800 */
[----:B0-----:R-:W-:Y:S01]  /*a4e50*/  IMAD R0, R12, 0x4, R3 ;  /* 0x000000040c007824 */ /* 0x001fe200078e0203 */
[----:B------:R-:W-:Y:S01]  /*a4e60*/  PRMT R5, R18, 0x7772, RZ ;  /* 0x0000777212057816 */ /* 0x000fe200000000ff */
[----:B------:R-:W0:Y:S01]  /*a4e70*/  LDC R12, c[0x0][0x3b8] ;  /* 0x0000ee00ff0c7b82 */ /* 0x000e220000000800 */
[----:B------:R-:W-:Y:S01]  /*a4e80*/  LEA.HI.X.SX32 R3, R3, R29, 0x1, P6 ;  /* 0x0000001d03037211 */ /* 0x000fe200030f0eff */
[----:B------:R-:W0:Y:S01]  /*a4e90*/  LDCU UR5, c[0x0][0x39c] ;  /* 0x00007380ff0577ac */ /* 0x000e220008000800 */
[----:B---3--:R-:W-:-:S02]  /*a4ea0*/  ISETP.LT.AND P2, PT, R24, UR4, !P0 ;  /* 0x0000000418007c0c */ /* 0x008fc4000c741270 */
[----:B--2---:R-:W-:Y:S01]  /*a4eb0*/  ISETP.LT.AND P5, PT, R26, UR6, !P0 ;  /* 0x000000061a007c0c */ /* 0x004fe2000c7a1270 */
[----:B------:R-:W4:Y:S01]  /*a4ec0*/  LDCU UR4, c[0x0][0x39c] ;  /* 0x00007380ff0477ac */ /* 0x000f220008000800 */
[----:B------:R-:W2:Y:S01]  /*a4ed0*/  LDL.LU R26, [R1+0x2ec] ;  /* 0x0002ec00011a7983 */ /* 0x000ea20000300800 */
[C---:B------:R-:W-:Y:S01]  /*a4ee0*/  IADD3 R4, P6, PT, R0.reuse, R28, RZ ;  /* 0x0000001c00047210 */ /* 0x040fe20007fde0ff */
[----:B------:R-:W5:Y:S02]  /*a4ef0*/  LDCU UR6, c[0x0][0x39c] ;  /* 0x00007380ff0677ac */ /* 0x000f640008000800 */
[----:B------:R3:W-:Y:S04]  /*a4f00*/  @P4 STG.E.U8 desc[UR8][R2.64], R5 ;  /* 0x0000000502004986 */ /* 0x0007e8000c101108 */
[----:B------:R-:W2:Y:S01]  /*a4f10*/  LDL.LU R24, [R1+0x2f0] ;  /* 0x0002f00001187983 */ /* 0x000ea20000300800 */
[----:B---3--:R-:W-:Y:S01]  /*a4f20*/  IMAD R3, R9, 0x4, R0 ;  /* 0x0000000409037824 */ /* 0x008fe200078e0200 */
[----:B------:R-:W-:Y:S01]  /*a4f30*/  LEA.HI.X.SX32 R5, R0, R29, 0x1, P6 ;  /* 0x0000001d00057211 */ /* 0x000fe200030f0eff */
[----:B------:R-:W3:Y:S01]  /*a4f40*/  LDC R9, c[0x0][0x3b8] ;  /* 0x0000ee00ff097b82 */ /* 0x000ee20000000800 */
[----:B------:R-:W-:-:S02]  /*a4f50*/  PRMT R0, R10, 0x7772, RZ ;  /* 0x000077720a007816 */ /* 0x000fc400000000ff */
[----:B------:R-:W-:-:S03]  /*a4f60*/  IADD3 R2, P6, PT, R3, R28, RZ ;  /* 0x0000001c03027210 */ /* 0x000fc60007fde0ff */
[----:B------:R1:W-:Y:S02]  /*a4f70*/  @P3 STG.E.U8 desc[UR8][R4.64], R0 ;  /* 0x0000000004003986 */ /* 0x0003e4000c101108 */
[----:B-1----:R-:W-:Y:S01]  /*a4f80*/  IMAD R0, R8, 0x4, R3 ;  /* 0x0000000408007824 */ /* 0x002fe200078e0203 */
[----:B------:R-:W-:Y:S01]  /*a4f90*/  LEA.HI.X.SX32 R3, R3, R29, 0x1, P6 ;  /* 0x0000001d03037211 */ /* 0x000fe200030f0eff */
[----:B------:R-:W1:Y:S01]  /*a4fa0*/  LDC R8, c[0x0][0x3b8] ;  /* 0x0000ee00ff087b82 */ /* 0x000e620000000800 */
[----:B------:R-:W-:Y:S02]  /*a4fb0*/  PRMT R5, R14, 0x7772, RZ ;  /* 0x000077720e057816 */ /* 0x000fe400000000ff */
[----:B----4-:R-:W-:Y:S01]  /*a4fc0*/  ISETP.LT.AND P4, PT, R25, UR4, !P0 ;  /* 0x0000000419007c0c */ /* 0x010fe2000c781270 */
[----:B------:R-:W4:Y:S01]  /*a4fd0*/  LDCU UR4, c[0x0][0x3b8] ;  /* 0x00007700ff0477ac */ /* 0x000f220008000800 */
[----:B------:R-:W4:Y:S04]  /*a4fe0*/  LDL.LU R25, [R1+0x11c] ;  /* 0x00011c0001197983 */ /* 0x000f280000300800 */
[----:B------:R0:W-:Y:S01]  /*a4ff0*/  @P2 STG.E.U8 desc[UR8][R2.64], R5 ;  /* 0x0000000502002986 */ /* 0x0001e2000c101108 */
[----:B-----5:R-:W-:-:S02]  /*a5000*/  ISETP.LT.AND P2, PT, R27, UR6, !P0 ;  /* 0x000000061b007c0c */ /* 0x020fc4000c741270 */
[-C--:B------:R-:W-:Y:S01]  /*a5010*/  IADD3 R4, P6, PT, R0, R28.reuse, RZ ;  /* 0x0000001c00047210 */ /* 0x080fe20007fde0ff */
[----:B------:R-:W5:Y:S01]  /*a5020*/  LDL.LU R27, [R1+0x2f4] ;  /* 0x0002f400011b7983 */ /* 0x000f620000300800 */
[----:B0-----:R-:W-:Y:S01]  /*a5030*/  IMAD R3, R12, 0x4, R0 ;  /* 0x000000040c037824 */ /* 0x001fe200078e0200 */
[----:B------:R-:W-:Y:S01]  /*a5040*/  ISETP.LT.AND P3, PT, R22, UR5, !P0 ;  /* 0x0000000516007c0c */ /* 0x000fe2000c761270 */
[----:B------:R-:W4:Y:S01]  /*a5050*/  LDCU UR5, c[0x0][0x39c] ;  /* 0x00007380ff0577ac */ /* 0x000f220008000800 */
[----:B------:R-:W-:Y:S01]  /*a5060*/  LEA.HI.X.SX32 R5, R0, R29, 0x1, P6 ;  /* 0x0000001d00057211 */ /* 0x000fe200030f0eff */
[----:B------:R-:W0:Y:S01]  /*a5070*/  LDC R12, c[0x0][0x3b8] ;  /* 0x0000ee00ff0c7b82 */ /* 0x000e220000000800 */
[----:B------:R-:W-:Y:S01]  /*a5080*/  PRMT R0, R6, 0x7772, RZ ;  /* 0x0000777206007816 */ /* 0x000fe200000000ff */
[----:B------:R-:W0:Y:S01]  /*a5090*/  LDCU UR6, c[0x0][0x39c] ;  /* 0x00007380ff0677ac */ /* 0x000e220008000800 */
[----:B------:R-:W-:-:S03]  /*a50a0*/  IADD3 R2, P6, PT, R3, R28, RZ ;  /* 0x0000001c03027210 */ /* 0x000fc60007fde0ff */
[----:B------:R3:W-:Y:S01]  /*a50b0*/  @P5 STG.E.U8 desc[UR8][R4.64], R0 ;  /* 0x0000000004005986 */ /* 0x0007e2000c101108 */
[----:B--2---:R-:W-:Y:S01]  /*a50c0*/  ISETP.LT.AND P5, PT, R26, UR7, !P0 ;  /* 0x000000071a007c0c */ /* 0x004fe2000c7a1270 */
[----:B------:R-:W5:Y:S02]  /*a50d0*/  LDCU UR7, c[0x0][0x39c] ;  /* 0x00007380ff0777ac */ /* 0x000f640008000800 */
[----:B------:R-:W2:Y:S01]  /*a50e0*/  LDL.LU R26, [R1+0x2f8] ;  /* 0x0002f800011a7983 */ /* 0x000ea20000300800 */
[----:B------:R-:W-:Y:S02]  /*a50f0*/  PRMT R18, R18, 0x7773, RZ ;  /* 0x0000777312127816 */ /* 0x000fe400000000ff */
[----:B------:R-:W-:Y:S01]  /*a5100*/  PRMT R10, R10, 0x7773, RZ ;  /* 0x000077730a0a7816 */ /* 0x000fe200000000ff */
[----:B------:R-:W2:Y:S01]  /*a5110*/  LDL.LU R22, [R1+0x2fc] ;  /* 0x0002fc0001167983 */ /* 0x000ea20000300800 */
[----:B---3--:R-:W-:Y:S01]  /*a5120*/  IMAD R0, R9, 0x4, R3 ;  /* 0x0000000409007824 */ /* 0x008fe200078e0203 */
[-C--:B------:R-:W-:Y:S01]  /*a5130*/  LEA.HI.X.SX32 R3, R3, R29.reuse, 0x1, P6 ;  /* 0x0000001d03037211 */ /* 0x080fe200030f0eff */
[----:B------:R-:W3:Y:S02]  /*a5140*/  LDC R9, c[0x0][0x3b8] ;  /* 0x0000ee00ff097b82 */ /* 0x000ee40000000800 */
[----:B-1----:R-:W-:Y:S01]  /*a5150*/  IMAD R8, R8, 0x4, R0 ;  /* 0x0000000408087824 */ /* 0x002fe200078e0200 */
[C---:B------:R-:W-:Y:S01]  /*a5160*/  IADD3 R4, P6, PT, R0.reuse, R28, RZ ;  /* 0x0000001c00047210 */ /* 0x040fe20007fde0ff */
[----:B------:R1:W-:Y:S03]  /*a5170*/  @P1 STG.E.U8 desc[UR8][R2.64], R18 ;  /* 0x0000001202001986 */ /* 0x0003e6000c101108 */
[----:B------:R-:W-:-:S02]  /*a5180*/  LEA.HI.X.SX32 R5, R0, R29, 0x1, P6 ;  /* 0x0000001d00057211 */ /* 0x000fc400030f0eff */
[----:B------:R-:W-:Y:S01]  /*a5190*/  PRMT R14, R14, 0x7773, RZ ;  /* 0x000077730e0e7816 */ /* 0x000fe200000000ff */
[----:B------:R-:W2:Y:S01]  /*a51a0*/  LDC R0, c[0x0][0x3b8] ;  /* 0x0000ee00ff007b82 */ /* 0x000ea20000000800 */
[----:B-1----:R-:W-:-:S04]  /*a51b0*/  IADD3 R2, P6, PT, R8, R28, RZ ;  /* 0x0000001c08027210 */ /* 0x002fc80007fde0ff */
[----:B------:R-:W-:Y:S01]  /*a51c0*/  LEA.HI.X.SX32 R3, R8, R29, 0x1, P6 ;  /* 0x0000001d08037211 */ /* 0x000fe200030f0eff */
[----:B------:R1:W-:Y:S01]  /*a51d0*/  @P4 STG.E.U8 desc[UR8][R4.64], R10 ;  /* 0x0000000a04004986 */ /* 0x0003e2000c101108 */
[----:B----4-:R-:W-:-:S03]  /*a51e0*/  ISETP.LT.AND P4, PT, R25, UR5, !P0 ;  /* 0x0000000519007c0c */ /* 0x010fc6000c781270 */
[----:B------:R4:W-:Y:S01]  /*a51f0*/  @P3 STG.E.U8 desc[UR8][R2.64], R14 ;  /* 0x0000000e02003986 */ /* 0x0009e2000c101108 */
[----:B0-----:R-:W-:Y:S01]  /*a5200*/  IMAD R12, R12, 0x8, R8 ;  /* 0x000000080c0c7824 */ /* 0x001fe200078e0208 */
[----:B------:R-:W-:Y:S01]  /*a5210*/  PRMT R21, R6, 0x7773, RZ ;  /* 0x0000777306157816 */ /* 0x000fe200000000ff */
[----:B------:R-:W0:Y:S01]  /*a5220*/  LDCU UR5, c[0x0][0x39c] ;  /* 0x00007380ff0577ac */ /* 0x000e220008000800 */
[----:B------:R-:W-:Y:S01]  /*a5230*/  ISETP.LT.AND P1, PT, R24, UR6, !P0 ;  /* 0x0000000618007c0c */ /* 0x000fe2000c721270 */
[----:B-1----:R-:W-:Y:S01]  /*a5240*/  IMAD R5, R25, UR4, RZ ;  /* 0x0000000419057c24 */ /* 0x002fe2000f8e02ff */
[----:B------:R-:W2:Y:S01]  /*a5250*/  LDCU UR4, c[0x0][0x39c] ;  /* 0x00007380ff0477ac */ /* 0x000ea20008000800 */
[----:B------:R-:W2:Y:S01]  /*a5260*/  LDL.LU R25, [R1+0x300] ;  /* 0x0003000001197983 */ /* 0x000ea20000300800 */
[----:B------:R-:W-:Y:S01]  /*a5270*/  PRMT R17, R19, 0x7770, RZ ;  /* 0x0000777013117816 */ /* 0x000fe200000000ff */
[----:B------:R-:W1:Y:S01]  /*a5280*/  LDC R10, c[0x0][0x3b8] ;  /* 0x0000ee00ff0a7b82 */ /* 0x000e620000000800 */
[----:B-----5:R-:W-:Y:S01]  /*a5290*/  ISETP.LT.AND P3, PT, R27, UR7, !P0 ;  /* 0x000000071b007c0c */ /* 0x020fe2000c761270 */
[----:B---3--:R-:W-:Y:S01]  /*a52a0*/  IMAD R9, R9, 0x4, R12 ;  /* 0x0000000409097824 */ /* 0x008fe200078e020c */
[----:B------:R-:W3:Y:S01]  /*a52b0*/  LDL.LU R27, [R1+0x304] ;  /* 0x00030400011b7983 */ /* 0x000ee20000300800 */
[C---:B------:R-:W-:Y:S01]  /*a52c0*/  IADD3 R4, P6, PT, R5.reuse, R28, RZ ;  /* 0x0000001c05047210 */ /* 0x040fe20007fde0ff */
[----:B------:R-:W5:Y:S03]  /*a52d0*/  LDCU UR6, c[0x0][0x39c] ;  /* 0x00007380ff0677ac */ /* 0x000f660008000800 */
[----:B------:R-:W0:Y:S01]  /*a52e0*/  LDC R6, c[0x0][0x3b8] ;  /* 0x0000ee00ff067b82 */ /* 0x000e220000000800 */
[----:B------:R-:W3:Y:S01]  /*a52f0*/  LDL.LU R24, [R1+0x308] ;  /* 0x0003080001187983 */ /* 0x000ee20000300800 */
[----:B------:R-:W-:-:S02]  /*a5300*/  LEA.HI.X.SX32 R5, R5, R29, 0x1, P6 ;  /* 0x0000001d05057211 */ /* 0x000fc400030f0eff */
[----:B----4-:R-:W-:-:S03]  /*a5310*/  IADD3 R2, P6, PT, R12, R28, RZ ;  /* 0x0000001c0c027210 */ /* 0x010fc60007fde0ff */
[----:B------:R4:W-:Y:S01]  /*a5320*/  @P4 STG.E.U8 desc[UR8][R4.64], R21 ;  /* 0x0000001504004986 */ /* 0x0009e2000c101108 */
[----:B------:R-:W1:Y:S01]  /*a5330*/  LDC R8, c[0x0][0x3b8] ;  /* 0x0000ee00ff087b82 */ /* 0x000e620000000800 */
[----:B--2---:R-:W-:Y:S01]  /*a5340*/  ISETP.LT.AND P4, PT, R26, UR4, !P0 ;  /* 0x000000041a007c0c */ /* 0x004fe2000c781270 */
[----:B------:R-:W3:Y:S01]  /*a5350*/  LDCU UR4, c[0x0][0x39c] ;  /* 0x00007380ff0477ac */ /* 0x000ee20008000800 */
[-C--:B------:R-:W-:Y:S01]  /*a5360*/  LEA.HI.X.SX32 R3, R12, R29.reuse, 0x1, P6 ;  /* 0x0000001d0c037211 */ /* 0x080fe200030f0eff */
[----:B------:R-:W-:Y:S01]  /*a5370*/  IMAD R13, R0, 0x4, R9 ;  /* 0x00000004000d7824 */ /* 0x000fe200078e0209 */
[----:B------:R-:W2:Y:S03]  /*a5380*/  LDL.LU R26, [R1+0x30c] ;  /* 0x00030c00011a7983 */ /* 0x000ea60000300800 */
[----:B------:R-:W1:Y:S01]  /*a5390*/  LDC R0, c[0x0][0x3b8] ;  /* 0x0000ee00ff007b82 */ /* 0x000e620000000800 */
[C---:B----4-:R-:W-:Y:S01]  /*a53a0*/  IADD3 R4, P6, PT, R9.reuse, R28, RZ ;  /* 0x0000001c09047210 */ /* 0x050fe20007fde0ff */
[----:B------:R4:W-:Y:S03]  /*a53b0*/  @P2 STG.E.U8 desc[UR8][R2.64], R17 ;  /* 0x0000001102002986 */ /* 0x0009e6000c101108 */
[----:B------:R-:W-:-:S03]  /*a53c0*/  LEA.HI.X.SX32 R5, R9, R29, 0x1, P6 ;  /* 0x0000001d09057211 */ /* 0x000fc600030f0eff */
[----:B------:R-:W1:Y:S01]  /*a53d0*/  LDC R12, c[0x0][0x3b8] ;  /* 0x0000ee00ff0c7b82 */ /* 0x000e620000000800 */
[----:B------:R-:W-:Y:S02]  /*a53e0*/  PRMT R21, R11, 0x7770, RZ ;  /* 0x000077700b157816 */ /* 0x000fe400000000ff */
[----:B----4-:R-:W-:Y:S02]  /*a53f0*/  IADD3 R2, P6, PT, R13, R28, RZ ;  /* 0x0000001c0d027210 */ /* 0x010fe40007fde0ff */
[----:B------:R-:W-:Y:S02]  /*a5400*/  PRMT R17, R15, 0x7770, RZ ;  /* 0x000077700f117816 */ /* 0x000fe400000000ff */
[----:B------:R-:W-:Y:S01]  /*a5410*/  LEA.HI.X.SX32 R3, R13, R29, 0x1, P6 ;  /* 0x0000001d0d037211 */ /* 0x000fe200030f0eff */
[----:B------:R4:W-:Y:S04]  /*a5420*/  @P5 STG.E.U8 desc[UR8][R4.64], R21 ;  /* 0x0000001504005986 */ /* 0x0009e8000c101108 */
[----:B------:R0:W-:Y:S01]  /*a5430*/  @P1 STG.E.U8 desc[UR8][R2.64], R17 ;  /* 0x0000001102001986 */ /* 0x0001e2000c101108 */
[----:B-----5:R-:W-:Y:S01]  /*a5440*/  ISETP.LT.AND P5, PT, R25, UR6, !P0 ;  /* 0x0000000619007c0c */ /* 0x020fe2000c7a1270 */
[----:B0-----:R-:W-:-:S02]  /*a5450*/  IMAD R9, R6, 0x4, R13 ;  /* 0x0000000406097824 */ /* 0x001fc400078e020d */
[----:B------:R-:W5:Y:S01]  /*a5460*/  LDL.LU R25, [R1+0x310] ;  /* 0x0003100001197983 */ /* 0x000f620000300800 */
[----:B------:R-:W0:Y:S01]  /*a5470*/  LDC R6, c[0x0][0x3b8] ;  /* 0x0000ee00ff067b82 */ /* 0x000e220000000800 */
[----:B------:R-:W-:Y:S01]  /*a5480*/  ISETP.LT.AND P2, PT, R22, UR5, !P0 ;  /* 0x0000000516007c0c */ /* 0x000fe2000c741270 */
[----:B------:R-:W0:Y:S01]  /*a5490*/  LDCU UR5, c[0x0][0x39c] ;  /* 0x00007380ff0577ac */ /* 0x000e220008000800 */
[----:B---3--:R-:W-:Y:S01]  /*a54a0*/  ISETP.LT.AND P1, PT, R27, UR4, !P0 ;  /* 0x000000041b007c0c */ /* 0x008fe2000c721270 */
[----:B-1----:R-:W-:Y:S01]  /*a54b0*/  IMAD R13, R8, 0x4, R9 ;  /* 0x00000004080d7824 */ /* 0x002fe200078e0209 */
[----:B------:R-:W3:Y:S01]  /*a54c0*/  LDL.LU R27, [R1+0x314] ;  /* 0x00031400011b7983 */ /* 0x000ee20000300800 */
[-C--:B----4-:R-:W-:Y:S01]  /*a54d0*/  IADD3 R4, P6, PT, R9, R28.reuse, RZ ;  /* 0x0000001c09047210 */ /* 0x090fe20007fde0ff */
[----:B------:R-:W2:Y:S01]  /*a54e0*/  LDCU UR6, c[0x0][0x39c] ;  /* 0x00007380ff0677ac */ /* 0x000ea20008000800 */
[----:B------:R-:W-:Y:S01]  /*a54f0*/  PRMT R21, R7, 0x7770, RZ ;  /* 0x0000777007157816 */ /* 0x000fe200000000ff */
[----:B------:R-:W4:Y:S01]  /*a5500*/  LDL.LU R22, [R1+0x318] ;  /* 0x0003180001167983 */ /* 0x000f220000300800 */
[-C--:B------:R-:W-:Y:S01]  /*a5510*/  LEA.HI.X.SX32 R5, R9, R29.reuse, 0x1, P6 ;  /* 0x0000001d09057211 */ /* 0x080fe200030f0eff */
[----:B------:R-:W-:Y:S01]  /*a5520*/  IMAD R9, R0, 0x4, R13 ;  /* 0x0000000400097824 */ /* 0x000fe200078e020d */
[-C--:B------:R-:W-:Y:S01]  /*a5530*/  IADD3 R2, P6, PT, R13, R28.reuse, RZ ;  /* 0x0000001c0d027210 */ /* 0x080fe20007fde0ff */
[----:B------:R-:W5:Y:S01]  /*a5540*/  LDCU UR4, c[0x0][0x39c] ;  /* 0x00007380ff0477ac */ /* 0x000f620008000800 */
[----:B------:R-:W-:Y:S01]  /*a5550*/  PRMT R17, R19, 0x7771, RZ ;  /* 0x0000777113117816 */ /* 0x000fe200000000ff */
[----:B------:R1:W-:Y:S01]  /*a5560*/  @P3 STG.E.U8 desc[UR8][R4.64], R21 ;  /* 0x0000001504003986 */ /* 0x0003e2000c101108 */
[-C--:B------:R-:W-:Y:S01]  /*a5570*/  LEA.HI.X.SX32 R3, R13, R29.reuse, 0x1, P6 ;  /* 0x0000001d0d037211 */ /* 0x080fe200030f0eff */
[----:B0-----:R-:W-:Y:S01]  /*a5580*/  IMAD R13, R6, 0x4, R9 ;  /* 0x00000004060d7824 */ /* 0x001fe200078e0209 */
[----:B------:R-:W-:Y:S01]  /*a5590*/  ISETP.LT.AND P3, PT, R24, UR5, !P0 ;  /* 0x0000000518007c0c */ /* 0x000fe2000c761270 */
[----:B------:R-:W3:Y:S01]  /*a55a0*/  LDCU UR5, c[0x0][0x39c] ;  /* 0x00007380ff0577ac */ /* 0x000ee20008000800 */
[----:B------:R-:W4:Y:S01]  /*a55b0*/  LDL.LU R24, [R1+0x31c] ;  /* 0x00031c0001187983 */ /* 0x000f220000300800 */
[----:B------:R-:W-:Y:S01]  /*a55c0*/  PRMT R23, R11, 0x7771, RZ ;  /* 0x000077710b177816 */ /* 0x000fe200000000ff */
[----:B------:R-:W0:Y:S01]  /*a55d0*/  LDC R0, c[0x0][0x3b8] ;  /* 0x0000ee00ff007b82 */ /* 0x000e220000000800 */
[C---:B-1----:R-:W-:Y:S01]  /*a55e0*/  IADD3 R4, P6, PT, R9.reuse, R28, RZ ;  /* 0x0000001c09047210 */ /* 0x042fe20007fde0ff */
[----:B------:R1:W-:Y:S06]  /*a55f0*/  @P4 STG.E.U8 desc[UR8][R2.64], R17 ;  /* 0x0000001102004986 */ /* 0x0003ec000c101108 */
[----:B------:R-:W0:Y:S01]  /*a5600*/  LDC R6, c[0x0][0x3b8] ;  /* 0x0000ee00ff067b82 */ /* 0x000e220000000800 */
[----:B------:R-:W-:-:S02]  /*a5610*/  LEA.HI.X.SX32 R5, R9, R29, 0x1, P6 ;  /* 0x0000001d09057211 */ /* 0x000fc400030f0eff */
[----:B------:R-:W-:-:S04]  /*a5620*/  IADD3 R8, P6, PT, R13, R28, RZ ;  /* 0x0000001c0d087210 */ /* 0x000fc80007fde0ff */
[-C--:B------:R-:W-:Y:S01]  /*a5630*/  LEA.HI.X.SX32 R9, R13, R29.reuse, 0x1, P6 ;  /* 0x0000001d0d097211 */ /* 0x080fe200030f0eff */
[----:B------:R-:W-:Y:S01]  /*a5640*/  IMAD R13, R10, 0x4, R13 ;  /* 0x000000040a0d7824 */ /* 0x000fe200078e020d */
[----:B------:R0:W-:Y:S01]  /*a5650*/  @P2 STG.E.U8 desc[UR8][R4.64], R23 ;  /* 0x0000001704002986 */ /* 0x0001e2000c101108 */
[----:B--2---:R-:W-:Y:S01]  /*a5660*/  ISETP.LT.AND P4, PT, R26, UR6, !P0 ;  /* 0x000000061a007c0c */ /* 0x004fe2000c781270 */
[----:B------:R-:W2:Y:S01]  /*a5670*/  LDC R10, c[0x0][0x3b8] ;  /* 0x0000ee00ff0a7b82 */ /* 0x000ea20000000800 */
[----:B------:R-:W-:Y:S01]  /*a5680*/  PRMT R21, R15, 0x7771, RZ ;  /* 0x000077710f157816 */ /* 0x000fe200000000ff */
[----:B------:R-:W2:Y:S01]  /*a5690*/  LDL.LU R26, [R1+0x2b0] ;  /* 0x0002b000011a7983 */ /* 0x000ea20000300800 */
[C---:B-1----:R-:W-:Y:S01]  /*a56a0*/  IADD3 R2, P2, PT, R13.reuse, R28, RZ ;  /* 0x0000001c0d027210 */ /* 0x042fe20007f5e0ff */
[----:B------:R-:W1:Y:S03]  /*a56b0*/  LDCU UR6, c[0x0][0x39c] ;  /* 0x00007380ff0677ac */ /* 0x000e660008000800 */
[----:B------:R-:W-:-:S02]  /*a56c0*/  LEA.HI.X.SX32 R3, R13, R29, 0x1, P2 ;  /* 0x0000001d0d037211 */ /* 0x000fc400010f0eff */
[----:B---3--:R-:W-:Y:S02]  /*a56d0*/  ISETP.LT.AND P2, PT, R27, UR5, !P0 ;  /* 0x000000051b007c0c */ /* 0x008fe4000c741270 */
[----:B-----5:R-:W-:Y:S01]  /*a56e0*/  ISETP.LT.AND P6, PT, R25, UR4, !P0 ;  /* 0x0000000419007c0c */ /* 0x020fe2000c7c1270 */
[----:B------:R-:W3:Y:S01]  /*a56f0*/  LDL.LU R27, [R1+0x158] ;  /* 0x00015800011b7983 */ /* 0x000ee20000300800 */
[----:B------:R-:W5:Y:S01]  /*a5700*/  LDC R25, c[0x0][0x3b8] ;  /* 0x0000ee00ff197b82 */ /* 0x000f620000000800 */
[----:B0-----:R-:W-:Y:S01]  /*a5710*/  IMAD R17, R0, 0x4, R13 ;  /* 0x0000000400117824 */ /* 0x001fe200078e020d */
[----:B------:R-:W4:Y:S01]  /*a5720*/  LDCU UR4, c[0x0][0x39c] ;  /* 0x00007380ff0477ac */ /* 0x000f220008000800 */
[----:B------:R0:W-:Y:S02]  /*a5730*/  @P5 STG.E.U8 desc[UR8][R8.64], R21 ;  /* 0x0000001508005986 */ /* 0x0001e4000c101108 */
[----:B------:R-:W-:Y:S01]  /*a5740*/  IMAD R6, R6, 0x4, R17 ;  /* 0x0000000406067824 */ /* 0x000fe200078e0211 */
[----:B------:R-:W-:Y:S01]  /*a5750*/  IADD3 R4, P5, PT, R17, R28, RZ ;  /* 0x0000001c11047210 */ /* 0x000fe20007fbe0ff */
[----:B------:R-:W1:Y:S01]  /*a5760*/  LDCU UR5, c[0x0][0x39c] ;  /* 0x00007380ff0577ac */ /* 0x000e620008000800 */
[----:B------:R-:W2:Y:S01]  /*a5770*/  LDC R0, c[0x0][0x3b8] ;  /* 0x0000ee00ff007b82 */ /* 0x000ea20000000800 */
[----:B------:R-:W-:-:S02]  /*a5780*/  PRMT R23, R7, 0x7771, RZ ;  /* 0x0000777107177816 */ /* 0x000fc400000000ff */
[-C--:B------:R-:W-:Y:S02]  /*a5790*/  LEA.HI.X.SX32 R5, R17, R29.reuse, 0x1, P5 ;  /* 0x0000001d11057211 */ /* 0x080fe400028f0eff */
[C---:B0-----:R-:W-:Y:S01]  /*a57a0*/  IADD3 R8, P5, PT, R6.reuse, R28, RZ ;  /* 0x0000001c06087210 */ /* 0x041fe20007fbe0ff */
[----:B------:R5:W-:Y:S01]  /*a57b0*/  @P1 STG.E.U8 desc[UR8][R2.64], R23 ;  /* 0x0000001702001986 */ /* 0x000be2000c101108 */
[----:B------:R-:W-:Y:S02]  /*a57c0*/  PRMT R13, R19, 0x7772, RZ ;  /* 0x00007772130d7816 */ /* 0x000fe400000000ff */
[----:B------:R-:W-:-:S03]  /*a57d0*/  LEA.HI.X.SX32 R9, R6, R29, 0x1, P5 ;  /* 0x0000001d06097211 */ /* 0x000fc600028f0eff */
[----:B------:R2:W-:Y:S01]  /*a57e0*/  @P3 STG.E.U8 desc[UR8][R4.64], R13 ;  /* 0x0000000d04003986 */ /* 0x0005e2000c101108 */
[----:B----4-:R-:W-:Y:S01]  /*a57f0*/  ISETP.LT.AND P3, PT, R24, UR4, !P0 ;  /* 0x0000000418007c0c */ /* 0x010fe2000c761270 */
[----:B------:R-:W3:Y:S01]  /*a5800*/  LDCU UR4, c[0x0][0x3b8] ;  /* 0x00007700ff0477ac */ /* 0x000ee20008000800 */
[----:B-----5:R-:W-:Y:S02]  /*a5810*/  IMAD R3, R25, 0x4, R6 ;  /* 0x0000000419037824 */ /* 0x020fe400078e0206 */
[----:B------:R-:W0:Y:S01]  /*a5820*/  LDC R6, c[0x0][0x3b8] ;  /* 0x0000ee00ff067b82 */ /* 0x000e220000000800 */
[----:B-1----:R-:W-:Y:S01]  /*a5830*/  ISETP.LT.AND P1, PT, R22, UR6, !P0 ;  /* 0x0000000616007c0c */ /* 0x002fe2000c721270 */
[----:B------:R-:W1:Y:S01]  /*a5840*/  LDCU UR6, c[0x0][0x39c] ;  /* 0x00007380ff0677ac */ /* 0x000e620008000800 */
[----:B------:R-:W-:Y:S01]  /*a5850*/  PRMT R21, R11, 0x7772, RZ ;  /* 0x000077720b157816 */ /* 0x000fe200000000ff */
[----:B--2---:R-:W-:Y:S01]  /*a5860*/  IMAD R5, R10, 0x4, R3 ;  /* 0x000000040a057824 */ /* 0x004fe200078e0203 */
[----:B------:R-:W-:-:S03]  /*a5870*/  IADD3 R2, P5, PT, R3, R28, RZ ;  /* 0x0000001c03027210 */ /* 0x000fc60007fbe0ff */
[----:B------:R2:W-:Y:S01]  /*a5880*/  @P4 STG.E.U8 desc[UR8][R8.64], R21 ;  /* 0x0000001508004986 */ /* 0x0005e2000c101108 */
[----:B------:R-:W-:Y:S02]  /*a5890*/  LEA.HI.X.SX32 R3, R3, R29, 0x1, P5 ;  /* 0x0000001d03037211 */ /* 0x000fe400028f0eff */
[----:B------:R-:W-:Y:S02]  /*a58a0*/  PRMT R17, R15, 0x7772, RZ ;  /* 0x000077720f117816 */ /* 0x000fe400000000ff */
[----:B------:R-:W-:Y:S01]  /*a58b0*/  IADD3 R4, P5, PT, R5, R28, RZ ;  /* 0x0000001c05047210 */ /* 0x000fe20007fbe0ff */
[----:B--2---:R-:W-:-:S03]  /*a58c0*/  IMAD R9, R0, 0x4, R5 ;  /* 0x0000000400097824 */ /* 0x004fc600078e0205 */
[-C--:B------:R-:W-:Y:S01]  /*a58d0*/  LEA.HI.X.SX32 R5, R5, R29.reuse, 0x1, P5 ;  /* 0x0000001d05057211 */ /* 0x080fe200028f0eff */
[----:B------:R-:W-:Y:S01]  /*a58e0*/  IMAD R13, R12, 0x4, R9 ;  /* 0x000000040c0d7824 */ /* 0x000fe200078e0209 */
[----:B------:R-:W-:Y:S01]  /*a58f0*/  PRMT R21, R7, 0x7772, RZ ;  /* 0x0000777207157816 */ /* 0x000fe200000000ff */
[----:B------:R2:W-:Y:S01]  /*a5900*/  @P6 STG.E.U8 desc[UR8][R2.64], R17 ;  /* 0x0000001102006986 */ /* 0x0005e2000c101108 */
[C---:B------:R-:W-:Y:S01]  /*a5910*/  IADD3 R8, P6, PT, R9.reuse, R28, RZ ;  /* 0x0000001c09087210 */ /* 0x040fe20007fde0ff */
[----:B0-----:R-:W-:Y:S01]  /*a5920*/  IMAD R0, R6, 0x4, R13 ;  /* 0x0000000406007824 */ /* 0x001fe200078e020d */
[----:B------:R-:W-:Y:S01]  /*a5930*/  ISETP.LT.AND P4, PT, R26, UR5, !P0 ;  /* 0x000000051a007c0c */ /* 0x000fe2000c781270 */
[----:B------:R0:W-:Y:S01]  /*a5940*/  @P2 STG.E.U8 desc[UR8][R4.64], R21 ;  /* 0x0000001504002986 */ /* 0x0001e2000c101108 */
[----:B------:R-:W-:Y:S02]  /*a5950*/  LEA.HI.X.SX32 R9, R9, R29, 0x1, P6 ;  /* 0x0000001d09097211 */ /* 0x000fe400030f0eff */
[----:B------:R-:W-:-:S02]  /*a5960*/  PRMT R19, R19, 0x7773, RZ ;  /* 0x0000777313137816 */ /* 0x000fc400000000ff */
[----:B--2---:R-:W-:Y:S02]  /*a5970*/  IADD3 R2, P5, PT, R13, R28, RZ ;  /* 0x0000001c0d027210 */ /* 0x004fe40007fbe0ff */
[----:B------:R-:W-:Y:S02]  /*a5980*/  PRMT R17, R7, 0x7773, RZ ;  /* 0x0000777307117816 */ /* 0x000fe400000000ff */
[----:B------:R-:W-:Y:S02]  /*a5990*/  PRMT R11, R11, 0x7773, RZ ;  /* 0x000077730b0b7816 */ /* 0x000fe400000000ff */
[----:B------:R-:W-:Y:S02]  /*a59a0*/  LEA.HI.X.SX32 R3, R13, R29, 0x1, P5 ;  /* 0x0000001d0d037211 */ /* 0x000fe400028f0eff */
[----:B------:R-:W-:Y:S01]  /*a59b0*/  PRMT R15, R15, 0x7773, RZ ;  /* 0x000077730f0f7816 */ /* 0x000fe200000000ff */
[----:B------:R0:W-:Y:S04]  /*a59c0*/  @P1 STG.E.U8 desc[UR8][R8.64], R19 ;  /* 0x0000001308001986 */ /* 0x0001e8000c101108 */
[----:B------:R0:W-:Y:S01]  /*a59d0*/  @P3 STG.E.U8 desc[UR8][R2.64], R11 ;  /* 0x0000000b02003986 */ /* 0x0001e2000c101108 */
[C---:B---3--:R-:W-:Y:S01]  /*a59e0*/  IMAD R10, R27.reuse, UR4, RZ ;  /* 0x000000041b0a7c24 */ /* 0x048fe2000f8e02ff */
[----:B-1----:R-:W-:-:S04]  /*a59f0*/  ISETP.LT.AND P0, PT, R27, UR6, !P0 ;  /* 0x000000061b007c0c */ /* 0x002fc8000c701270 */
[-C--:B------:R-:W-:Y:S02]  /*a5a00*/  IADD3 R6, P2, PT, R10, R28.reuse, RZ ;  /* 0x0000001c0a067210 */ /* 0x080fe40007f5e0ff */
[----:B------:R-:W-:Y:S02]  /*a5a10*/  IADD3 R28, P6, PT, R0, R28, RZ ;  /* 0x0000001c001c7210 */ /* 0x000fe40007fde0ff */
[-C--:B------:R-:W-:Y:S02]  /*a5a20*/  LEA.HI.X.SX32 R7, R10, R29.reuse, 0x1, P2 ;  /* 0x0000001d0a077211 */ /* 0x080fe400010f0eff */
[----:B------:R-:W-:-:S05]  /*a5a30*/  LEA.HI.X.SX32 R29, R0, R29, 0x1, P6 ;  /* 0x0000001d001d7211 */ /* 0x000fca00030f0eff */
[----:B------:R0:W-:Y:S01]  /*a5a40*/  @P4 STG.E.U8 desc[UR8][R28.64], R15 ;  /* 0x0000000f1c004986 */ /* 0x0001e2000c101108 */
[----:B------:R-:W-:Y:S05]  /*a5a50*/  @!P0 EXIT ;  /* 0x000000000000894d */ /* 0x000fea0003800000 */
[----:B------:R-:W-:Y:S01]  /*a5a60*/  STG.E.U8 desc[UR8][R6.64], R17 ;  /* 0x0000001106007986 */ /* 0x000fe2000c101108 */
[----:B------:R-:W-:Y:S05]  /*a5a70*/  EXIT ;  /* 0x000000000000794d */ /* 0x000fea0003800000 */
.L_x_3:
[----:B------:R-:W-:-:S00]  /*a5a80*/  BRA `(.L_x_3) ;  /* 0xfffffffc00fc7947 */ /* 0x000fc0000383ffff */
[----:B------:R-:W-:-:S00]  /*a5a90*/  NOP ;  /* 0x0000000000007918 */ /* 0x000fc00000000000 */
        /* <DEDUP_REMOVED lines=14> */
.L_x_4:


//--------------------- .nv.shared.matmul_kernel  --------------------------
	.section	.nv.shared.matmul_kernel,"aw",@nobits
	.sectionflags	@""
	.align	16
	.zero		1024


//--------------------- .nv.shared.reserved.0     --------------------------
	.section	.nv.shared.reserved.0,"aw",@nobits
	.weak		__nv_reservedSMEM_offset_0_alias
	.size		__nv_reservedSMEM_offset_0_alias, 0, 64
	.other		__nv_reservedSMEM_offset_0_alias,@"STO_CUDA_RESERVED_SHARED STV_DEFAULT"
__nv_reservedSMEM_offset_0_alias:
	.zero		0
	.zero		64


//--------------------- .nv.constant0.matmul_kernel --------------------------
	.section	.nv.constant0.matmul_kernel,"a",@progbits
	.sectionflags	@""
	.align	4
.nv.constant0.matmul_kernel:
	.zero		976


//--------------------- SYMBOLS --------------------------

	.type		.nv.reservedSmem.offset0,@object
	.size		.nv.reservedSmem.offset0,0x4
	.type		.nv.reservedSmem.cap,@object
	.size		.nv.reservedSmem.cap,0x4
